	.target	sm_100a

	.elftype	@"ET_EXEC"


//--------------------- .note.nv.tkinfo           --------------------------
	.section	.note.nv.tkinfo,"",@"SHT_NOTE"
	.sectionflags	@"SHF_NOTE_NV_TKINFO"
	.tkinfo
        /*0018*/ 	.word	0x00000002
        /*0030*/ 	.string	""
        /*0030*/ 	.string	"ptxas"
        /*0030*/ 	.string	"Cuda compilation tools, release 13.0, V13.0.88"
        /*0030*/ 	.string	"Build cuda_13.0.r13.0/compiler.36424714_0"
        /*0030*/ 	.string	"-arch sm_100a -m 64 "



//--------------------- .note.nv.cuinfo           --------------------------
	.section	.note.nv.cuinfo,"",@"SHT_NOTE"
	.sectionflags	@"SHF_NOTE_NV_CUINFO"
        /*0018*/ 	.short	0x0002
        /*001a*/ 	.short	0x0064
        /*001c*/ 	.short	0x0082
	.zero		2


//--------------------- .nv.info                  --------------------------
	.section	.nv.info,"",@"SHT_CUDA_INFO"
	.align	4


	//----- nvinfo : EIATTR_REGCOUNT
	.align		4
        /*0000*/ 	.byte	0x04, 0x2f
        /*0002*/ 	.short	(.L_31 - .L_30)
	.align		4
.L_30:
        /*0004*/ 	.word	index@(_ZN7cutlass13device_kernelINS_4gemm6kernel13GemmUniversalIN4cute5tupleIJiiiiEEENS1_10collective13CollectiveMmaINS1_46MainloopSm100TmaUmmaWarpSpecializedBlockScaledILi7ELi2ELi2ENS5_IJNS4_1CILi1EEESB_SB_EEEEENS5_IJNSA_ILi128EEENSA_ILi64EEENSA_ILi256EEEEEENS5_IJNS_12float_e2m1_tENS_13float_ue4m3_tEEEENS5_IJNS5_IJlSB_lEEENS4_6LayoutINS5_IJNS5_IJNS5_IJNSA_ILi32EEENSA_ILi4EEEEEEiEEENS5_IJNS5_IJNSA_ILi16EEESO_EEEiEEENS5_IJSB_iEEEEEENS5_IJST_NS5_IJNS5_IJNSA_ILi0EEESB_EEENSA_ILi512EEEEEENS5_IJSW_iEEEEEEEEEEESK_S13_NS4_8TiledMMAINS4_8MMA_AtomIJNS4_17SM100_MMA_MXF4_SSISI_SI_fSJ_Li128ELi64ELi16ELNS4_4UMMA5MajorE0ELS18_0ELNS17_7ScaleInE0ELS19_0EEEEEENSM_ISC_NS5_IJSW_SW_SW_EEEEENS5_IJNS4_10UnderscoreES1E_S1E_EEEEENS5_IJNS4_13SM90_TMA_LOADES1H_EEENS5_IJNS4_14ComposedLayoutINS4_7SwizzleILi3ELi4ELi3EEENS4_18smem_ptr_flag_bitsILi4EEENSM_INS5_IJNSA_ILi8EEESG_EEENS5_IJSG_SB_EEEEEEENSM_INS5_IJNS5_IJNS5_IJSP_SB_EEESS_EEESB_NS5_IJSB_SO_EEEEEENS5_IJNS5_IJNS5_IJSS_SY_EEESX_EEESW_NS5_IJSO_SY_EEEEEEEEEEEvNS4_8identityES1I_S22_vS23_EENS_8epilogue10collective18CollectiveEpilogueINS25_23Sm100TmaWarpSpecializedILi3ELi2ELi32ELb1ELb0EEEJSH_NS5_IJNSM_ISE_SB_EENSM_ISN_SB_EEEEENS_6half_tENS5_IJSB_llEEES2D_S2E_NS25_6fusion15FusionCallbacksIS29_NS2F_17LinearCombinationIS2D_fS2D_fLNS_15FloatRoundStyleE2EEESH_S2C_JEEENS4_5SM1004TMEM4LOAD26SM100_TMEM_LOAD_16dp256b4xES1H_NS1J_IS1L_NS1M_ILi16EEENSM_INS5_IJSF_S1O_EEENS5_IJSB_SF_EEEEEEENS4_17SM75_U16x8_LDSM_TENS4_14SM90_TMA_STOREES2T_NS4_17SM90_U16x8_STSM_TENS4_39AutoVectorizingCopyWithAssumedAlignmentILi128EEEEEEvvEEEEvNT_6ParamsE)
        /*0008*/ 	.word	0x0000006a


	//----- nvinfo : EIATTR_FRAME_SIZE
	.align		4
.L_31:
        /*000c*/ 	.byte	0x04, 0x11
        /*000e*/ 	.short	(.L_33 - .L_32)
	.align		4
.L_32:
        /*0010*/ 	.word	index@($__internal_5_$__cuda_sm10x_tcgen05_guardrail_trap_unallocated_columns_being_dealloced)
        /*0014*/ 	.word	0x00000000


	//----- nvinfo : EIATTR_FRAME_SIZE
	.align		4
.L_33:
        /*0018*/ 	.byte	0x04, 0x11
        /*001a*/ 	.short	(.L_35 - .L_34)
	.align		4
.L_34:
        /*001c*/ 	.word	index@($__internal_4_$__cuda_sm10x_tcgen05_guardrail_trap_phase_invalid_during_alloc)
        /*0020*/ 	.word	0x00000000


	//----- nvinfo : EIATTR_FRAME_SIZE
	.align		4
.L_35:
        /*0024*/ 	.byte	0x04, 0x11
        /*0026*/ 	.short	(.L_37 - .L_36)
	.align		4
.L_36:
        /*0028*/ 	.word	index@($__internal_3_$__cuda_sm10x_tcgen05_guardrail_trap_col_being_dealloced_not_returned_by_alloc)
        /*002c*/ 	.word	0x00000000


	//----- nvinfo : EIATTR_FRAME_SIZE
	.align		4
.L_37:
        /*0030*/ 	.byte	0x04, 0x11
        /*0032*/ 	.short	(.L_39 - .L_38)
	.align		4
.L_38:
        /*0034*/ 	.word	index@(_ZN7cutlass13device_kernelINS_4gemm6kernel13GemmUniversalIN4cute5tupleIJiiiiEEENS1_10collective13CollectiveMmaINS1_46MainloopSm100TmaUmmaWarpSpecializedBlockScaledILi7ELi2ELi2ENS5_IJNS4_1CILi1EEESB_SB_EEEEENS5_IJNSA_ILi128EEENSA_ILi64EEENSA_ILi256EEEEEENS5_IJNS_12float_e2m1_tENS_13float_ue4m3_tEEEENS5_IJNS5_IJlSB_lEEENS4_6LayoutINS5_IJNS5_IJNS5_IJNSA_ILi32EEENSA_ILi4EEEEEEiEEENS5_IJNS5_IJNSA_ILi16EEESO_EEEiEEENS5_IJSB_iEEEEEENS5_IJST_NS5_IJNS5_IJNSA_ILi0EEESB_EEENSA_ILi512EEEEEENS5_IJSW_iEEEEEEEEEEESK_S13_NS4_8TiledMMAINS4_8MMA_AtomIJNS4_17SM100_MMA_MXF4_SSISI_SI_fSJ_Li128ELi64ELi16ELNS4_4UMMA5MajorE0ELS18_0ELNS17_7ScaleInE0ELS19_0EEEEEENSM_ISC_NS5_IJSW_SW_SW_EEEEENS5_IJNS4_10UnderscoreES1E_S1E_EEEEENS5_IJNS4_13SM90_TMA_LOADES1H_EEENS5_IJNS4_14ComposedLayoutINS4_7SwizzleILi3ELi4ELi3EEENS4_18smem_ptr_flag_bitsILi4EEENSM_INS5_IJNSA_ILi8EEESG_EEENS5_IJSG_SB_EEEEEEENSM_INS5_IJNS5_IJNS5_IJSP_SB_EEESS_EEESB_NS5_IJSB_SO_EEEEEENS5_IJNS5_IJNS5_IJSS_SY_EEESX_EEESW_NS5_IJSO_SY_EEEEEEEEEEEvNS4_8identityES1I_S22_vS23_EENS_8epilogue10collective18CollectiveEpilogueINS25_23Sm100TmaWarpSpecializedILi3ELi2ELi32ELb1ELb0EEEJSH_NS5_IJNSM_ISE_SB_EENSM_ISN_SB_EEEEENS_6half_tENS5_IJSB_llEEES2D_S2E_NS25_6fusion15FusionCallbacksIS29_NS2F_17LinearCombinationIS2D_fS2D_fLNS_15FloatRoundStyleE2EEESH_S2C_JEEENS4_5SM1004TMEM4LOAD26SM100_TMEM_LOAD_16dp256b4xES1H_NS1J_IS1L_NS1M_ILi16EEENSM_INS5_IJSF_S1O_EEENS5_IJSB_SF_EEEEEEENS4_17SM75_U16x8_LDSM_TENS4_14SM90_TMA_STOREES2T_NS4_17SM90_U16x8_STSM_TENS4_39AutoVectorizingCopyWithAssumedAlignmentILi128EEEEEEvvEEEEvNT_6ParamsE)
        /*0038*/ 	.word	0x00000000


	//----- nvinfo : EIATTR_REGCOUNT
	.align		4
.L_39:
        /*003c*/ 	.byte	0x04, 0x2f
        /*003e*/ 	.short	(.L_41 - .L_40)
	.align		4
.L_40:
        /*0040*/ 	.word	index@(_ZN7cutlass13device_kernelINS_4gemm6kernel13GemmUniversalIN4cute5tupleIJiiiiEEENS1_10collective13CollectiveMmaINS1_58MainloopSm100UmmaMixedTmaCpAsyncWarpSpecializedBlockScaledILi7ELi3ELi2ENS5_IJNS4_1CILi1EEESB_SB_EEEEENS5_IJNSA_ILi128EEENSA_ILi64EEENSA_ILi256EEEEEENS5_IJNS_12float_e2m1_tENS_13float_ue4m3_tEEEENS5_IJNS5_IJlSB_lEEENS4_6LayoutINS5_IJNS5_IJNS5_IJNSA_ILi32EEENSA_ILi4EEEEEEiEEENS5_IJNS5_IJNSA_ILi16EEESO_EEEiEEENS5_IJSB_iEEEEEENS5_IJST_NS5_IJNS5_IJNSA_ILi0EEESB_EEENSA_ILi512EEEEEENS5_IJSW_iEEEEEEEEEEESK_S13_NS4_8TiledMMAINS4_8MMA_AtomIJNS4_17SM100_MMA_MXF4_SSISI_SI_fSJ_Li128ELi64ELi16ELNS4_4UMMA5MajorE0ELS18_0ELNS17_7ScaleInE0ELS19_0EEEEEENSM_ISC_NS5_IJSW_SW_SW_EEEEENS5_IJNS4_10UnderscoreES1E_S1E_EEEEENS5_IJNS4_13SM90_TMA_LOADES1H_EEENS5_IJNS4_14ComposedLayoutINS4_7SwizzleILi3ELi4ELi3EEENS4_18smem_ptr_flag_bitsILi4EEENSM_INS5_IJNSA_ILi8EEESG_EEENS5_IJSG_SB_EEEEEEENSM_INS5_IJNS5_IJNS5_IJSP_SB_EEESS_EEESB_NS5_IJSB_SO_EEEEEENS5_IJNS5_IJNS5_IJSS_SY_EEESX_EEESW_NS5_IJSO_SY_EEEEEEEEEEEvNS4_8identityENS5_IJNS4_9TiledCopyINS4_9Copy_AtomIJNS4_31SM80_CP_ASYNC_CACHEGLOBAL_ZFILLINS_9uint128_tES27_EESI_EEENSM_INS5_IJNS5_IJS1O_SR_EEESN_EEENS5_IJNS5_IJSY_SB_EEESR_EEEEENS5_IJSR_SG_EEEEES1H_EEES22_vS23_EENS_8epilogue10collective18CollectiveEpilogueINS2J_23Sm100TmaWarpSpecializedILi3ELi2ELi32ELb1ELb0EEEJSH_NS5_IJNSM_ISE_SB_EENSM_ISN_SB_EEEEENS_6half_tENS5_IJSB_llEEES2R_S2S_NS2J_6fusion15FusionCallbacksIS2N_NS2T_17LinearCombinationIS2R_fS2R_fLNS_15FloatRoundStyleE2EEESH_S2Q_JEEENS4_5SM1004TMEM4LOAD26SM100_TMEM_LOAD_16dp256b4xES1H_NS1J_IS1L_NS1M_ILi16EEENSM_INS5_IJSF_S1O_EEENS5_IJSB_SF_EEEEEEENS4_17SM75_U16x8_LDSM_TENS4_14SM90_TMA_STOREES37_NS4_17SM90_U16x8_STSM_TENS4_39AutoVectorizingCopyWithAssumedAlignmentILi128EEEEEEvvEEEEvNT_6ParamsE)
        /*0044*/ 	.word	0x00000067


	//----- nvinfo : EIATTR_FRAME_SIZE
	.align		4
.L_41:
        /*0048*/ 	.byte	0x04, 0x11
        /*004a*/ 	.short	(.L_43 - .L_42)
	.align		4
.L_42:
        /*004c*/ 	.word	index@($__internal_2_$__cuda_sm10x_tcgen05_guardrail_trap_unallocated_columns_being_dealloced)
        /*0050*/ 	.word	0x00000000


	//----- nvinfo : EIATTR_FRAME_SIZE
	.align		4
.L_43:
        /*0054*/ 	.byte	0x04, 0x11
        /*0056*/ 	.short	(.L_45 - .L_44)
	.align		4
.L_44:
        /*0058*/ 	.word	index@($__internal_1_$__cuda_sm10x_tcgen05_guardrail_trap_phase_invalid_during_alloc)
        /*005c*/ 	.word	0x00000000


	//----- nvinfo : EIATTR_FRAME_SIZE
	.align		4
.L_45:
        /*0060*/ 	.byte	0x04, 0x11
        /*0062*/ 	.short	(.L_47 - .L_46)
	.align		4
.L_46:
        /*0064*/ 	.word	index@($__internal_0_$__cuda_sm10x_tcgen05_guardrail_trap_col_being_dealloced_not_returned_by_alloc)
        /*0068*/ 	.word	0x00000000


	//----- nvinfo : EIATTR_FRAME_SIZE
	.align		4
.L_47:
        /*006c*/ 	.byte	0x04, 0x11
        /*006e*/ 	.short	(.L_49 - .L_48)
	.align		4
.L_48:
        /*0070*/ 	.word	index@(_ZN7cutlass13device_kernelINS_4gemm6kernel13GemmUniversalIN4cute5tupleIJiiiiEEENS1_10collective13CollectiveMmaINS1_58MainloopSm100UmmaMixedTmaCpAsyncWarpSpecializedBlockScaledILi7ELi3ELi2ENS5_IJNS4_1CILi1EEESB_SB_EEEEENS5_IJNSA_ILi128EEENSA_ILi64EEENSA_ILi256EEEEEENS5_IJNS_12float_e2m1_tENS_13float_ue4m3_tEEEENS5_IJNS5_IJlSB_lEEENS4_6LayoutINS5_IJNS5_IJNS5_IJNSA_ILi32EEENSA_ILi4EEEEEEiEEENS5_IJNS5_IJNSA_ILi16EEESO_EEEiEEENS5_IJSB_iEEEEEENS5_IJST_NS5_IJNS5_IJNSA_ILi0EEESB_EEENSA_ILi512EEEEEENS5_IJSW_iEEEEEEEEEEESK_S13_NS4_8TiledMMAINS4_8MMA_AtomIJNS4_17SM100_MMA_MXF4_SSISI_SI_fSJ_Li128ELi64ELi16ELNS4_4UMMA5MajorE0ELS18_0ELNS17_7ScaleInE0ELS19_0EEEEEENSM_ISC_NS5_IJSW_SW_SW_EEEEENS5_IJNS4_10UnderscoreES1E_S1E_EEEEENS5_IJNS4_13SM90_TMA_LOADES1H_EEENS5_IJNS4_14ComposedLayoutINS4_7SwizzleILi3ELi4ELi3EEENS4_18smem_ptr_flag_bitsILi4EEENSM_INS5_IJNSA_ILi8EEESG_EEENS5_IJSG_SB_EEEEEEENSM_INS5_IJNS5_IJNS5_IJSP_SB_EEESS_EEESB_NS5_IJSB_SO_EEEEEENS5_IJNS5_IJNS5_IJSS_SY_EEESX_EEESW_NS5_IJSO_SY_EEEEEEEEEEEvNS4_8identityENS5_IJNS4_9TiledCopyINS4_9Copy_AtomIJNS4_31SM80_CP_ASYNC_CACHEGLOBAL_ZFILLINS_9uint128_tES27_EESI_EEENSM_INS5_IJNS5_IJS1O_SR_EEESN_EEENS5_IJNS5_IJSY_SB_EEESR_EEEEENS5_IJSR_SG_EEEEES1H_EEES22_vS23_EENS_8epilogue10collective18CollectiveEpilogueINS2J_23Sm100TmaWarpSpecializedILi3ELi2ELi32ELb1ELb0EEEJSH_NS5_IJNSM_ISE_SB_EENSM_ISN_SB_EEEEENS_6half_tENS5_IJSB_llEEES2R_S2S_NS2J_6fusion15FusionCallbacksIS2N_NS2T_17LinearCombinationIS2R_fS2R_fLNS_15FloatRoundStyleE2EEESH_S2Q_JEEENS4_5SM1004TMEM4LOAD26SM100_TMEM_LOAD_16dp256b4xES1H_NS1J_IS1L_NS1M_ILi16EEENSM_INS5_IJSF_S1O_EEENS5_IJSB_SF_EEEEEEENS4_17SM75_U16x8_LDSM_TENS4_14SM90_TMA_STOREES37_NS4_17SM90_U16x8_STSM_TENS4_39AutoVectorizingCopyWithAssumedAlignmentILi128EEEEEEvvEEEEvNT_6ParamsE)
        /*0074*/ 	.word	0x00000000


	//----- nvinfo : EIATTR_MIN_STACK_SIZE
	.align		4
.L_49:
        /*0078*/ 	.byte	0x04, 0x12
        /*007a*/ 	.short	(.L_51 - .L_50)
	.align		4
.L_50:
        /*007c*/ 	.word	index@(_ZN7cutlass13device_kernelINS_4gemm6kernel13GemmUniversalIN4cute5tupleIJiiiiEEENS1_10collective13CollectiveMmaINS1_58MainloopSm100UmmaMixedTmaCpAsyncWarpSpecializedBlockScaledILi7ELi3ELi2ENS5_IJNS4_1CILi1EEESB_SB_EEEEENS5_IJNSA_ILi128EEENSA_ILi64EEENSA_ILi256EEEEEENS5_IJNS_12float_e2m1_tENS_13float_ue4m3_tEEEENS5_IJNS5_IJlSB_lEEENS4_6LayoutINS5_IJNS5_IJNS5_IJNSA_ILi32EEENSA_ILi4EEEEEEiEEENS5_IJNS5_IJNSA_ILi16EEESO_EEEiEEENS5_IJSB_iEEEEEENS5_IJST_NS5_IJNS5_IJNSA_ILi0EEESB_EEENSA_ILi512EEEEEENS5_IJSW_iEEEEEEEEEEESK_S13_NS4_8TiledMMAINS4_8MMA_AtomIJNS4_17SM100_MMA_MXF4_SSISI_SI_fSJ_Li128ELi64ELi16ELNS4_4UMMA5MajorE0ELS18_0ELNS17_7ScaleInE0ELS19_0EEEEEENSM_ISC_NS5_IJSW_SW_SW_EEEEENS5_IJNS4_10UnderscoreES1E_S1E_EEEEENS5_IJNS4_13SM90_TMA_LOADES1H_EEENS5_IJNS4_14ComposedLayoutINS4_7SwizzleILi3ELi4ELi3EEENS4_18smem_ptr_flag_bitsILi4EEENSM_INS5_IJNSA_ILi8EEESG_EEENS5_IJSG_SB_EEEEEEENSM_INS5_IJNS5_IJNS5_IJSP_SB_EEESS_EEESB_NS5_IJSB_SO_EEEEEENS5_IJNS5_IJNS5_IJSS_SY_EEESX_EEESW_NS5_IJSO_SY_EEEEEEEEEEEvNS4_8identityENS5_IJNS4_9TiledCopyINS4_9Copy_AtomIJNS4_31SM80_CP_ASYNC_CACHEGLOBAL_ZFILLINS_9uint128_tES27_EESI_EEENSM_INS5_IJNS5_IJS1O_SR_EEESN_EEENS5_IJNS5_IJSY_SB_EEESR_EEEEENS5_IJSR_SG_EEEEES1H_EEES22_vS23_EENS_8epilogue10collective18CollectiveEpilogueINS2J_23Sm100TmaWarpSpecializedILi3ELi2ELi32ELb1ELb0EEEJSH_NS5_IJNSM_ISE_SB_EENSM_ISN_SB_EEEEENS_6half_tENS5_IJSB_llEEES2R_S2S_NS2J_6fusion15FusionCallbacksIS2N_NS2T_17LinearCombinationIS2R_fS2R_fLNS_15FloatRoundStyleE2EEESH_S2Q_JEEENS4_5SM1004TMEM4LOAD26SM100_TMEM_LOAD_16dp256b4xES1H_NS1J_IS1L_NS1M_ILi16EEENSM_INS5_IJSF_S1O_EEENS5_IJSB_SF_EEEEEEENS4_17SM75_U16x8_LDSM_TENS4_14SM90_TMA_STOREES37_NS4_17SM90_U16x8_STSM_TENS4_39AutoVectorizingCopyWithAssumedAlignmentILi128EEEEEEvvEEEEvNT_6ParamsE)
        /*0080*/ 	.word	0x00000000


	//----- nvinfo : EIATTR_MIN_STACK_SIZE
	.align		4
.L_51:
        /*0084*/ 	.byte	0x04, 0x12
        /*0086*/ 	.short	(.L_53 - .L_52)
	.align		4
.L_52:
        /*0088*/ 	.word	index@(_ZN7cutlass13device_kernelINS_4gemm6kernel13GemmUniversalIN4cute5tupleIJiiiiEEENS1_10collective13CollectiveMmaINS1_46MainloopSm100TmaUmmaWarpSpecializedBlockScaledILi7ELi2ELi2ENS5_IJNS4_1CILi1EEESB_SB_EEEEENS5_IJNSA_ILi128EEENSA_ILi64EEENSA_ILi256EEEEEENS5_IJNS_12float_e2m1_tENS_13float_ue4m3_tEEEENS5_IJNS5_IJlSB_lEEENS4_6LayoutINS5_IJNS5_IJNS5_IJNSA_ILi32EEENSA_ILi4EEEEEEiEEENS5_IJNS5_IJNSA_ILi16EEESO_EEEiEEENS5_IJSB_iEEEEEENS5_IJST_NS5_IJNS5_IJNSA_ILi0EEESB_EEENSA_ILi512EEEEEENS5_IJSW_iEEEEEEEEEEESK_S13_NS4_8TiledMMAINS4_8MMA_AtomIJNS4_17SM100_MMA_MXF4_SSISI_SI_fSJ_Li128ELi64ELi16ELNS4_4UMMA5MajorE0ELS18_0ELNS17_7ScaleInE0ELS19_0EEEEEENSM_ISC_NS5_IJSW_SW_SW_EEEEENS5_IJNS4_10UnderscoreES1E_S1E_EEEEENS5_IJNS4_13SM90_TMA_LOADES1H_EEENS5_IJNS4_14ComposedLayoutINS4_7SwizzleILi3ELi4ELi3EEENS4_18smem_ptr_flag_bitsILi4EEENSM_INS5_IJNSA_ILi8EEESG_EEENS5_IJSG_SB_EEEEEEENSM_INS5_IJNS5_IJNS5_IJSP_SB_EEESS_EEESB_NS5_IJSB_SO_EEEEEENS5_IJNS5_IJNS5_IJSS_SY_EEESX_EEESW_NS5_IJSO_SY_EEEEEEEEEEEvNS4_8identityES1I_S22_vS23_EENS_8epilogue10collective18CollectiveEpilogueINS25_23Sm100TmaWarpSpecializedILi3ELi2ELi32ELb1ELb0EEEJSH_NS5_IJNSM_ISE_SB_EENSM_ISN_SB_EEEEENS_6half_tENS5_IJSB_llEEES2D_S2E_NS25_6fusion15FusionCallbacksIS29_NS2F_17LinearCombinationIS2D_fS2D_fLNS_15FloatRoundStyleE2EEESH_S2C_JEEENS4_5SM1004TMEM4LOAD26SM100_TMEM_LOAD_16dp256b4xES1H_NS1J_IS1L_NS1M_ILi16EEENSM_INS5_IJSF_S1O_EEENS5_IJSB_SF_EEEEEEENS4_17SM75_U16x8_LDSM_TENS4_14SM90_TMA_STOREES2T_NS4_17SM90_U16x8_STSM_TENS4_39AutoVectorizingCopyWithAssumedAlignmentILi128EEEEEEvvEEEEvNT_6ParamsE)
        /*008c*/ 	.word	0x00000000
.L_53:


//--------------------- .nv.compat                --------------------------
	.section	.nv.compat,"",@"SHT_CUDA_COMPAT_INFO"
	.align	4
        /*0000*/ 	.byte	0x02, 0x09, 0x01, 0x00, 0x02, 0x02, 0x02, 0x00, 0x02, 0x05, 0x05, 0x00, 0x03, 0x07, 0x01, 0x01
        /*0010*/ 	.byte	0x02, 0x03, 0x01, 0x00, 0x02, 0x06, 0x01, 0x00, 0x04, 0x0b, 0x08, 0x00, 0x09, 0x00, 0x00, 0x00
        /*0020*/ 	.byte	0x00, 0x00, 0x00, 0x00


//--------------------- .nv.info._ZN7cutlass13device_kernelINS_4gemm6kernel13GemmUniversalIN4cute5tupleIJiiiiEEENS1_10collective13CollectiveMmaINS1_58MainloopSm100UmmaMixedTmaCpAsyncWarpSpecializedBlockScaledILi7ELi3ELi2ENS5_IJNS4_1CILi1EEESB_SB_EEEEENS5_IJNSA_ILi128EEENSA_ILi64EEENSA_ILi256EEEEEENS5_IJNS_12float_e2m1_tENS_13float_ue4m3_tEEEENS5_IJNS5_IJlSB_lEEENS4_6LayoutINS5_IJNS5_IJNS5_IJNSA_ILi32EEENSA_ILi4EEEEEEiEEENS5_IJNS5_IJNSA_ILi16EEESO_EEEiEEENS5_IJSB_iEEEEEENS5_IJST_NS5_IJNS5_IJNSA_ILi0EEESB_EEENSA_ILi512EEEEEENS5_IJSW_iEEEEEEEEEEESK_S13_NS4_8TiledMMAINS4_8MMA_AtomIJNS4_17SM100_MMA_MXF4_SSISI_SI_fSJ_Li128ELi64ELi16ELNS4_4UMMA5MajorE0ELS18_0ELNS17_7ScaleInE0ELS19_0EEEEEENSM_ISC_NS5_IJSW_SW_SW_EEEEENS5_IJNS4_10UnderscoreES1E_S1E_EEEEENS5_IJNS4_13SM90_TMA_LOADES1H_EEENS5_IJNS4_14ComposedLayoutINS4_7SwizzleILi3ELi4ELi3EEENS4_18smem_ptr_flag_bitsILi4EEENSM_INS5_IJNSA_ILi8EEESG_EEENS5_IJSG_SB_EEEEEEENSM_INS5_IJNS5_IJNS5_IJSP_SB_EEESS_EEESB_NS5_IJSB_SO_EEEEEENS5_IJNS5_IJNS5_IJSS_SY_EEESX_EEESW_NS5_IJSO_SY_EEEEEEEEEEEvNS4_8identityENS5_IJNS4_9TiledCopyINS4_9Copy_AtomIJNS4_31SM80_CP_ASYNC_CACHEGLOBAL_ZFILLINS_9uint128_tES27_EESI_EEENSM_INS5_IJNS5_IJS1O_SR_EEESN_EEENS5_IJNS5_IJSY_SB_EEESR_EEEEENS5_IJSR_SG_EEEEES1H_EEES22_vS23_EENS_8epilogue10collective18CollectiveEpilogueINS2J_23Sm100TmaWarpSpecializedILi3ELi2ELi32ELb1ELb0EEEJSH_NS5_IJNSM_ISE_SB_EENSM_ISN_SB_EEEEENS_6half_tENS5_IJSB_llEEES2R_S2S_NS2J_6fusion15FusionCallbacksIS2N_NS2T_17LinearCombinationIS2R_fS2R_fLNS_15FloatRoundStyleE2EEESH_S2Q_JEEENS4_5SM1004TMEM4LOAD26SM100_TMEM_LOAD_16dp256b4xES1H_NS1J_IS1L_NS1M_ILi16EEENSM_INS5_IJSF_S1O_EEENS5_IJSB_SF_EEEEEEENS4_17SM75_U16x8_LDSM_TENS4_14SM90_TMA_STOREES37_NS4_17SM90_U16x8_STSM_TENS4_39AutoVectorizingCopyWithAssumedAlignmentILi128EEEEEEvvEEEEvNT_6ParamsE --------------------------
	.section	.nv.info._ZN7cutlass13device_kernelINS_4gemm6kernel13GemmUniversalIN4cute5tupleIJiiiiEEENS1_10collective13CollectiveMmaINS1_58MainloopSm100UmmaMixedTmaCpAsyncWarpSpecializedBlockScaledILi7ELi3ELi2ENS5_IJNS4_1CILi1EEESB_SB_EEEEENS5_IJNSA_ILi128EEENSA_ILi64EEENSA_ILi256EEEEEENS5_IJNS_12float_e2m1_tENS_13float_ue4m3_tEEEENS5_IJNS5_IJlSB_lEEENS4_6LayoutINS5_IJNS5_IJNS5_IJNSA_ILi32EEENSA_ILi4EEEEEEiEEENS5_IJNS5_IJNSA_ILi16EEESO_EEEiEEENS5_IJSB_iEEEEEENS5_IJST_NS5_IJNS5_IJNSA_ILi0EEESB_EEENSA_ILi512EEEEEENS5_IJSW_iEEEEEEEEEEESK_S13_NS4_8TiledMMAINS4_8MMA_AtomIJNS4_17SM100_MMA_MXF4_SSISI_SI_fSJ_Li128ELi64ELi16ELNS4_4UMMA5MajorE0ELS18_0ELNS17_7ScaleInE0ELS19_0EEEEEENSM_ISC_NS5_IJSW_SW_SW_EEEEENS5_IJNS4_10UnderscoreES1E_S1E_EEEEENS5_IJNS4_13SM90_TMA_LOADES1H_EEENS5_IJNS4_14ComposedLayoutINS4_7SwizzleILi3ELi4ELi3EEENS4_18smem_ptr_flag_bitsILi4EEENSM_INS5_IJNSA_ILi8EEESG_EEENS5_IJSG_SB_EEEEEEENSM_INS5_IJNS5_IJNS5_IJSP_SB_EEESS_EEESB_NS5_IJSB_SO_EEEEEENS5_IJNS5_IJNS5_IJSS_SY_EEESX_EEESW_NS5_IJSO_SY_EEEEEEEEEEEvNS4_8identityENS5_IJNS4_9TiledCopyINS4_9Copy_AtomIJNS4_31SM80_CP_ASYNC_CACHEGLOBAL_ZFILLINS_9uint128_tES27_EESI_EEENSM_INS5_IJNS5_IJS1O_SR_EEESN_EEENS5_IJNS5_IJSY_SB_EEESR_EEEEENS5_IJSR_SG_EEEEES1H_EEES22_vS23_EENS_8epilogue10collective18CollectiveEpilogueINS2J_23Sm100TmaWarpSpecializedILi3ELi2ELi32ELb1ELb0EEEJSH_NS5_IJNSM_ISE_SB_EENSM_ISN_SB_EEEEENS_6half_tENS5_IJSB_llEEES2R_S2S_NS2J_6fusion15FusionCallbacksIS2N_NS2T_17LinearCombinationIS2R_fS2R_fLNS_15FloatRoundStyleE2EEESH_S2Q_JEEENS4_5SM1004TMEM4LOAD26SM100_TMEM_LOAD_16dp256b4xES1H_NS1J_IS1L_NS1M_ILi16EEENSM_INS5_IJSF_S1O_EEENS5_IJSB_SF_EEEEEEENS4_17SM75_U16x8_LDSM_TENS4_14SM90_TMA_STOREES37_NS4_17SM90_U16x8_STSM_TENS4_39AutoVectorizingCopyWithAssumedAlignmentILi128EEEEEEvvEEEEvNT_6ParamsE,"",@"SHT_CUDA_INFO"
	.sectionflags	@""
	.align	4


	//----- nvinfo : EIATTR_CUDA_API_VERSION
	.align		4
        /*0000*/ 	.byte	0x04, 0x37
        /*0002*/ 	.short	(.L_55 - .L_54)
.L_54:
        /*0004*/ 	.word	0x00000082


	//----- nvinfo : EIATTR_KPARAM_INFO
	.align		4
.L_55:
        /*0008*/ 	.byte	0x04, 0x17
        /*000a*/ 	.short	(.L_57 - .L_56)
.L_56:
        /*000c*/ 	.word	0x00000000
        /*0010*/ 	.short	0x0000
        /*0012*/ 	.short	0x0000
        /*0014*/ 	.byte	0x00, 0xf0, 0x01, 0x1c


	//----- nvinfo : EIATTR_AT_ENTRY_FRAGMENTS
	.align		4
.L_57:
        /*0018*/ 	.byte	0x04, 0x4f
        /*001a*/ 	.short	(.L_59 - .L_58)


	//   ....[0]....
.L_58:
        /*001c*/ 	.word	0x00000006


	//----- nvinfo : EIATTR_RESERVED_SMEM_USED
	.align		4
.L_59:
        /*0020*/ 	.byte	0x01, 0x41
	.zero		2


	//----- nvinfo : EIATTR_SPARSE_MMA_MASK
	.align		4
        /*0024*/ 	.byte	0x03, 0x50
        /*0026*/ 	.short	0x0000


	//----- nvinfo : EIATTR_TCGEN05_1CTA_USED
	.align		4
        /*0028*/ 	.byte	0x01, 0x51
	.zero		2


	//----- nvinfo : EIATTR_MAXREG_COUNT
	.align		4
        /*002c*/ 	.byte	0x03, 0x1b
        /*002e*/ 	.short	0x00a8


	//----- nvinfo : EIATTR_NUM_BARRIERS
	.align		4
        /*0030*/ 	.byte	0x02, 0x4c
        /*0032*/ 	.byte	0x07
	.zero		1


	//----- nvinfo : EIATTR_EXTERNS
	.align		4
        /*0034*/ 	.byte	0x04, 0x0f
        /*0036*/ 	.short	(.L_61 - .L_60)


	//   ....[0]....
	.align		4
.L_60:
        /*0038*/ 	.word	index@(__assertfail)


	//----- nvinfo : EIATTR_MERCURY_ISA_VERSION
	.align		4
.L_61:
        /*003c*/ 	.byte	0x03, 0x5f
        /*003e*/ 	.short	0x0101


	//----- nvinfo : EIATTR_INT_WARP_WIDE_INSTR_OFFSETS
	.align		4
        /*0040*/ 	.byte	0x04, 0x31
        /*0042*/ 	.short	(.L_63 - .L_62)


	//   ....[0]....
.L_62:
        /*0044*/ 	.word	0x00006490


	//   ....[1]....
        /*0048*/ 	.word	0x000064c0


	//   ....[2]....
        /*004c*/ 	.word	0x00006510


	//----- nvinfo : EIATTR_COOP_GROUP_MASK_REGIDS
	.align		4
.L_63:
        /*0050*/ 	.byte	0x04, 0x29
        /*0052*/ 	.short	(.L_65 - .L_64)


	//   ....[0]....
.L_64:
        /*0054*/ 	.word	0xffffffff


	//   ....[1]....
        /*0058*/ 	.word	0xffffffff


	//   ....[2]....
        /*005c*/ 	.word	0xffffffff


	//   ....[3]....
        /*0060*/ 	.word	0xffffffff


	//   ....[4]....
        /*0064*/ 	.word	0xffffffff


	//   ....[5]....
        /*0068*/ 	.word	0xffffffff


	//   ....[6]....
        /*006c*/ 	.word	0xffffffff


	//   ....[7]....
        /*0070*/ 	.word	0xffffffff


	//   ....[8]....
        /*0074*/ 	.word	0xffffffff


	//   ....[9]....
        /*0078*/ 	.word	0xffffffff


	//   ....[10]....
        /*007c*/ 	.word	0xffffffff


	//   ....[11]....
        /*0080*/ 	.word	0xffffffff


	//   ....[12]....
        /*0084*/ 	.word	0xffffffff


	//   ....[13]....
        /*0088*/ 	.word	0x0500000f


	//----- nvinfo : EIATTR_COOP_GROUP_INSTR_OFFSETS
	.align		4
.L_65:
        /*008c*/ 	.byte	0x04, 0x28
        /*008e*/ 	.short	(.L_67 - .L_66)


	//   ....[0]....
.L_66:
        /*0090*/ 	.word	0x00000090


	//   ....[1]....
        /*0094*/ 	.word	0x00000340


	//   ....[2]....
        /*0098*/ 	.word	0x000004f0


	//   ....[3]....
        /*009c*/ 	.word	0x000006f0


	//   ....[4]....
        /*00a0*/ 	.word	0x00000870


	//   ....[5]....
        /*00a4*/ 	.word	0x00000a70


	//   ....[6]....
        /*00a8*/ 	.word	0x00001810


	//   ....[7]....
        /*00ac*/ 	.word	0x00003f10


	//   ....[8]....
        /*00b0*/ 	.word	0x00004f10


	//   ....[9]....
        /*00b4*/ 	.word	0x00005120


	//   ....[10]....
        /*00b8*/ 	.word	0x00005150


	//   ....[11]....
        /*00bc*/ 	.word	0x00006380


	//   ....[12]....
        /*00c0*/ 	.word	0x000065b0


	//   ....[13]....
        /*00c4*/ 	.word	0x0000a940


	//----- nvinfo : EIATTR_VRC_CTA_INIT_COUNT
	.align		4
.L_67:
        /*00c8*/ 	.byte	0x02, 0x4a
        /*00ca*/ 	.byte	0x80
	.zero		1


	//----- nvinfo : EIATTR_SYSCALL_OFFSETS
	.align		4
        /*00cc*/ 	.byte	0x04, 0x46
        /*00ce*/ 	.short	(.L_69 - .L_68)


	//   ....[0]....
.L_68:
        /*00d0*/ 	.word	0x00002a80


	//   ....[1]....
        /*00d4*/ 	.word	0x00002d50


	//   ....[2]....
        /*00d8*/ 	.word	0x00002f60


	//   ....[3]....
        /*00dc*/ 	.word	0x00003170


	//   ....[4]....
        /*00e0*/ 	.word	0x00003610


	//   ....[5]....
        /*00e4*/ 	.word	0x00003850


	//   ....[6]....
        /*00e8*/ 	.word	0x00003a80


	//   ....[7]....
        /*00ec*/ 	.word	0x00003d30


	//   ....[8]....
        /*00f0*/ 	.word	0x00007ea0


	//   ....[9]....
        /*00f4*/ 	.word	0x00007f90


	//   ....[10]....
        /*00f8*/ 	.word	0x000087a0


	//   ....[11]....
        /*00fc*/ 	.word	0x00008910


	//   ....[12]....
        /*0100*/ 	.word	0x00009660


	//   ....[13]....
        /*0104*/ 	.word	0x000097d0


	//----- nvinfo : EIATTR_MBARRIER_INSTR_OFFSETS
	.align		4
.L_69:
        /*0108*/ 	.byte	0x04, 0x39
        /*010a*/ 	.short	(.L_71 - .L_70)


	//   ....[0]....
.L_70:
        /*010c*/ 	.word	0x00000400
        /*0110*/ 	.word	0x000000ff
        /*0114*/ 	.word	0x00000000
        /*0118*/ 	.short	0x0100
        /*011a*/ 	.byte	0x05
	.zero		1


	//   ....[1]....
        /*011c*/ 	.word	0x00000410
        /*0120*/ 	.word	0x000000ff
        /*0124*/ 	.word	0x00000038
        /*0128*/ 	.short	0x0100
        /*012a*/ 	.byte	0x05
	.zero		1


	//   ....[2]....
        /*012c*/ 	.word	0x00000420
        /*0130*/ 	.word	0x000000ff
        /*0134*/ 	.word	0x00000008
        /*0138*/ 	.short	0x0100
        /*013a*/ 	.byte	0x05
	.zero		1


	//   ....[3]....
        /*013c*/ 	.word	0x00000430
        /*0140*/ 	.word	0x000000ff
        /*0144*/ 	.word	0x00000040
        /*0148*/ 	.short	0x0100
        /*014a*/ 	.byte	0x05
	.zero		1


	//   ....[4]....
        /*014c*/ 	.word	0x00000440
        /*0150*/ 	.word	0x000000ff
        /*0154*/ 	.word	0x00000010
        /*0158*/ 	.short	0x0100
        /*015a*/ 	.byte	0x05
	.zero		1


	//   ....[5]....
        /*015c*/ 	.word	0x00000450
        /*0160*/ 	.word	0x000000ff
        /*0164*/ 	.word	0x00000048
        /*0168*/ 	.short	0x0100
        /*016a*/ 	.byte	0x05
	.zero		1


	//   ....[6]....
        /*016c*/ 	.word	0x00000460
        /*0170*/ 	.word	0x000000ff
        /*0174*/ 	.word	0x00000018
        /*0178*/ 	.short	0x0100
        /*017a*/ 	.byte	0x05
	.zero		1


	//   ....[7]....
        /*017c*/ 	.word	0x00000470
        /*0180*/ 	.word	0x000000ff
        /*0184*/ 	.word	0x00000050
        /*0188*/ 	.short	0x0100
        /*018a*/ 	.byte	0x05
	.zero		1


	//   ....[8]....
        /*018c*/ 	.word	0x00000480
        /*0190*/ 	.word	0x000000ff
        /*0194*/ 	.word	0x00000020
        /*0198*/ 	.short	0x0100
        /*019a*/ 	.byte	0x05
	.zero		1


	//   ....[9]....
        /*019c*/ 	.word	0x00000490
        /*01a0*/ 	.word	0x000000ff
        /*01a4*/ 	.word	0x00000058
        /*01a8*/ 	.short	0x0100
        /*01aa*/ 	.byte	0x05
	.zero		1


	//   ....[10]....
        /*01ac*/ 	.word	0x000004a0
        /*01b0*/ 	.word	0x000000ff
        /*01b4*/ 	.word	0x00000028
        /*01b8*/ 	.short	0x0100
        /*01ba*/ 	.byte	0x05
	.zero		1


	//   ....[11]....
        /*01bc*/ 	.word	0x000004b0
        /*01c0*/ 	.word	0x000000ff
        /*01c4*/ 	.word	0x00000060
        /*01c8*/ 	.short	0x0100
        /*01ca*/ 	.byte	0x05
	.zero		1


	//   ....[12]....
        /*01cc*/ 	.word	0x000004c0
        /*01d0*/ 	.word	0x000000ff
        /*01d4*/ 	.word	0x00000030
        /*01d8*/ 	.short	0x0100
        /*01da*/ 	.byte	0x05
	.zero		1


	//   ....[13]....
        /*01dc*/ 	.word	0x000004d0
        /*01e0*/ 	.word	0x000000ff
        /*01e4*/ 	.word	0x00000068
        /*01e8*/ 	.short	0x0100
        /*01ea*/ 	.byte	0x05
	.zero		1


	//   ....[14]....
        /*01ec*/ 	.word	0x00000600
        /*01f0*/ 	.word	0x000000ff
        /*01f4*/ 	.word	0x00000070
        /*01f8*/ 	.short	0x0100
        /*01fa*/ 	.byte	0x06
	.zero		1


	//   ....[15]....
        /*01fc*/ 	.word	0x00000610
        /*0200*/ 	.word	0x000000ff
        /*0204*/ 	.word	0x000000a8
        /*0208*/ 	.short	0x0100
        /*020a*/ 	.byte	0x06
	.zero		1


	//   ....[16]....
        /*020c*/ 	.word	0x00000620
        /*0210*/ 	.word	0x000000ff
        /*0214*/ 	.word	0x00000078
        /*0218*/ 	.short	0x0100
        /*021a*/ 	.byte	0x06
	.zero		1


	//   ....[17]....
        /*021c*/ 	.word	0x00000630
        /*0220*/ 	.word	0x000000ff
        /*0224*/ 	.word	0x000000b0
        /*0228*/ 	.short	0x0100
        /*022a*/ 	.byte	0x06
	.zero		1


	//   ....[18]....
        /*022c*/ 	.word	0x00000640
        /*0230*/ 	.word	0x000000ff
        /*0234*/ 	.word	0x00000080
        /*0238*/ 	.short	0x0100
        /*023a*/ 	.byte	0x06
	.zero		1


	//   ....[19]....
        /*023c*/ 	.word	0x00000650
        /*0240*/ 	.word	0x000000ff
        /*0244*/ 	.word	0x000000b8
        /*0248*/ 	.short	0x0100
        /*024a*/ 	.byte	0x06
	.zero		1


	//   ....[20]....
        /*024c*/ 	.word	0x00000660
        /*0250*/ 	.word	0x000000ff
        /*0254*/ 	.word	0x00000088
        /*0258*/ 	.short	0x0100
        /*025a*/ 	.byte	0x06
	.zero		1


	//   ....[21]....
        /*025c*/ 	.word	0x00000670
        /*0260*/ 	.word	0x000000ff
        /*0264*/ 	.word	0x000000c0
        /*0268*/ 	.short	0x0100
        /*026a*/ 	.byte	0x06
	.zero		1


	//   ....[22]....
        /*026c*/ 	.word	0x00000680
        /*0270*/ 	.word	0x000000ff
        /*0274*/ 	.word	0x00000090
        /*0278*/ 	.short	0x0100
        /*027a*/ 	.byte	0x06
	.zero		1


	//   ....[23]....
        /*027c*/ 	.word	0x00000690
        /*0280*/ 	.word	0x000000ff
        /*0284*/ 	.word	0x000000c8
        /*0288*/ 	.short	0x0100
        /*028a*/ 	.byte	0x06
	.zero		1


	//   ....[24]....
        /*028c*/ 	.word	0x000006a0
        /*0290*/ 	.word	0x000000ff
        /*0294*/ 	.word	0x00000098
        /*0298*/ 	.short	0x0100
        /*029a*/ 	.byte	0x06
	.zero		1


	//   ....[25]....
        /*029c*/ 	.word	0x000006b0
        /*02a0*/ 	.word	0x000000ff
        /*02a4*/ 	.word	0x000000d0
        /*02a8*/ 	.short	0x0100
        /*02aa*/ 	.byte	0x06
	.zero		1


	//   ....[26]....
        /*02ac*/ 	.word	0x000006c0
        /*02b0*/ 	.word	0x000000ff
        /*02b4*/ 	.word	0x000000a0
        /*02b8*/ 	.short	0x0100
        /*02ba*/ 	.byte	0x06
	.zero		1


	//   ....[27]....
        /*02bc*/ 	.word	0x000006d0
        /*02c0*/ 	.word	0x000000ff
        /*02c4*/ 	.word	0x000000d8
        /*02c8*/ 	.short	0x0100
        /*02ca*/ 	.byte	0x06
	.zero		1


	//   ....[28]....
        /*02cc*/ 	.word	0x00000800
        /*02d0*/ 	.word	0x000000ff
        /*02d4*/ 	.word	0x000000e0
        /*02d8*/ 	.short	0x0100
        /*02da*/ 	.byte	0x06
	.zero		1


	//   ....[29]....
        /*02dc*/ 	.word	0x00000810
        /*02e0*/ 	.word	0x000000ff
        /*02e4*/ 	.word	0x000000f8
        /*02e8*/ 	.short	0x0100
        /*02ea*/ 	.byte	0x06
	.zero		1


	//   ....[30]....
        /*02ec*/ 	.word	0x00000820
        /*02f0*/ 	.word	0x000000ff
        /*02f4*/ 	.word	0x000000e8
        /*02f8*/ 	.short	0x0100
        /*02fa*/ 	.byte	0x06
	.zero		1


	//   ....[31]....
        /*02fc*/ 	.word	0x00000830
        /*0300*/ 	.word	0x000000ff
        /*0304*/ 	.word	0x00000100
        /*0308*/ 	.short	0x0100
        /*030a*/ 	.byte	0x06
	.zero		1


	//   ....[32]....
        /*030c*/ 	.word	0x00000840
        /*0310*/ 	.word	0x000000ff
        /*0314*/ 	.word	0x000000f0
        /*0318*/ 	.short	0x0100
        /*031a*/ 	.byte	0x06
	.zero		1


	//   ....[33]....
        /*031c*/ 	.word	0x00000850
        /*0320*/ 	.word	0x000000ff
        /*0324*/ 	.word	0x00000108
        /*0328*/ 	.short	0x0100
        /*032a*/ 	.byte	0x06
	.zero		1


	//   ....[34]....
        /*032c*/ 	.word	0x00000a00
        /*0330*/ 	.word	0x000000ff
        /*0334*/ 	.word	0x00000110
        /*0338*/ 	.short	0x0100
        /*033a*/ 	.byte	0x06
	.zero		1


	//   ....[35]....
        /*033c*/ 	.word	0x00000a10
        /*0340*/ 	.word	0x000000ff
        /*0344*/ 	.word	0x00000128
        /*0348*/ 	.short	0x0100
        /*034a*/ 	.byte	0x06
	.zero		1


	//   ....[36]....
        /*034c*/ 	.word	0x00000a20
        /*0350*/ 	.word	0x000000ff
        /*0354*/ 	.word	0x00000118
        /*0358*/ 	.short	0x0100
        /*035a*/ 	.byte	0x06
	.zero		1


	//   ....[37]....
        /*035c*/ 	.word	0x00000a30
        /*0360*/ 	.word	0x000000ff
        /*0364*/ 	.word	0x00000130
        /*0368*/ 	.short	0x0100
        /*036a*/ 	.byte	0x06
	.zero		1


	//   ....[38]....
        /*036c*/ 	.word	0x00000a40
        /*0370*/ 	.word	0x000000ff
        /*0374*/ 	.word	0x00000120
        /*0378*/ 	.short	0x0100
        /*037a*/ 	.byte	0x06
	.zero		1


	//   ....[39]....
        /*037c*/ 	.word	0x00000a50
        /*0380*/ 	.word	0x000000ff
        /*0384*/ 	.word	0x00000138
        /*0388*/ 	.short	0x0100
        /*038a*/ 	.byte	0x06
	.zero		1


	//   ....[40]....
        /*038c*/ 	.word	0x00000d40
        /*0390*/ 	.word	0x000000ff
        /*0394*/ 	.word	0x00000140
        /*0398*/ 	.short	0x0100
        /*039a*/ 	.byte	0x06
	.zero		1


	//   ....[41]....
        /*039c*/ 	.word	0x00000d50
        /*03a0*/ 	.word	0x000000ff
        /*03a4*/ 	.word	0x00000150
        /*03a8*/ 	.short	0x0100
        /*03aa*/ 	.byte	0x06
	.zero		1


	//   ....[42]....
        /*03ac*/ 	.word	0x00000d60
        /*03b0*/ 	.word	0x000000ff
        /*03b4*/ 	.word	0x00000148
        /*03b8*/ 	.short	0x0100
        /*03ba*/ 	.byte	0x06
	.zero		1


	//   ....[43]....
        /*03bc*/ 	.word	0x00000d70
        /*03c0*/ 	.word	0x000000ff
        /*03c4*/ 	.word	0x00000158
        /*03c8*/ 	.short	0x0100
        /*03ca*/ 	.byte	0x06
	.zero		1


	//   ....[44]....
        /*03cc*/ 	.word	0x00001390
        /*03d0*/ 	.word	0x000000ff
        /*03d4*/ 	.word	0x00000038
        /*03d8*/ 	.short	0x010a
        /*03da*/ 	.byte	0x05
	.zero		1


	//   ....[45]....
        /*03dc*/ 	.word	0x000014c0
        /*03e0*/ 	.word	0x000000ff
        /*03e4*/ 	.word	0x00000038
        /*03e8*/ 	.short	0x010a
        /*03ea*/ 	.byte	0x19
	.zero		1


	//   ....[46]....
        /*03ec*/ 	.word	0x00001680
        /*03f0*/ 	.word	0x000000ff
        /*03f4*/ 	.word	0x00000038
        /*03f8*/ 	.short	0x010a
        /*03fa*/ 	.byte	0x08
	.zero		1


	//   ....[47]....
        /*03fc*/ 	.word	0x00001840
        /*0400*/ 	.word	0x00000002
        /*0404*/ 	.word	0x00000110
        /*0408*/ 	.short	0x010a
        /*040a*/ 	.byte	0xff
	.zero		1


	//   ....[48]....
        /*040c*/ 	.word	0x00001900
        /*0410*/ 	.word	0x00000002
        /*0414*/ 	.word	0x00000000
        /*0418*/ 	.short	0x0101
        /*041a*/ 	.byte	0xff
	.zero		1


	//   ....[49]....
        /*041c*/ 	.word	0x00001e30
        /*0420*/ 	.word	0x000000ff
        /*0424*/ 	.word	0x00000000
        /*0428*/ 	.short	0x010a
        /*042a*/ 	.byte	0x05
	.zero		1


	//   ....[50]....
        /*042c*/ 	.word	0x00001ed0
        /*0430*/ 	.word	0x000000ff
        /*0434*/ 	.word	0x00000000
        /*0438*/ 	.short	0x010a
        /*043a*/ 	.byte	0x05
	.zero		1


	//   ....[51]....
        /*043c*/ 	.word	0x00001f70
        /*0440*/ 	.word	0x000000ff
        /*0444*/ 	.word	0x00000000
        /*0448*/ 	.short	0x010a
        /*044a*/ 	.byte	0x05
	.zero		1


	//   ....[52]....
        /*044c*/ 	.word	0x00002010
        /*0450*/ 	.word	0x000000ff
        /*0454*/ 	.word	0x00000000
        /*0458*/ 	.short	0x010a
        /*045a*/ 	.byte	0x05
	.zero		1


	//   ....[53]....
        /*045c*/ 	.word	0x000020b0
        /*0460*/ 	.word	0x000000ff
        /*0464*/ 	.word	0x00000000
        /*0468*/ 	.short	0x010a
        /*046a*/ 	.byte	0x05
	.zero		1


	//   ....[54]....
        /*046c*/ 	.word	0x00002150
        /*0470*/ 	.word	0x000000ff
        /*0474*/ 	.word	0x00000000
        /*0478*/ 	.short	0x010a
        /*047a*/ 	.byte	0x05
	.zero		1


	//   ....[55]....
        /*047c*/ 	.word	0x00002200
        /*0480*/ 	.word	0x00000000
        /*0484*/ 	.word	0x00000000
        /*0488*/ 	.short	0x010a
        /*048a*/ 	.byte	0xff
	.zero		1


	//   ....[56]....
        /*048c*/ 	.word	0x00002930
        /*0490*/ 	.word	0x00000024
        /*0494*/ 	.word	0x000000a8
        /*0498*/ 	.short	0x010a
        /*049a*/ 	.byte	0xff
	.zero		1


	//   ....[57]....
        /*049c*/ 	.word	0x00003260
        /*04a0*/ 	.word	0x00000024
        /*04a4*/ 	.word	0x00000070
        /*04a8*/ 	.short	0x0107
        /*04aa*/ 	.byte	0xff
	.zero		1


	//   ....[58]....
        /*04ac*/ 	.word	0x00003310
        /*04b0*/ 	.word	0x00000024
        /*04b4*/ 	.word	0x00000070
        /*04b8*/ 	.short	0x0101
        /*04ba*/ 	.byte	0xff
	.zero		1


	//   ....[59]....
        /*04bc*/ 	.word	0x00003420
        /*04c0*/ 	.word	0x0000001a
        /*04c4*/ 	.word	0x000000a8
        /*04c8*/ 	.short	0x010a
        /*04ca*/ 	.byte	0xff
	.zero		1


	//   ....[60]....
        /*04cc*/ 	.word	0x00003e10
        /*04d0*/ 	.word	0x0000001a
        /*04d4*/ 	.word	0x00000070
        /*04d8*/ 	.short	0x0107
        /*04da*/ 	.byte	0xff
	.zero		1


	//   ....[61]....
        /*04dc*/ 	.word	0x00003e90
        /*04e0*/ 	.word	0x0000001a
        /*04e4*/ 	.word	0x00000070
        /*04e8*/ 	.short	0x0101
        /*04ea*/ 	.byte	0xff
	.zero		1


	//   ....[62]....
        /*04ec*/ 	.word	0x00003f60
        /*04f0*/ 	.word	0x00000000
        /*04f4*/ 	.word	0x00000110
        /*04f8*/ 	.short	0x010a
        /*04fa*/ 	.byte	0xff
	.zero		1


	//   ....[63]....
        /*04fc*/ 	.word	0x00004030
        /*0500*/ 	.word	0x00000000
        /*0504*/ 	.word	0x00000000
        /*0508*/ 	.short	0x0101
        /*050a*/ 	.byte	0xff
	.zero		1


	//   ....[64]....
        /*050c*/ 	.word	0x00004570
        /*0510*/ 	.word	0x00000002
        /*0514*/ 	.word	0x00000000
        /*0518*/ 	.short	0x010a
        /*051a*/ 	.byte	0xff
	.zero		1


	//   ....[65]....
        /*051c*/ 	.word	0x000045e0
        /*0520*/ 	.word	0x00000005
        /*0524*/ 	.word	0x00000000
        /*0528*/ 	.short	0x010a
        /*052a*/ 	.byte	0xff
	.zero		1


	//   ....[66]....
        /*052c*/ 	.word	0x00004690
        /*0530*/ 	.word	0x00000002
        /*0534*/ 	.word	0x00000000
        /*0538*/ 	.short	0x010a
        /*053a*/ 	.byte	0xff
	.zero		1


	//   ....[67]....
        /*053c*/ 	.word	0x00004740
        /*0540*/ 	.word	0x00000005
        /*0544*/ 	.word	0x00000000
        /*0548*/ 	.short	0x010a
        /*054a*/ 	.byte	0xff
	.zero		1


	//   ....[68]....
        /*054c*/ 	.word	0x000047f0
        /*0550*/ 	.word	0x00000002
        /*0554*/ 	.word	0x00000000
        /*0558*/ 	.short	0x010a
        /*055a*/ 	.byte	0xff
	.zero		1


	//   ....[69]....
        /*055c*/ 	.word	0x000048a0
        /*0560*/ 	.word	0x00000005
        /*0564*/ 	.word	0x00000000
        /*0568*/ 	.short	0x010a
        /*056a*/ 	.byte	0xff
	.zero		1


	//   ....[70]....
        /*056c*/ 	.word	0x00004950
        /*0570*/ 	.word	0x00000002
        /*0574*/ 	.word	0x00000000
        /*0578*/ 	.short	0x010a
        /*057a*/ 	.byte	0xff
	.zero		1


	//   ....[71]....
        /*057c*/ 	.word	0x00004a70
        /*0580*/ 	.word	0x000000ff
        /*0584*/ 	.word	0x00000128
        /*0588*/ 	.short	0x010a
        /*058a*/ 	.byte	0x05
	.zero		1


	//   ....[72]....
        /*058c*/ 	.word	0x00004b80
        /*0590*/ 	.word	0x00000000
        /*0594*/ 	.word	0x00000110
        /*0598*/ 	.short	0x010a
        /*059a*/ 	.byte	0xff
	.zero		1


	//   ....[73]....
        /*059c*/ 	.word	0x00004c70
        /*05a0*/ 	.word	0x00000000
        /*05a4*/ 	.word	0x00000000
        /*05a8*/ 	.short	0x0101
        /*05aa*/ 	.byte	0xff
	.zero		1


	//   ....[74]....
        /*05ac*/ 	.word	0x00004ce0
        /*05b0*/ 	.word	0x000000ff
        /*05b4*/ 	.word	0x00000128
        /*05b8*/ 	.short	0x0106
        /*05ba*/ 	.byte	0x04
	.zero		1


	//   ....[75]....
        /*05bc*/ 	.word	0x00004d00
        /*05c0*/ 	.word	0x000000ff
        /*05c4*/ 	.word	0x00000128
        /*05c8*/ 	.short	0x010a
        /*05ca*/ 	.byte	0x04
	.zero		1


	//   ....[76]....
        /*05cc*/ 	.word	0x00004d90
        /*05d0*/ 	.word	0x000000ff
        /*05d4*/ 	.word	0x00000128
        /*05d8*/ 	.short	0x0106
        /*05da*/ 	.byte	0x05
	.zero		1


	//   ....[77]....
        /*05dc*/ 	.word	0x00004db0
        /*05e0*/ 	.word	0x000000ff
        /*05e4*/ 	.word	0x00000128
        /*05e8*/ 	.short	0x010a
        /*05ea*/ 	.byte	0x05
	.zero		1


	//   ....[78]....
        /*05ec*/ 	.word	0x00004e40
        /*05f0*/ 	.word	0x000000ff
        /*05f4*/ 	.word	0x00000128
        /*05f8*/ 	.short	0x0106
        /*05fa*/ 	.byte	0x04
	.zero		1


	//   ....[79]....
        /*05fc*/ 	.word	0x00004e80
        /*0600*/ 	.word	0x00000000
        /*0604*/ 	.word	0x00000128
        /*0608*/ 	.short	0x010a
        /*060a*/ 	.byte	0xff
	.zero		1


	//   ....[80]....
        /*060c*/ 	.word	0x00005480
        /*0610*/ 	.word	0x00000002
        /*0614*/ 	.word	0x00000110
        /*0618*/ 	.short	0x010a
        /*061a*/ 	.byte	0xff
	.zero		1


	//   ....[81]....
        /*061c*/ 	.word	0x00005540
        /*0620*/ 	.word	0x00000002
        /*0624*/ 	.word	0x00000000
        /*0628*/ 	.short	0x0101
        /*062a*/ 	.byte	0xff
	.zero		1


	//   ....[82]....
        /*062c*/ 	.word	0x00005a30
        /*0630*/ 	.word	0x000000ff
        /*0634*/ 	.word	0x00000150
        /*0638*/ 	.short	0x010a
        /*063a*/ 	.byte	0x0e
	.zero		1


	//   ....[83]....
        /*063c*/ 	.word	0x00005cb0
        /*0640*/ 	.word	0x000000ff
        /*0644*/ 	.word	0x00000000
        /*0648*/ 	.short	0x010a
        /*064a*/ 	.byte	0x16
	.zero		1


	//   ....[84]....
        /*064c*/ 	.word	0x00005cf0
        /*0650*/ 	.word	0x000000ff
        /*0654*/ 	.word	0x00000070
        /*0658*/ 	.short	0x010a
        /*065a*/ 	.byte	0x15
	.zero		1


	//   ....[85]....
        /*065c*/ 	.word	0x000062c0
        /*0660*/ 	.word	0x000000ff
        /*0664*/ 	.word	0x00000150
        /*0668*/ 	.short	0x010a
        /*066a*/ 	.byte	0x05
	.zero		1


	//   ....[86]....
        /*066c*/ 	.word	0x00006360
        /*0670*/ 	.word	0x000000ff
        /*0674*/ 	.word	0x00000150
        /*0678*/ 	.short	0x010a
        /*067a*/ 	.byte	0x1a
	.zero		1


	//   ....[87]....
        /*067c*/ 	.word	0x00006720
        /*0680*/ 	.word	0x00000000
        /*0684*/ 	.word	0x00000110
        /*0688*/ 	.short	0x010a
        /*068a*/ 	.byte	0xff
	.zero		1


	//   ....[88]....
        /*068c*/ 	.word	0x00006820
        /*0690*/ 	.word	0x00000000
        /*0694*/ 	.word	0x00000000
        /*0698*/ 	.short	0x0101
        /*069a*/ 	.byte	0xff
	.zero		1


	//   ....[89]....
        /*069c*/ 	.word	0x00006e60
        /*06a0*/ 	.word	0x000000ff
        /*06a4*/ 	.word	0x000000f8
        /*06a8*/ 	.short	0x010a
        /*06aa*/ 	.byte	0x10
	.zero		1


	//   ....[90]....
        /*06ac*/ 	.word	0x00006fc0
        /*06b0*/ 	.word	0x000000ff
        /*06b4*/ 	.word	0x000000e0
        /*06b8*/ 	.short	0x010b
        /*06ba*/ 	.byte	0x10
	.zero		1


	//   ....[91]....
        /*06bc*/ 	.word	0x00007060
        /*06c0*/ 	.word	0x000000ff
        /*06c4*/ 	.word	0x00000000
        /*06c8*/ 	.short	0x0101
        /*06ca*/ 	.byte	0x10
	.zero		1


	//   ....[92]....
        /*06cc*/ 	.word	0x000070c0
        /*06d0*/ 	.word	0x000000ff
        /*06d4*/ 	.word	0x000000f8
        /*06d8*/ 	.short	0x010a
        /*06da*/ 	.byte	0x0f
	.zero		1


	//   ....[93]....
        /*06dc*/ 	.word	0x00007240
        /*06e0*/ 	.word	0x000000ff
        /*06e4*/ 	.word	0x000000e0
        /*06e8*/ 	.short	0x010b
        /*06ea*/ 	.byte	0x0f
	.zero		1


	//   ....[94]....
        /*06ec*/ 	.word	0x00007310
        /*06f0*/ 	.word	0x000000ff
        /*06f4*/ 	.word	0x00000000
        /*06f8*/ 	.short	0x0101
        /*06fa*/ 	.byte	0x0f
	.zero		1


	//   ....[95]....
        /*06fc*/ 	.word	0x000073e0
        /*0700*/ 	.word	0x000000ff
        /*0704*/ 	.word	0x000000f8
        /*0708*/ 	.short	0x010a
        /*070a*/ 	.byte	0x04
	.zero		1


	//   ....[96]....
        /*070c*/ 	.word	0x00007490
        /*0710*/ 	.word	0x000000ff
        /*0714*/ 	.word	0x000000f8
        /*0718*/ 	.short	0x010a
        /*071a*/ 	.byte	0x04
	.zero		1


	//   ....[97]....
        /*071c*/ 	.word	0x00007540
        /*0720*/ 	.word	0x00000000
        /*0724*/ 	.word	0x000000f8
        /*0728*/ 	.short	0x010a
        /*072a*/ 	.byte	0xff
	.zero		1


	//   ....[98]....
        /*072c*/ 	.word	0x00007870
        /*0730*/ 	.word	0x00000000
        /*0734*/ 	.word	0x00000110
        /*0738*/ 	.short	0x010a
        /*073a*/ 	.byte	0xff
	.zero		1


	//   ....[99]....
        /*073c*/ 	.word	0x00007980
        /*0740*/ 	.word	0x00000000
        /*0744*/ 	.word	0x00000000
        /*0748*/ 	.short	0x0101
        /*074a*/ 	.byte	0xff
	.zero		1


	//   ....[100]....
        /*074c*/ 	.word	0x000083b0
        /*0750*/ 	.word	0x00000000
        /*0754*/ 	.word	0x000000e0
        /*0758*/ 	.short	0x010a
        /*075a*/ 	.byte	0xff
	.zero		1


	//   ....[101]....
        /*075c*/ 	.word	0x00008400
        /*0760*/ 	.word	0x00000034
        /*0764*/ 	.word	0x00000140
        /*0768*/ 	.short	0x010a
        /*076a*/ 	.byte	0xff
	.zero		1


	//   ....[102]....
        /*076c*/ 	.word	0x00008490
        /*0770*/ 	.word	0x00000000
        /*0774*/ 	.word	0x000000e0
        /*0778*/ 	.short	0x010a
        /*077a*/ 	.byte	0xff
	.zero		1


	//   ....[103]....
        /*077c*/ 	.word	0x00008680
        /*0780*/ 	.word	0x00000034
        /*0784*/ 	.word	0x00000140
        /*0788*/ 	.short	0x010a
        /*078a*/ 	.byte	0xff
	.zero		1


	//   ....[104]....
        /*078c*/ 	.word	0x000093a0
        /*0790*/ 	.word	0x00000000
        /*0794*/ 	.word	0x00000000
        /*0798*/ 	.short	0x0101
        /*079a*/ 	.byte	0xff
	.zero		1


	//   ....[105]....
        /*079c*/ 	.word	0x000093b0
        /*07a0*/ 	.word	0x00000003
        /*07a4*/ 	.word	0x000000e0
        /*07a8*/ 	.short	0x010a
        /*07aa*/ 	.byte	0xff
	.zero		1


	//   ....[106]....
        /*07ac*/ 	.word	0x00009470
        /*07b0*/ 	.word	0x00000003
        /*07b4*/ 	.word	0x000000e0
        /*07b8*/ 	.short	0x010a
        /*07ba*/ 	.byte	0xff
	.zero		1


	//   ....[107]....
        /*07bc*/ 	.word	0x000099f0
        /*07c0*/ 	.word	0x000000ff
        /*07c4*/ 	.word	0x00000000
        /*07c8*/ 	.short	0x0101
        /*07ca*/ 	.byte	0x05
	.zero		1


	//   ....[108]....
        /*07cc*/ 	.word	0x0000a2e0
        /*07d0*/ 	.word	0x00000000
        /*07d4*/ 	.word	0x00000000
        /*07d8*/ 	.short	0x0101
        /*07da*/ 	.byte	0xff
	.zero		1


	//   ....[109]....
        /*07dc*/ 	.word	0x0000a560
        /*07e0*/ 	.word	0x000000ff
        /*07e4*/ 	.word	0x00000000
        /*07e8*/ 	.short	0x0101
        /*07ea*/ 	.byte	0x04
	.zero		1


	//   ....[110]....
        /*07ec*/ 	.word	0x0000a590
        /*07f0*/ 	.word	0x00000002
        /*07f4*/ 	.word	0x00000038
        /*07f8*/ 	.short	0x010a
        /*07fa*/ 	.byte	0xff
	.zero		1


	//   ....[111]....
        /*07fc*/ 	.word	0x0000a5e0
        /*0800*/ 	.word	0x00000002
        /*0804*/ 	.word	0x00000110
        /*0808*/ 	.short	0x010a
        /*080a*/ 	.byte	0xff
	.zero		1


	//   ....[112]....
        /*080c*/ 	.word	0x0000a640
        /*0810*/ 	.word	0x00000000
        /*0814*/ 	.word	0x00000000
        /*0818*/ 	.short	0x010a
        /*081a*/ 	.byte	0xff
	.zero		1


	//   ....[113]....
        /*081c*/ 	.word	0x0000a6a0
        /*0820*/ 	.word	0x00000000
        /*0824*/ 	.word	0x00000000
        /*0828*/ 	.short	0x010a
        /*082a*/ 	.byte	0xff
	.zero		1


	//   ....[114]....
        /*082c*/ 	.word	0x0000a700
        /*0830*/ 	.word	0x00000000
        /*0834*/ 	.word	0x00000000
        /*0838*/ 	.short	0x010a
        /*083a*/ 	.byte	0xff
	.zero		1


	//   ....[115]....
        /*083c*/ 	.word	0x0000a760
        /*0840*/ 	.word	0x00000000
        /*0844*/ 	.word	0x00000000
        /*0848*/ 	.short	0x010a
        /*084a*/ 	.byte	0xff
	.zero		1


	//   ....[116]....
        /*084c*/ 	.word	0x0000a7c0
        /*0850*/ 	.word	0x00000000
        /*0854*/ 	.word	0x00000000
        /*0858*/ 	.short	0x010a
        /*085a*/ 	.byte	0xff
	.zero		1


	//   ....[117]....
        /*085c*/ 	.word	0x0000a820
        /*0860*/ 	.word	0x00000000
        /*0864*/ 	.word	0x00000000
        /*0868*/ 	.short	0x010a
        /*086a*/ 	.byte	0xff
	.zero		1


	//   ....[118]....
        /*086c*/ 	.word	0x0000a870
        /*0870*/ 	.word	0x00000024
        /*0874*/ 	.word	0x000000a8
        /*0878*/ 	.short	0x010a
        /*087a*/ 	.byte	0xff
	.zero		1


	//   ....[119]....
        /*087c*/ 	.word	0x0000a8c0
        /*0880*/ 	.word	0x0000001a
        /*0884*/ 	.word	0x000000a8
        /*0888*/ 	.short	0x010a
        /*088a*/ 	.byte	0xff
	.zero		1


	//   ....[120]....
        /*088c*/ 	.word	0x0000a980
        /*0890*/ 	.word	0x00000000
        /*0894*/ 	.word	0x00000110
        /*0898*/ 	.short	0x010a
        /*089a*/ 	.byte	0xff
	.zero		1


	//   ....[121]....
        /*089c*/ 	.word	0x0000a9d0
        /*08a0*/ 	.word	0x00000002
        /*08a4*/ 	.word	0x00000000
        /*08a8*/ 	.short	0x010a
        /*08aa*/ 	.byte	0xff
	.zero		1


	//   ....[122]....
        /*08ac*/ 	.word	0x0000aa20
        /*08b0*/ 	.word	0x00000005
        /*08b4*/ 	.word	0x00000000
        /*08b8*/ 	.short	0x010a
        /*08ba*/ 	.byte	0xff
	.zero		1


	//   ....[123]....
        /*08bc*/ 	.word	0x0000aa70
        /*08c0*/ 	.word	0x00000002
        /*08c4*/ 	.word	0x00000000
        /*08c8*/ 	.short	0x010a
        /*08ca*/ 	.byte	0xff
	.zero		1


	//   ....[124]....
        /*08cc*/ 	.word	0x0000aac0
        /*08d0*/ 	.word	0x00000005
        /*08d4*/ 	.word	0x00000000
        /*08d8*/ 	.short	0x010a
        /*08da*/ 	.byte	0xff
	.zero		1


	//   ....[125]....
        /*08dc*/ 	.word	0x0000ab10
        /*08e0*/ 	.word	0x00000002
        /*08e4*/ 	.word	0x00000000
        /*08e8*/ 	.short	0x010a
        /*08ea*/ 	.byte	0xff
	.zero		1


	//   ....[126]....
        /*08ec*/ 	.word	0x0000ab60
        /*08f0*/ 	.word	0x00000005
        /*08f4*/ 	.word	0x00000000
        /*08f8*/ 	.short	0x010a
        /*08fa*/ 	.byte	0xff
	.zero		1


	//   ....[127]....
        /*08fc*/ 	.word	0x0000abc0
        /*0900*/ 	.word	0x00000000
        /*0904*/ 	.word	0x00000128
        /*0908*/ 	.short	0x010a
        /*090a*/ 	.byte	0xff
	.zero		1


	//   ....[128]....
        /*090c*/ 	.word	0x0000ac10
        /*0910*/ 	.word	0x00000000
        /*0914*/ 	.word	0x00000110
        /*0918*/ 	.short	0x010a
        /*091a*/ 	.byte	0xff
	.zero		1


	//   ....[129]....
        /*091c*/ 	.word	0x0000ac70
        /*0920*/ 	.word	0x00000000
        /*0924*/ 	.word	0x00000128
        /*0928*/ 	.short	0x010a
        /*092a*/ 	.byte	0xff
	.zero		1


	//   ....[130]....
        /*092c*/ 	.word	0x0000acd0
        /*0930*/ 	.word	0x00000000
        /*0934*/ 	.word	0x00000128
        /*0938*/ 	.short	0x010a
        /*093a*/ 	.byte	0xff
	.zero		1


	//   ....[131]....
        /*093c*/ 	.word	0x0000ad20
        /*0940*/ 	.word	0x00000002
        /*0944*/ 	.word	0x00000110
        /*0948*/ 	.short	0x010a
        /*094a*/ 	.byte	0xff
	.zero		1


	//   ....[132]....
        /*094c*/ 	.word	0x0000ad80
        /*0950*/ 	.word	0x00000002
        /*0954*/ 	.word	0x00000150
        /*0958*/ 	.short	0x010a
        /*095a*/ 	.byte	0xff
	.zero		1


	//   ....[133]....
        /*095c*/ 	.word	0x0000ade0
        /*0960*/ 	.word	0x00000002
        /*0964*/ 	.word	0x00000000
        /*0968*/ 	.short	0x010a
        /*096a*/ 	.byte	0xff
	.zero		1


	//   ....[134]....
        /*096c*/ 	.word	0x0000ae40
        /*0970*/ 	.word	0x00000002
        /*0974*/ 	.word	0x00000070
        /*0978*/ 	.short	0x010a
        /*097a*/ 	.byte	0xff
	.zero		1


	//   ....[135]....
        /*097c*/ 	.word	0x0000aea0
        /*0980*/ 	.word	0x00000000
        /*0984*/ 	.word	0x00000150
        /*0988*/ 	.short	0x010a
        /*098a*/ 	.byte	0xff
	.zero		1


	//   ....[136]....
        /*098c*/ 	.word	0x0000af00
        /*0990*/ 	.word	0x00000000
        /*0994*/ 	.word	0x00000150
        /*0998*/ 	.short	0x010a
        /*099a*/ 	.byte	0xff
	.zero		1


	//   ....[137]....
        /*099c*/ 	.word	0x0000af50
        /*09a0*/ 	.word	0x00000000
        /*09a4*/ 	.word	0x00000110
        /*09a8*/ 	.short	0x010a
        /*09aa*/ 	.byte	0xff
	.zero		1


	//   ....[138]....
        /*09ac*/ 	.word	0x0000afb0
        /*09b0*/ 	.word	0x00000000
        /*09b4*/ 	.word	0x000000f8
        /*09b8*/ 	.short	0x010a
        /*09ba*/ 	.byte	0xff
	.zero		1


	//   ....[139]....
        /*09bc*/ 	.word	0x0000b010
        /*09c0*/ 	.word	0x00000000
        /*09c4*/ 	.word	0x000000f8
        /*09c8*/ 	.short	0x010a
        /*09ca*/ 	.byte	0xff
	.zero		1


	//   ....[140]....
        /*09cc*/ 	.word	0x0000b070
        /*09d0*/ 	.word	0x00000000
        /*09d4*/ 	.word	0x000000f8
        /*09d8*/ 	.short	0x010a
        /*09da*/ 	.byte	0xff
	.zero		1


	//   ....[141]....
        /*09dc*/ 	.word	0x0000b0d0
        /*09e0*/ 	.word	0x00000000
        /*09e4*/ 	.word	0x000000f8
        /*09e8*/ 	.short	0x010a
        /*09ea*/ 	.byte	0xff
	.zero		1


	//   ....[142]....
        /*09ec*/ 	.word	0x0000b120
        /*09f0*/ 	.word	0x00000000
        /*09f4*/ 	.word	0x00000110
        /*09f8*/ 	.short	0x010a
        /*09fa*/ 	.byte	0xff
	.zero		1


	//   ....[143]....
        /*09fc*/ 	.word	0x0000b170
        /*0a00*/ 	.word	0x00000000
        /*0a04*/ 	.word	0x000000e0
        /*0a08*/ 	.short	0x010a
        /*0a0a*/ 	.byte	0xff
	.zero		1


	//   ....[144]....
        /*0a0c*/ 	.word	0x0000b1c0
        /*0a10*/ 	.word	0x00000034
        /*0a14*/ 	.word	0x00000140
        /*0a18*/ 	.short	0x010a
        /*0a1a*/ 	.byte	0xff
	.zero		1


	//   ....[145]....
        /*0a1c*/ 	.word	0x0000b210
        /*0a20*/ 	.word	0x00000003
        /*0a24*/ 	.word	0x000000e0
        /*0a28*/ 	.short	0x010a
        /*0a2a*/ 	.byte	0xff
	.zero		1


	//----- nvinfo : EIATTR_NUM_MBARRIERS
	.align		4
.L_71:
        /*0a2c*/ 	.byte	0x03, 0x38
        /*0a2e*/ 	.short	0x002c


	//----- nvinfo : EIATTR_EXIT_INSTR_OFFSETS
	.align		4
        /*0a30*/ 	.byte	0x04, 0x1c
        /*0a32*/ 	.short	(.L_73 - .L_72)


	//   ....[0]....
.L_72:
        /*0a34*/ 	.word	0x00002230


	//   ....[1]....
        /*0a38*/ 	.word	0x00004980


	//   ....[2]....
        /*0a3c*/ 	.word	0x00004e50


	//   ....[3]....
        /*0a40*/ 	.word	0x00004eb0


	//   ....[4]....
        /*0a44*/ 	.word	0x000065c0


	//   ....[5]....
        /*0a48*/ 	.word	0x00007570


	//   ....[6]....
        /*0a4c*/ 	.word	0x000075b0


	//   ....[7]....
        /*0a50*/ 	.word	0x0000a450


	//   ....[8]....
        /*0a54*/ 	.word	0x0000a4d0


	//   ....[9]....
        /*0a58*/ 	.word	0x0000a500


	//   ....[10]....
        /*0a5c*/ 	.word	0x0000a570


	//----- nvinfo : EIATTR_MAX_THREADS
	.align		4
.L_73:
        /*0a60*/ 	.byte	0x04, 0x05
        /*0a62*/ 	.short	(.L_75 - .L_74)
.L_74:
        /*0a64*/ 	.word	0x00000180
        /*0a68*/ 	.word	0x00000001
        /*0a6c*/ 	.word	0x00000001


	//----- nvinfo : EIATTR_CRS_STACK_SIZE
	.align		4
.L_75:
        /*0a70*/ 	.byte	0x04, 0x1e
        /*0a72*/ 	.short	(.L_77 - .L_76)
.L_76:
        /*0a74*/ 	.word	0x00000000


	//----- nvinfo : EIATTR_CBANK_PARAM_SIZE
	.align		4
.L_77:
        /*0a78*/ 	.byte	0x03, 0x19
        /*0a7a*/ 	.short	0x0700


	//----- nvinfo : EIATTR_PARAM_CBANK
	.align		4
        /*0a7c*/ 	.byte	0x04, 0x0a
        /*0a7e*/ 	.short	(.L_79 - .L_78)
	.align		4
.L_78:
        /*0a80*/ 	.word	index@(.nv.constant0._ZN7cutlass13device_kernelINS_4gemm6kernel13GemmUniversalIN4cute5tupleIJiiiiEEENS1_10collective13CollectiveMmaINS1_58MainloopSm100UmmaMixedTmaCpAsyncWarpSpecializedBlockScaledILi7ELi3ELi2ENS5_IJNS4_1CILi1EEESB_SB_EEEEENS5_IJNSA_ILi128EEENSA_ILi64EEENSA_ILi256EEEEEENS5_IJNS_12float_e2m1_tENS_13float_ue4m3_tEEEENS5_IJNS5_IJlSB_lEEENS4_6LayoutINS5_IJNS5_IJNS5_IJNSA_ILi32EEENSA_ILi4EEEEEEiEEENS5_IJNS5_IJNSA_ILi16EEESO_EEEiEEENS5_IJSB_iEEEEEENS5_IJST_NS5_IJNS5_IJNSA_ILi0EEESB_EEENSA_ILi512EEEEEENS5_IJSW_iEEEEEEEEEEESK_S13_NS4_8TiledMMAINS4_8MMA_AtomIJNS4_17SM100_MMA_MXF4_SSISI_SI_fSJ_Li128ELi64ELi16ELNS4_4UMMA5MajorE0ELS18_0ELNS17_7ScaleInE0ELS19_0EEEEEENSM_ISC_NS5_IJSW_SW_SW_EEEEENS5_IJNS4_10UnderscoreES1E_S1E_EEEEENS5_IJNS4_13SM90_TMA_LOADES1H_EEENS5_IJNS4_14ComposedLayoutINS4_7SwizzleILi3ELi4ELi3EEENS4_18smem_ptr_flag_bitsILi4EEENSM_INS5_IJNSA_ILi8EEESG_EEENS5_IJSG_SB_EEEEEEENSM_INS5_IJNS5_IJNS5_IJSP_SB_EEESS_EEESB_NS5_IJSB_SO_EEEEEENS5_IJNS5_IJNS5_IJSS_SY_EEESX_EEESW_NS5_IJSO_SY_EEEEEEEEEEEvNS4_8identityENS5_IJNS4_9TiledCopyINS4_9Copy_AtomIJNS4_31SM80_CP_ASYNC_CACHEGLOBAL_ZFILLINS_9uint128_tES27_EESI_EEENSM_INS5_IJNS5_IJS1O_SR_EEESN_EEENS5_IJNS5_IJSY_SB_EEESR_EEEEENS5_IJSR_SG_EEEEES1H_EEES22_vS23_EENS_8epilogue10collective18CollectiveEpilogueINS2J_23Sm100TmaWarpSpecializedILi3ELi2ELi32ELb1ELb0EEEJSH_NS5_IJNSM_ISE_SB_EENSM_ISN_SB_EEEEENS_6half_tENS5_IJSB_llEEES2R_S2S_NS2J_6fusion15FusionCallbacksIS2N_NS2T_17LinearCombinationIS2R_fS2R_fLNS_15FloatRoundStyleE2EEESH_S2Q_JEEENS4_5SM1004TMEM4LOAD26SM100_TMEM_LOAD_16dp256b4xES1H_NS1J_IS1L_NS1M_ILi16EEENSM_INS5_IJSF_S1O_EEENS5_IJSB_SF_EEEEEEENS4_17SM75_U16x8_LDSM_TENS4_14SM90_TMA_STOREES37_NS4_17SM90_U16x8_STSM_TENS4_39AutoVectorizingCopyWithAssumedAlignmentILi128EEEEEEvvEEEEvNT_6ParamsE)
        /*0a84*/ 	.short	0x0380
        /*0a86*/ 	.short	0x0700


	//----- nvinfo : EIATTR_SW_WAR
	.align		4
.L_79:
        /*0a88*/ 	.byte	0x04, 0x36
        /*0a8a*/ 	.short	(.L_81 - .L_80)
.L_80:
        /*0a8c*/ 	.word	0x00000008
.L_81:


//--------------------- .nv.info._ZN7cutlass13device_kernelINS_4gemm6kernel13GemmUniversalIN4cute5tupleIJiiiiEEENS1_10collective13CollectiveMmaINS1_46MainloopSm100TmaUmmaWarpSpecializedBlockScaledILi7ELi2ELi2ENS5_IJNS4_1CILi1EEESB_SB_EEEEENS5_IJNSA_ILi128EEENSA_ILi64EEENSA_ILi256EEEEEENS5_IJNS_12float_e2m1_tENS_13float_ue4m3_tEEEENS5_IJNS5_IJlSB_lEEENS4_6LayoutINS5_IJNS5_IJNS5_IJNSA_ILi32EEENSA_ILi4EEEEEEiEEENS5_IJNS5_IJNSA_ILi16EEESO_EEEiEEENS5_IJSB_iEEEEEENS5_IJST_NS5_IJNS5_IJNSA_ILi0EEESB_EEENSA_ILi512EEEEEENS5_IJSW_iEEEEEEEEEEESK_S13_NS4_8TiledMMAINS4_8MMA_AtomIJNS4_17SM100_MMA_MXF4_SSISI_SI_fSJ_Li128ELi64ELi16ELNS4_4UMMA5MajorE0ELS18_0ELNS17_7ScaleInE0ELS19_0EEEEEENSM_ISC_NS5_IJSW_SW_SW_EEEEENS5_IJNS4_10UnderscoreES1E_S1E_EEEEENS5_IJNS4_13SM90_TMA_LOADES1H_EEENS5_IJNS4_14ComposedLayoutINS4_7SwizzleILi3ELi4ELi3EEENS4_18smem_ptr_flag_bitsILi4EEENSM_INS5_IJNSA_ILi8EEESG_EEENS5_IJSG_SB_EEEEEEENSM_INS5_IJNS5_IJNS5_IJSP_SB_EEESS_EEESB_NS5_IJSB_SO_EEEEEENS5_IJNS5_IJNS5_IJSS_SY_EEESX_EEESW_NS5_IJSO_SY_EEEEEEEEEEEvNS4_8identityES1I_S22_vS23_EENS_8epilogue10collective18CollectiveEpilogueINS25_23Sm100TmaWarpSpecializedILi3ELi2ELi32ELb1ELb0EEEJSH_NS5_IJNSM_ISE_SB_EENSM_ISN_SB_EEEEENS_6half_tENS5_IJSB_llEEES2D_S2E_NS25_6fusion15FusionCallbacksIS29_NS2F_17LinearCombinationIS2D_fS2D_fLNS_15FloatRoundStyleE2EEESH_S2C_JEEENS4_5SM1004TMEM4LOAD26SM100_TMEM_LOAD_16dp256b4xES1H_NS1J_IS1L_NS1M_ILi16EEENSM_INS5_IJSF_S1O_EEENS5_IJSB_SF_EEEEEEENS4_17SM75_U16x8_LDSM_TENS4_14SM90_TMA_STOREES2T_NS4_17SM90_U16x8_STSM_TENS4_39AutoVectorizingCopyWithAssumedAlignmentILi128EEEEEEvvEEEEvNT_6ParamsE --------------------------
	.section	.nv.info._ZN7cutlass13device_kernelINS_4gemm6kernel13GemmUniversalIN4cute5tupleIJiiiiEEENS1_10collective13CollectiveMmaINS1_46MainloopSm100TmaUmmaWarpSpecializedBlockScaledILi7ELi2ELi2ENS5_IJNS4_1CILi1EEESB_SB_EEEEENS5_IJNSA_ILi128EEENSA_ILi64EEENSA_ILi256EEEEEENS5_IJNS_12float_e2m1_tENS_13float_ue4m3_tEEEENS5_IJNS5_IJlSB_lEEENS4_6LayoutINS5_IJNS5_IJNS5_IJNSA_ILi32EEENSA_ILi4EEEEEEiEEENS5_IJNS5_IJNSA_ILi16EEESO_EEEiEEENS5_IJSB_iEEEEEENS5_IJST_NS5_IJNS5_IJNSA_ILi0EEESB_EEENSA_ILi512EEEEEENS5_IJSW_iEEEEEEEEEEESK_S13_NS4_8TiledMMAINS4_8MMA_AtomIJNS4_17SM100_MMA_MXF4_SSISI_SI_fSJ_Li128ELi64ELi16ELNS4_4UMMA5MajorE0ELS18_0ELNS17_7ScaleInE0ELS19_0EEEEEENSM_ISC_NS5_IJSW_SW_SW_EEEEENS5_IJNS4_10UnderscoreES1E_S1E_EEEEENS5_IJNS4_13SM90_TMA_LOADES1H_EEENS5_IJNS4_14ComposedLayoutINS4_7SwizzleILi3ELi4ELi3EEENS4_18smem_ptr_flag_bitsILi4EEENSM_INS5_IJNSA_ILi8EEESG_EEENS5_IJSG_SB_EEEEEEENSM_INS5_IJNS5_IJNS5_IJSP_SB_EEESS_EEESB_NS5_IJSB_SO_EEEEEENS5_IJNS5_IJNS5_IJSS_SY_EEESX_EEESW_NS5_IJSO_SY_EEEEEEEEEEEvNS4_8identityES1I_S22_vS23_EENS_8epilogue10collective18CollectiveEpilogueINS25_23Sm100TmaWarpSpecializedILi3ELi2ELi32ELb1ELb0EEEJSH_NS5_IJNSM_ISE_SB_EENSM_ISN_SB_EEEEENS_6half_tENS5_IJSB_llEEES2D_S2E_NS25_6fusion15FusionCallbacksIS29_NS2F_17LinearCombinationIS2D_fS2D_fLNS_15FloatRoundStyleE2EEESH_S2C_JEEENS4_5SM1004TMEM4LOAD26SM100_TMEM_LOAD_16dp256b4xES1H_NS1J_IS1L_NS1M_ILi16EEENSM_INS5_IJSF_S1O_EEENS5_IJSB_SF_EEEEEEENS4_17SM75_U16x8_LDSM_TENS4_14SM90_TMA_STOREES2T_NS4_17SM90_U16x8_STSM_TENS4_39AutoVectorizingCopyWithAssumedAlignmentILi128EEEEEEvvEEEEvNT_6ParamsE,"",@"SHT_CUDA_INFO"
	.sectionflags	@""
	.align	4


	//----- nvinfo : EIATTR_CUDA_API_VERSION
	.align		4
        /*0000*/ 	.byte	0x04, 0x37
        /*0002*/ 	.short	(.L_83 - .L_82)
.L_82:
        /*0004*/ 	.word	0x00000082


	//----- nvinfo : EIATTR_KPARAM_INFO
	.align		4
.L_83:
        /*0008*/ 	.byte	0x04, 0x17
        /*000a*/ 	.short	(.L_85 - .L_84)
.L_84:
        /*000c*/ 	.word	0x00000000
        /*0010*/ 	.short	0x0000
        /*0012*/ 	.short	0x0000
        /*0014*/ 	.byte	0x00, 0xf0, 0x01, 0x30


	//----- nvinfo : EIATTR_AT_ENTRY_FRAGMENTS
	.align		4
.L_85:
        /*0018*/ 	.byte	0x04, 0x4f
        /*001a*/ 	.short	(.L_87 - .L_86)


	//   ....[0]....
.L_86:
        /*001c*/ 	.word	0x00000006


	//----- nvinfo : EIATTR_RESERVED_SMEM_USED
	.align		4
.L_87:
        /*0020*/ 	.byte	0x01, 0x41
	.zero		2


	//----- nvinfo : EIATTR_SPARSE_MMA_MASK
	.align		4
        /*0024*/ 	.byte	0x03, 0x50
        /*0026*/ 	.short	0x0000


	//----- nvinfo : EIATTR_TCGEN05_1CTA_USED
	.align		4
        /*0028*/ 	.byte	0x01, 0x51
	.zero		2


	//----- nvinfo : EIATTR_MAXREG_COUNT
	.align		4
        /*002c*/ 	.byte	0x03, 0x1b
        /*002e*/ 	.short	0x00ff


	//----- nvinfo : EIATTR_NUM_BARRIERS
	.align		4
        /*0030*/ 	.byte	0x02, 0x4c
        /*0032*/ 	.byte	0x07
	.zero		1


	//----- nvinfo : EIATTR_EXTERNS
	.align		4
        /*0034*/ 	.byte	0x04, 0x0f
        /*0036*/ 	.short	(.L_89 - .L_88)


	//   ....[0]....
	.align		4
.L_88:
        /*0038*/ 	.word	index@(__assertfail)


	//----- nvinfo : EIATTR_MERCURY_ISA_VERSION
	.align		4
.L_89:
        /*003c*/ 	.byte	0x03, 0x5f
        /*003e*/ 	.short	0x0101


	//----- nvinfo : EIATTR_INT_WARP_WIDE_INSTR_OFFSETS
	.align		4
        /*0040*/ 	.byte	0x04, 0x31
        /*0042*/ 	.short	(.L_91 - .L_90)


	//   ....[0]....
.L_90:
        /*0044*/ 	.word	0x000020e0


	//   ....[1]....
        /*0048*/ 	.word	0x000044a0


	//   ....[2]....
        /*004c*/ 	.word	0x000044d0


	//   ....[3]....
        /*0050*/ 	.word	0x00004520


	//   ....[4]....
        /*0054*/ 	.word	0x00004df0


	//   ....[5]....
        /*0058*/ 	.word	0x00004e90


	//   ....[6]....
        /*005c*/ 	.word	0x00004f60


	//   ....[7]....
        /*0060*/ 	.word	0x00005140


	//   ....[8]....
        /*0064*/ 	.word	0x000051c0


	//   ....[9]....
        /*0068*/ 	.word	0x00005320


	//----- nvinfo : EIATTR_COOP_GROUP_MASK_REGIDS
	.align		4
.L_91:
        /*006c*/ 	.byte	0x04, 0x29
        /*006e*/ 	.short	(.L_93 - .L_92)


	//   ....[0]....
.L_92:
        /*0070*/ 	.word	0xffffffff


	//   ....[1]....
        /*0074*/ 	.word	0xffffffff


	//   ....[2]....
        /*0078*/ 	.word	0xffffffff


	//   ....[3]....
        /*007c*/ 	.word	0xffffffff


	//   ....[4]....
        /*0080*/ 	.word	0xffffffff


	//   ....[5]....
        /*0084*/ 	.word	0xffffffff


	//   ....[6]....
        /*0088*/ 	.word	0xffffffff


	//   ....[7]....
        /*008c*/ 	.word	0xffffffff


	//   ....[8]....
        /*0090*/ 	.word	0xffffffff


	//   ....[9]....
        /*0094*/ 	.word	0xffffffff


	//   ....[10]....
        /*0098*/ 	.word	0xffffffff


	//   ....[11]....
        /*009c*/ 	.word	0xffffffff


	//   ....[12]....
        /*00a0*/ 	.word	0xffffffff


	//----- nvinfo : EIATTR_COOP_GROUP_INSTR_OFFSETS
	.align		4
.L_93:
        /*00a4*/ 	.byte	0x04, 0x28
        /*00a6*/ 	.short	(.L_95 - .L_94)


	//   ....[0]....
.L_94:
        /*00a8*/ 	.word	0x00000090


	//   ....[1]....
        /*00ac*/ 	.word	0x00000530


	//   ....[2]....
        /*00b0*/ 	.word	0x00000700


	//   ....[3]....
        /*00b4*/ 	.word	0x00000880


	//   ....[4]....
        /*00b8*/ 	.word	0x00000980


	//   ....[5]....
        /*00bc*/ 	.word	0x00000af0


	//   ....[6]....
        /*00c0*/ 	.word	0x00000c50


	//   ....[7]....
        /*00c4*/ 	.word	0x00001fc0


	//   ....[8]....
        /*00c8*/ 	.word	0x00002f60


	//   ....[9]....
        /*00cc*/ 	.word	0x00003170


	//   ....[10]....
        /*00d0*/ 	.word	0x000031a0


	//   ....[11]....
        /*00d4*/ 	.word	0x00004390


	//   ....[12]....
        /*00d8*/ 	.word	0x000045c0


	//----- nvinfo : EIATTR_VRC_CTA_INIT_COUNT
	.align		4
.L_95:
        /*00dc*/ 	.byte	0x02, 0x4a
        /*00de*/ 	.byte	0x80
	.zero		1


	//----- nvinfo : EIATTR_SYSCALL_OFFSETS
	.align		4
        /*00e0*/ 	.byte	0x04, 0x46
        /*00e2*/ 	.short	(.L_97 - .L_96)


	//   ....[0]....
.L_96:
        /*00e4*/ 	.word	0x00005e80


	//   ....[1]....
        /*00e8*/ 	.word	0x00005f70


	//   ....[2]....
        /*00ec*/ 	.word	0x00006790


	//   ....[3]....
        /*00f0*/ 	.word	0x00006900


	//   ....[4]....
        /*00f4*/ 	.word	0x00007650


	//   ....[5]....
        /*00f8*/ 	.word	0x000077c0


	//----- nvinfo : EIATTR_MBARRIER_INSTR_OFFSETS
	.align		4
.L_97:
        /*00fc*/ 	.byte	0x04, 0x39
        /*00fe*/ 	.short	(.L_99 - .L_98)


	//   ....[0]....
.L_98:
        /*0100*/ 	.word	0x00000610
        /*0104*/ 	.word	0x000000ff
        /*0108*/ 	.word	0x00000000
        /*010c*/ 	.short	0x0100
        /*010e*/ 	.byte	0x05
	.zero		1


	//   ....[1]....
        /*0110*/ 	.word	0x00000620
        /*0114*/ 	.word	0x000000ff
        /*0118*/ 	.word	0x00000038
        /*011c*/ 	.short	0x0100
        /*011e*/ 	.byte	0x05
	.zero		1


	//   ....[2]....
        /*0120*/ 	.word	0x00000630
        /*0124*/ 	.word	0x000000ff
        /*0128*/ 	.word	0x00000008
        /*012c*/ 	.short	0x0100
        /*012e*/ 	.byte	0x05
	.zero		1


	//   ....[3]....
        /*0130*/ 	.word	0x00000640
        /*0134*/ 	.word	0x000000ff
        /*0138*/ 	.word	0x00000040
        /*013c*/ 	.short	0x0100
        /*013e*/ 	.byte	0x05
	.zero		1


	//   ....[4]....
        /*0140*/ 	.word	0x00000650
        /*0144*/ 	.word	0x000000ff
        /*0148*/ 	.word	0x00000010
        /*014c*/ 	.short	0x0100
        /*014e*/ 	.byte	0x05
	.zero		1


	//   ....[5]....
        /*0150*/ 	.word	0x00000660
        /*0154*/ 	.word	0x000000ff
        /*0158*/ 	.word	0x00000048
        /*015c*/ 	.short	0x0100
        /*015e*/ 	.byte	0x05
	.zero		1


	//   ....[6]....
        /*0160*/ 	.word	0x00000670
        /*0164*/ 	.word	0x000000ff
        /*0168*/ 	.word	0x00000018
        /*016c*/ 	.short	0x0100
        /*016e*/ 	.byte	0x05
	.zero		1


	//   ....[7]....
        /*0170*/ 	.word	0x00000680
        /*0174*/ 	.word	0x000000ff
        /*0178*/ 	.word	0x00000050
        /*017c*/ 	.short	0x0100
        /*017e*/ 	.byte	0x05
	.zero		1


	//   ....[8]....
        /*0180*/ 	.word	0x00000690
        /*0184*/ 	.word	0x000000ff
        /*0188*/ 	.word	0x00000020
        /*018c*/ 	.short	0x0100
        /*018e*/ 	.byte	0x05
	.zero		1


	//   ....[9]....
        /*0190*/ 	.word	0x000006a0
        /*0194*/ 	.word	0x000000ff
        /*0198*/ 	.word	0x00000058
        /*019c*/ 	.short	0x0100
        /*019e*/ 	.byte	0x05
	.zero		1


	//   ....[10]....
        /*01a0*/ 	.word	0x000006b0
        /*01a4*/ 	.word	0x000000ff
        /*01a8*/ 	.word	0x00000028
        /*01ac*/ 	.short	0x0100
        /*01ae*/ 	.byte	0x05
	.zero		1


	//   ....[11]....
        /*01b0*/ 	.word	0x000006c0
        /*01b4*/ 	.word	0x000000ff
        /*01b8*/ 	.word	0x00000060
        /*01bc*/ 	.short	0x0100
        /*01be*/ 	.byte	0x05
	.zero		1


	//   ....[12]....
        /*01c0*/ 	.word	0x000006d0
        /*01c4*/ 	.word	0x000000ff
        /*01c8*/ 	.word	0x00000030
        /*01cc*/ 	.short	0x0100
        /*01ce*/ 	.byte	0x05
	.zero		1


	//   ....[13]....
        /*01d0*/ 	.word	0x000006e0
        /*01d4*/ 	.word	0x000000ff
        /*01d8*/ 	.word	0x00000068
        /*01dc*/ 	.short	0x0100
        /*01de*/ 	.byte	0x05
	.zero		1


	//   ....[14]....
        /*01e0*/ 	.word	0x00000810
        /*01e4*/ 	.word	0x000000ff
        /*01e8*/ 	.word	0x00000070
        /*01ec*/ 	.short	0x0100
        /*01ee*/ 	.byte	0x07
	.zero		1


	//   ....[15]....
        /*01f0*/ 	.word	0x00000820
        /*01f4*/ 	.word	0x000000ff
        /*01f8*/ 	.word	0x00000088
        /*01fc*/ 	.short	0x0100
        /*01fe*/ 	.byte	0x07
	.zero		1


	//   ....[16]....
        /*0200*/ 	.word	0x00000830
        /*0204*/ 	.word	0x000000ff
        /*0208*/ 	.word	0x00000078
        /*020c*/ 	.short	0x0100
        /*020e*/ 	.byte	0x07
	.zero		1


	//   ....[17]....
        /*0210*/ 	.word	0x00000840
        /*0214*/ 	.word	0x000000ff
        /*0218*/ 	.word	0x00000090
        /*021c*/ 	.short	0x0100
        /*021e*/ 	.byte	0x07
	.zero		1


	//   ....[18]....
        /*0220*/ 	.word	0x00000850
        /*0224*/ 	.word	0x000000ff
        /*0228*/ 	.word	0x00000080
        /*022c*/ 	.short	0x0100
        /*022e*/ 	.byte	0x07
	.zero		1


	//   ....[19]....
        /*0230*/ 	.word	0x00000860
        /*0234*/ 	.word	0x000000ff
        /*0238*/ 	.word	0x00000098
        /*023c*/ 	.short	0x0100
        /*023e*/ 	.byte	0x07
	.zero		1


	//   ....[20]....
        /*0240*/ 	.word	0x00000950
        /*0244*/ 	.word	0x000000ff
        /*0248*/ 	.word	0x000000a0
        /*024c*/ 	.short	0x0100
        /*024e*/ 	.byte	0x05
	.zero		1


	//   ....[21]....
        /*0250*/ 	.word	0x00000960
        /*0254*/ 	.word	0x000000ff
        /*0258*/ 	.word	0x000000a8
        /*025c*/ 	.short	0x0100
        /*025e*/ 	.byte	0x05
	.zero		1


	//   ....[22]....
        /*0260*/ 	.word	0x00000aa0
        /*0264*/ 	.word	0x000000ff
        /*0268*/ 	.word	0x000000b0
        /*026c*/ 	.short	0x0100
        /*026e*/ 	.byte	0x05
	.zero		1


	//   ....[23]....
        /*0270*/ 	.word	0x00000ab0
        /*0274*/ 	.word	0x000000ff
        /*0278*/ 	.word	0x000000c0
        /*027c*/ 	.short	0x0100
        /*027e*/ 	.byte	0x05
	.zero		1


	//   ....[24]....
        /*0280*/ 	.word	0x00000ac0
        /*0284*/ 	.word	0x000000ff
        /*0288*/ 	.word	0x000000b8
        /*028c*/ 	.short	0x0100
        /*028e*/ 	.byte	0x05
	.zero		1


	//   ....[25]....
        /*0290*/ 	.word	0x00000ad0
        /*0294*/ 	.word	0x000000ff
        /*0298*/ 	.word	0x000000c8
        /*029c*/ 	.short	0x0100
        /*029e*/ 	.byte	0x05
	.zero		1


	//   ....[26]....
        /*02a0*/ 	.word	0x00000c00
        /*02a4*/ 	.word	0x000000ff
        /*02a8*/ 	.word	0x000000d0
        /*02ac*/ 	.short	0x0100
        /*02ae*/ 	.byte	0x07
	.zero		1


	//   ....[27]....
        /*02b0*/ 	.word	0x00000c10
        /*02b4*/ 	.word	0x000000ff
        /*02b8*/ 	.word	0x000000e0
        /*02bc*/ 	.short	0x0100
        /*02be*/ 	.byte	0x07
	.zero		1


	//   ....[28]....
        /*02c0*/ 	.word	0x00000c20
        /*02c4*/ 	.word	0x000000ff
        /*02c8*/ 	.word	0x000000d8
        /*02cc*/ 	.short	0x0100
        /*02ce*/ 	.byte	0x07
	.zero		1


	//   ....[29]....
        /*02d0*/ 	.word	0x00000c30
        /*02d4*/ 	.word	0x000000ff
        /*02d8*/ 	.word	0x000000e8
        /*02dc*/ 	.short	0x0100
        /*02de*/ 	.byte	0x07
	.zero		1


	//   ....[30]....
        /*02e0*/ 	.word	0x00000d30
        /*02e4*/ 	.word	0x000000ff
        /*02e8*/ 	.word	0x000000f0
        /*02ec*/ 	.short	0x0100
        /*02ee*/ 	.byte	0x05
	.zero		1


	//   ....[31]....
        /*02f0*/ 	.word	0x00000d40
        /*02f4*/ 	.word	0x000000ff
        /*02f8*/ 	.word	0x00000100
        /*02fc*/ 	.short	0x0100
        /*02fe*/ 	.byte	0x05
	.zero		1


	//   ....[32]....
        /*0300*/ 	.word	0x00000d50
        /*0304*/ 	.word	0x000000ff
        /*0308*/ 	.word	0x000000f8
        /*030c*/ 	.short	0x0100
        /*030e*/ 	.byte	0x05
	.zero		1


	//   ....[33]....
        /*0310*/ 	.word	0x00000d60
        /*0314*/ 	.word	0x000000ff
        /*0318*/ 	.word	0x00000108
        /*031c*/ 	.short	0x0100
        /*031e*/ 	.byte	0x05
	.zero		1


	//   ....[34]....
        /*0320*/ 	.word	0x00001650
        /*0324*/ 	.word	0x00000002
        /*0328*/ 	.word	0x00000100
        /*032c*/ 	.short	0x010a
        /*032e*/ 	.byte	0xff
	.zero		1


	//   ....[35]....
        /*0330*/ 	.word	0x00001680
        /*0334*/ 	.word	0x00000002
        /*0338*/ 	.word	0x000000f0
        /*033c*/ 	.short	0x0101
        /*033e*/ 	.byte	0xff
	.zero		1


	//   ....[36]....
        /*0340*/ 	.word	0x00001750
        /*0344*/ 	.word	0x000000ff
        /*0348*/ 	.word	0x00000038
        /*034c*/ 	.short	0x010a
        /*034e*/ 	.byte	0x05
	.zero		1


	//   ....[37]....
        /*0350*/ 	.word	0x00001810
        /*0354*/ 	.word	0x000000ff
        /*0358*/ 	.word	0x00000038
        /*035c*/ 	.short	0x010a
        /*035e*/ 	.byte	0x21
	.zero		1


	//   ....[38]....
        /*0360*/ 	.word	0x00001960
        /*0364*/ 	.word	0x000000ff
        /*0368*/ 	.word	0x00000038
        /*036c*/ 	.short	0x010a
        /*036e*/ 	.byte	0x08
	.zero		1


	//   ....[39]....
        /*0370*/ 	.word	0x00001b80
        /*0374*/ 	.word	0x000000ff
        /*0378*/ 	.word	0x000000a8
        /*037c*/ 	.short	0x0101
        /*037e*/ 	.byte	0x04
	.zero		1


	//   ....[40]....
        /*0380*/ 	.word	0x00001ba0
        /*0384*/ 	.word	0x000000ff
        /*0388*/ 	.word	0x00000038
        /*038c*/ 	.short	0x010a
        /*038e*/ 	.byte	0x05
	.zero		1


	//   ....[41]....
        /*0390*/ 	.word	0x00001c20
        /*0394*/ 	.word	0x000000ff
        /*0398*/ 	.word	0x00000038
        /*039c*/ 	.short	0x010a
        /*039e*/ 	.byte	0x21
	.zero		1


	//   ....[42]....
        /*03a0*/ 	.word	0x00001d20
        /*03a4*/ 	.word	0x000000ff
        /*03a8*/ 	.word	0x00000038
        /*03ac*/ 	.short	0x010a
        /*03ae*/ 	.byte	0x07
	.zero		1


	//   ....[43]....
        /*03b0*/ 	.word	0x00001ff0
        /*03b4*/ 	.word	0x00000002
        /*03b8*/ 	.word	0x000000b0
        /*03bc*/ 	.short	0x010a
        /*03be*/ 	.byte	0xff
	.zero		1


	//   ....[44]....
        /*03c0*/ 	.word	0x000020b0
        /*03c4*/ 	.word	0x00000002
        /*03c8*/ 	.word	0x00000000
        /*03cc*/ 	.short	0x0101
        /*03ce*/ 	.byte	0xff
	.zero		1


	//   ....[45]....
        /*03d0*/ 	.word	0x00002620
        /*03d4*/ 	.word	0x000000ff
        /*03d8*/ 	.word	0x00000000
        /*03dc*/ 	.short	0x010a
        /*03de*/ 	.byte	0x05
	.zero		1


	//   ....[46]....
        /*03e0*/ 	.word	0x000026b0
        /*03e4*/ 	.word	0x000000ff
        /*03e8*/ 	.word	0x00000000
        /*03ec*/ 	.short	0x010a
        /*03ee*/ 	.byte	0x05
	.zero		1


	//   ....[47]....
        /*03f0*/ 	.word	0x00002740
        /*03f4*/ 	.word	0x000000ff
        /*03f8*/ 	.word	0x00000000
        /*03fc*/ 	.short	0x010a
        /*03fe*/ 	.byte	0x05
	.zero		1


	//   ....[48]....
        /*0400*/ 	.word	0x000027d0
        /*0404*/ 	.word	0x000000ff
        /*0408*/ 	.word	0x00000000
        /*040c*/ 	.short	0x010a
        /*040e*/ 	.byte	0x05
	.zero		1


	//   ....[49]....
        /*0410*/ 	.word	0x00002860
        /*0414*/ 	.word	0x000000ff
        /*0418*/ 	.word	0x00000000
        /*041c*/ 	.short	0x010a
        /*041e*/ 	.byte	0x05
	.zero		1


	//   ....[50]....
        /*0420*/ 	.word	0x000028f0
        /*0424*/ 	.word	0x000000ff
        /*0428*/ 	.word	0x00000000
        /*042c*/ 	.short	0x010a
        /*042e*/ 	.byte	0x05
	.zero		1


	//   ....[51]....
        /*0430*/ 	.word	0x00002990
        /*0434*/ 	.word	0x00000000
        /*0438*/ 	.word	0x00000000
        /*043c*/ 	.short	0x010a
        /*043e*/ 	.byte	0xff
	.zero		1


	//   ....[52]....
        /*0440*/ 	.word	0x00002ab0
        /*0444*/ 	.word	0x00000000
        /*0448*/ 	.word	0x000000f0
        /*044c*/ 	.short	0x010a
        /*044e*/ 	.byte	0xff
	.zero		1


	//   ....[53]....
        /*0450*/ 	.word	0x00002b20
        /*0454*/ 	.word	0x00000000
        /*0458*/ 	.word	0x00000000
        /*045c*/ 	.short	0x0101
        /*045e*/ 	.byte	0xff
	.zero		1


	//   ....[54]....
        /*0460*/ 	.word	0x00002b40
        /*0464*/ 	.word	0x000000ff
        /*0468*/ 	.word	0x000000c0
        /*046c*/ 	.short	0x010a
        /*046e*/ 	.byte	0x05
	.zero		1


	//   ....[55]....
        /*0470*/ 	.word	0x00002c60
        /*0474*/ 	.word	0x00000000
        /*0478*/ 	.word	0x000000b0
        /*047c*/ 	.short	0x010a
        /*047e*/ 	.byte	0xff
	.zero		1


	//   ....[56]....
        /*0480*/ 	.word	0x00002d60
        /*0484*/ 	.word	0x00000000
        /*0488*/ 	.word	0x00000000
        /*048c*/ 	.short	0x0101
        /*048e*/ 	.byte	0xff
	.zero		1


	//   ....[57]....
        /*0490*/ 	.word	0x00002df0
        /*0494*/ 	.word	0x000000ff
        /*0498*/ 	.word	0x000000c0
        /*049c*/ 	.short	0x0106
        /*049e*/ 	.byte	0x05
	.zero		1


	//   ....[58]....
        /*04a0*/ 	.word	0x00002e10
        /*04a4*/ 	.word	0x000000ff
        /*04a8*/ 	.word	0x000000c0
        /*04ac*/ 	.short	0x010a
        /*04ae*/ 	.byte	0x05
	.zero		1


	//   ....[59]....
        /*04b0*/ 	.word	0x00002ea0
        /*04b4*/ 	.word	0x000000ff
        /*04b8*/ 	.word	0x000000c0
        /*04bc*/ 	.short	0x0106
        /*04be*/ 	.byte	0x04
	.zero		1


	//   ....[60]....
        /*04c0*/ 	.word	0x00002ee0
        /*04c4*/ 	.word	0x00000000
        /*04c8*/ 	.word	0x000000c0
        /*04cc*/ 	.short	0x010a
        /*04ce*/ 	.byte	0xff
	.zero		1


	//   ....[61]....
        /*04d0*/ 	.word	0x00003540
        /*04d4*/ 	.word	0x00000002
        /*04d8*/ 	.word	0x000000b0
        /*04dc*/ 	.short	0x010a
        /*04de*/ 	.byte	0xff
	.zero		1


	//   ....[62]....
        /*04e0*/ 	.word	0x00003600
        /*04e4*/ 	.word	0x00000002
        /*04e8*/ 	.word	0x00000000
        /*04ec*/ 	.short	0x0101
        /*04ee*/ 	.byte	0xff
	.zero		1


	//   ....[63]....
        /*04f0*/ 	.word	0x00003ad0
        /*04f4*/ 	.word	0x000000ff
        /*04f8*/ 	.word	0x00000000
        /*04fc*/ 	.short	0x010a
        /*04fe*/ 	.byte	0x05
	.zero		1


	//   ....[64]....
        /*0500*/ 	.word	0x00003ae0
        /*0504*/ 	.word	0x000000ff
        /*0508*/ 	.word	0x000000e0
        /*050c*/ 	.short	0x010a
        /*050e*/ 	.byte	0x0f
	.zero		1


	//   ....[65]....
        /*0510*/ 	.word	0x00003d70
        /*0514*/ 	.word	0x000000ff
        /*0518*/ 	.word	0x00000000
        /*051c*/ 	.short	0x010a
        /*051e*/ 	.byte	0x16
	.zero		1


	//   ....[66]....
        /*0520*/ 	.word	0x00003ea0
        /*0524*/ 	.word	0x000000ff
        /*0528*/ 	.word	0x00000000
        /*052c*/ 	.short	0x010a
        /*052e*/ 	.byte	0x22
	.zero		1


	//   ....[67]....
        /*0530*/ 	.word	0x000042e0
        /*0534*/ 	.word	0x000000ff
        /*0538*/ 	.word	0x00000000
        /*053c*/ 	.short	0x010a
        /*053e*/ 	.byte	0x05
	.zero		1


	//   ....[68]....
        /*0540*/ 	.word	0x00004370
        /*0544*/ 	.word	0x000000ff
        /*0548*/ 	.word	0x00000000
        /*054c*/ 	.short	0x010a
        /*054e*/ 	.byte	0x06
	.zero		1


	//   ....[69]....
        /*0550*/ 	.word	0x000047a0
        /*0554*/ 	.word	0x00000000
        /*0558*/ 	.word	0x000000b0
        /*055c*/ 	.short	0x010a
        /*055e*/ 	.byte	0xff
	.zero		1


	//   ....[70]....
        /*0560*/ 	.word	0x00004860
        /*0564*/ 	.word	0x00000000
        /*0568*/ 	.word	0x00000000
        /*056c*/ 	.short	0x0101
        /*056e*/ 	.byte	0xff
	.zero		1


	//   ....[71]....
        /*0570*/ 	.word	0x00004b80
        /*0574*/ 	.word	0x000000ff
        /*0578*/ 	.word	0x000000a8
        /*057c*/ 	.short	0x010a
        /*057e*/ 	.byte	0x07
	.zero		1


	//   ....[72]....
        /*0580*/ 	.word	0x00004d90
        /*0584*/ 	.word	0x000000ff
        /*0588*/ 	.word	0x00000088
        /*058c*/ 	.short	0x010a
        /*058e*/ 	.byte	0x0f
	.zero		1


	//   ....[73]....
        /*0590*/ 	.word	0x00005010
        /*0594*/ 	.word	0x000000ff
        /*0598*/ 	.word	0x00000070
        /*059c*/ 	.short	0x010b
        /*059e*/ 	.byte	0x0f
	.zero		1


	//   ....[74]....
        /*05a0*/ 	.word	0x00005080
        /*05a4*/ 	.word	0x000000ff
        /*05a8*/ 	.word	0x00000000
        /*05ac*/ 	.short	0x0101
        /*05ae*/ 	.byte	0x10
	.zero		1


	//   ....[75]....
        /*05b0*/ 	.word	0x00005090
        /*05b4*/ 	.word	0x000000ff
        /*05b8*/ 	.word	0x00000088
        /*05bc*/ 	.short	0x010a
        /*05be*/ 	.byte	0x0d
	.zero		1


	//   ....[76]....
        /*05c0*/ 	.word	0x00005350
        /*05c4*/ 	.word	0x000000ff
        /*05c8*/ 	.word	0x00000070
        /*05cc*/ 	.short	0x010b
        /*05ce*/ 	.byte	0x0d
	.zero		1


	//   ....[77]....
        /*05d0*/ 	.word	0x00005390
        /*05d4*/ 	.word	0x000000ff
        /*05d8*/ 	.word	0x00000000
        /*05dc*/ 	.short	0x0101
        /*05de*/ 	.byte	0x0f
	.zero		1


	//   ....[78]....
        /*05e0*/ 	.word	0x00005400
        /*05e4*/ 	.word	0x000000ff
        /*05e8*/ 	.word	0x00000000
        /*05ec*/ 	.short	0x010a
        /*05ee*/ 	.byte	0x04
	.zero		1


	//   ....[79]....
        /*05f0*/ 	.word	0x00005490
        /*05f4*/ 	.word	0x000000ff
        /*05f8*/ 	.word	0x00000000
        /*05fc*/ 	.short	0x010a
        /*05fe*/ 	.byte	0x04
	.zero		1


	//   ....[80]....
        /*0600*/ 	.word	0x00005530
        /*0604*/ 	.word	0x00000000
        /*0608*/ 	.word	0x00000000
        /*060c*/ 	.short	0x010a
        /*060e*/ 	.byte	0xff
	.zero		1


	//   ....[81]....
        /*0610*/ 	.word	0x00005860
        /*0614*/ 	.word	0x00000000
        /*0618*/ 	.word	0x000000b0
        /*061c*/ 	.short	0x010a
        /*061e*/ 	.byte	0xff
	.zero		1


	//   ....[82]....
        /*0620*/ 	.word	0x00005970
        /*0624*/ 	.word	0x00000000
        /*0628*/ 	.word	0x00000000
        /*062c*/ 	.short	0x0101
        /*062e*/ 	.byte	0xff
	.zero		1


	//   ....[83]....
        /*0630*/ 	.word	0x000063c0
        /*0634*/ 	.word	0x00000000
        /*0638*/ 	.word	0x00000070
        /*063c*/ 	.short	0x010a
        /*063e*/ 	.byte	0xff
	.zero		1


	//   ....[84]....
        /*0640*/ 	.word	0x000063f0
        /*0644*/ 	.word	0x00000036
        /*0648*/ 	.word	0x000000d0
        /*064c*/ 	.short	0x010a
        /*064e*/ 	.byte	0xff
	.zero		1


	//   ....[85]....
        /*0650*/ 	.word	0x00006480
        /*0654*/ 	.word	0x00000000
        /*0658*/ 	.word	0x00000070
        /*065c*/ 	.short	0x010a
        /*065e*/ 	.byte	0xff
	.zero		1


	//   ....[86]....
        /*0660*/ 	.word	0x00006670
        /*0664*/ 	.word	0x00000036
        /*0668*/ 	.word	0x000000d0
        /*066c*/ 	.short	0x010a
        /*066e*/ 	.byte	0xff
	.zero		1


	//   ....[87]....
        /*0670*/ 	.word	0x00007390
        /*0674*/ 	.word	0x00000000
        /*0678*/ 	.word	0x00000000
        /*067c*/ 	.short	0x0101
        /*067e*/ 	.byte	0xff
	.zero		1


	//   ....[88]....
        /*0680*/ 	.word	0x000073a0
        /*0684*/ 	.word	0x00000002
        /*0688*/ 	.word	0x00000070
        /*068c*/ 	.short	0x010a
        /*068e*/ 	.byte	0xff
	.zero		1


	//   ....[89]....
        /*0690*/ 	.word	0x00007460
        /*0694*/ 	.word	0x00000002
        /*0698*/ 	.word	0x00000070
        /*069c*/ 	.short	0x010a
        /*069e*/ 	.byte	0xff
	.zero		1


	//   ....[90]....
        /*06a0*/ 	.word	0x000079d0
        /*06a4*/ 	.word	0x000000ff
        /*06a8*/ 	.word	0x00000000
        /*06ac*/ 	.short	0x0101
        /*06ae*/ 	.byte	0x05
	.zero		1


	//   ....[91]....
        /*06b0*/ 	.word	0x000082d0
        /*06b4*/ 	.word	0x00000000
        /*06b8*/ 	.word	0x00000000
        /*06bc*/ 	.short	0x0101
        /*06be*/ 	.byte	0xff
	.zero		1


	//   ....[92]....
        /*06c0*/ 	.word	0x00008550
        /*06c4*/ 	.word	0x000000ff
        /*06c8*/ 	.word	0x00000000
        /*06cc*/ 	.short	0x0101
        /*06ce*/ 	.byte	0x04
	.zero		1


	//   ....[93]....
        /*06d0*/ 	.word	0x00008570
        /*06d4*/ 	.word	0x00000002
        /*06d8*/ 	.word	0x00000100
        /*06dc*/ 	.short	0x010a
        /*06de*/ 	.byte	0xff
	.zero		1


	//   ....[94]....
        /*06e0*/ 	.word	0x000085d0
        /*06e4*/ 	.word	0x00000002
        /*06e8*/ 	.word	0x00000038
        /*06ec*/ 	.short	0x010a
        /*06ee*/ 	.byte	0xff
	.zero		1


	//   ....[95]....
        /*06f0*/ 	.word	0x00008630
        /*06f4*/ 	.word	0x00000002
        /*06f8*/ 	.word	0x00000038
        /*06fc*/ 	.short	0x010a
        /*06fe*/ 	.byte	0xff
	.zero		1


	//   ....[96]....
        /*0700*/ 	.word	0x00008680
        /*0704*/ 	.word	0x00000002
        /*0708*/ 	.word	0x000000b0
        /*070c*/ 	.short	0x010a
        /*070e*/ 	.byte	0xff
	.zero		1


	//   ....[97]....
        /*0710*/ 	.word	0x000086e0
        /*0714*/ 	.word	0x00000000
        /*0718*/ 	.word	0x00000000
        /*071c*/ 	.short	0x010a
        /*071e*/ 	.byte	0xff
	.zero		1


	//   ....[98]....
        /*0720*/ 	.word	0x00008740
        /*0724*/ 	.word	0x00000000
        /*0728*/ 	.word	0x00000000
        /*072c*/ 	.short	0x010a
        /*072e*/ 	.byte	0xff
	.zero		1


	//   ....[99]....
        /*0730*/ 	.word	0x000087a0
        /*0734*/ 	.word	0x00000000
        /*0738*/ 	.word	0x00000000
        /*073c*/ 	.short	0x010a
        /*073e*/ 	.byte	0xff
	.zero		1


	//   ....[100]....
        /*0740*/ 	.word	0x00008800
        /*0744*/ 	.word	0x00000000
        /*0748*/ 	.word	0x00000000
        /*074c*/ 	.short	0x010a
        /*074e*/ 	.byte	0xff
	.zero		1


	//   ....[101]....
        /*0750*/ 	.word	0x00008860
        /*0754*/ 	.word	0x00000000
        /*0758*/ 	.word	0x00000000
        /*075c*/ 	.short	0x010a
        /*075e*/ 	.byte	0xff
	.zero		1


	//   ....[102]....
        /*0760*/ 	.word	0x000088c0
        /*0764*/ 	.word	0x00000000
        /*0768*/ 	.word	0x00000000
        /*076c*/ 	.short	0x010a
        /*076e*/ 	.byte	0xff
	.zero		1


	//   ....[103]....
        /*0770*/ 	.word	0x00008910
        /*0774*/ 	.word	0x00000000
        /*0778*/ 	.word	0x000000f0
        /*077c*/ 	.short	0x010a
        /*077e*/ 	.byte	0xff
	.zero		1


	//   ....[104]....
        /*0780*/ 	.word	0x00008970
        /*0784*/ 	.word	0x00000000
        /*0788*/ 	.word	0x000000c0
        /*078c*/ 	.short	0x010a
        /*078e*/ 	.byte	0xff
	.zero		1


	//   ....[105]....
        /*0790*/ 	.word	0x000089c0
        /*0794*/ 	.word	0x00000000
        /*0798*/ 	.word	0x000000b0
        /*079c*/ 	.short	0x010a
        /*079e*/ 	.byte	0xff
	.zero		1


	//   ....[106]....
        /*07a0*/ 	.word	0x00008a20
        /*07a4*/ 	.word	0x00000000
        /*07a8*/ 	.word	0x000000c0
        /*07ac*/ 	.short	0x010a
        /*07ae*/ 	.byte	0xff
	.zero		1


	//   ....[107]....
        /*07b0*/ 	.word	0x00008a70
        /*07b4*/ 	.word	0x00000002
        /*07b8*/ 	.word	0x000000b0
        /*07bc*/ 	.short	0x010a
        /*07be*/ 	.byte	0xff
	.zero		1


	//   ....[108]....
        /*07c0*/ 	.word	0x00008ad0
        /*07c4*/ 	.word	0x00000003
        /*07c8*/ 	.word	0x000000e0
        /*07cc*/ 	.short	0x010a
        /*07ce*/ 	.byte	0xff
	.zero		1


	//   ....[109]....
        /*07d0*/ 	.word	0x00008b30
        /*07d4*/ 	.word	0x00000002
        /*07d8*/ 	.word	0x00000000
        /*07dc*/ 	.short	0x010a
        /*07de*/ 	.byte	0xff
	.zero		1


	//   ....[110]....
        /*07e0*/ 	.word	0x00008b90
        /*07e4*/ 	.word	0x00000000
        /*07e8*/ 	.word	0x00000000
        /*07ec*/ 	.short	0x010a
        /*07ee*/ 	.byte	0xff
	.zero		1


	//   ....[111]....
        /*07f0*/ 	.word	0x00008bf0
        /*07f4*/ 	.word	0x00000000
        /*07f8*/ 	.word	0x00000000
        /*07fc*/ 	.short	0x010a
        /*07fe*/ 	.byte	0xff
	.zero		1


	//   ....[112]....
        /*0800*/ 	.word	0x00008c40
        /*0804*/ 	.word	0x00000000
        /*0808*/ 	.word	0x000000b0
        /*080c*/ 	.short	0x010a
        /*080e*/ 	.byte	0xff
	.zero		1


	//   ....[113]....
        /*0810*/ 	.word	0x00008ca0
        /*0814*/ 	.word	0x00000000
        /*0818*/ 	.word	0x000000a8
        /*081c*/ 	.short	0x010a
        /*081e*/ 	.byte	0xff
	.zero		1


	//   ....[114]....
        /*0820*/ 	.word	0x00008d00
        /*0824*/ 	.word	0x00000000
        /*0828*/ 	.word	0x00000088
        /*082c*/ 	.short	0x010a
        /*082e*/ 	.byte	0xff
	.zero		1


	//   ....[115]....
        /*0830*/ 	.word	0x00008d60
        /*0834*/ 	.word	0x00000000
        /*0838*/ 	.word	0x00000088
        /*083c*/ 	.short	0x010a
        /*083e*/ 	.byte	0xff
	.zero		1


	//   ....[116]....
        /*0840*/ 	.word	0x00008dc0
        /*0844*/ 	.word	0x00000000
        /*0848*/ 	.word	0x00000000
        /*084c*/ 	.short	0x010a
        /*084e*/ 	.byte	0xff
	.zero		1


	//   ....[117]....
        /*0850*/ 	.word	0x00008e20
        /*0854*/ 	.word	0x00000000
        /*0858*/ 	.word	0x00000000
        /*085c*/ 	.short	0x010a
        /*085e*/ 	.byte	0xff
	.zero		1


	//   ....[118]....
        /*0860*/ 	.word	0x00008e70
        /*0864*/ 	.word	0x00000000
        /*0868*/ 	.word	0x000000b0
        /*086c*/ 	.short	0x010a
        /*086e*/ 	.byte	0xff
	.zero		1


	//   ....[119]....
        /*0870*/ 	.word	0x00008ec0
        /*0874*/ 	.word	0x00000000
        /*0878*/ 	.word	0x00000070
        /*087c*/ 	.short	0x010a
        /*087e*/ 	.byte	0xff
	.zero		1


	//   ....[120]....
        /*0880*/ 	.word	0x00008f10
        /*0884*/ 	.word	0x00000036
        /*0888*/ 	.word	0x000000d0
        /*088c*/ 	.short	0x010a
        /*088e*/ 	.byte	0xff
	.zero		1


	//   ....[121]....
        /*0890*/ 	.word	0x00008f60
        /*0894*/ 	.word	0x00000002
        /*0898*/ 	.word	0x00000070
        /*089c*/ 	.short	0x010a
        /*089e*/ 	.byte	0xff
	.zero		1


	//----- nvinfo : EIATTR_NUM_MBARRIERS
	.align		4
.L_99:
        /*08a0*/ 	.byte	0x03, 0x38
        /*08a2*/ 	.short	0x0022


	//----- nvinfo : EIATTR_EXIT_INSTR_OFFSETS
	.align		4
        /*08a4*/ 	.byte	0x04, 0x1c
        /*08a6*/ 	.short	(.L_101 - .L_100)


	//   ....[0]....
.L_100:
        /*08a8*/ 	.word	0x000029c0


	//   ....[1]....
        /*08ac*/ 	.word	0x00002eb0


	//   ....[2]....
        /*08b0*/ 	.word	0x00002f10


	//   ....[3]....
        /*08b4*/ 	.word	0x000045d0


	//   ....[4]....
        /*08b8*/ 	.word	0x00005560


	//   ....[5]....
        /*08bc*/ 	.word	0x000055a0


	//   ....[6]....
        /*08c0*/ 	.word	0x00008440


	//   ....[7]....
        /*08c4*/ 	.word	0x000084c0


	//   ....[8]....
        /*08c8*/ 	.word	0x000084f0


	//   ....[9]....
        /*08cc*/ 	.word	0x00008560


	//----- nvinfo : EIATTR_MAX_THREADS
	.align		4
.L_101:
        /*08d0*/ 	.byte	0x04, 0x05
        /*08d2*/ 	.short	(.L_103 - .L_102)
.L_102:
        /*08d4*/ 	.word	0x00000100
        /*08d8*/ 	.word	0x00000001
        /*08dc*/ 	.word	0x00000001


	//----- nvinfo : EIATTR_CRS_STACK_SIZE
	.align		4
.L_103:
        /*08e0*/ 	.byte	0x04, 0x1e
        /*08e2*/ 	.short	(.L_105 - .L_104)
.L_104:
        /*08e4*/ 	.word	0x00000000


	//----- nvinfo : EIATTR_CBANK_PARAM_SIZE
	.align		4
.L_105:
        /*08e8*/ 	.byte	0x03, 0x19
        /*08ea*/ 	.short	0x0c00


	//----- nvinfo : EIATTR_PARAM_CBANK
	.align		4
        /*08ec*/ 	.byte	0x04, 0x0a
        /*08ee*/ 	.short	(.L_107 - .L_106)
	.align		4
.L_106:
        /*08f0*/ 	.word	index@(.nv.constant0._ZN7cutlass13device_kernelINS_4gemm6kernel13GemmUniversalIN4cute5tupleIJiiiiEEENS1_10collective13CollectiveMmaINS1_46MainloopSm100TmaUmmaWarpSpecializedBlockScaledILi7ELi2ELi2ENS5_IJNS4_1CILi1EEESB_SB_EEEEENS5_IJNSA_ILi128EEENSA_ILi64EEENSA_ILi256EEEEEENS5_IJNS_12float_e2m1_tENS_13float_ue4m3_tEEEENS5_IJNS5_IJlSB_lEEENS4_6LayoutINS5_IJNS5_IJNS5_IJNSA_ILi32EEENSA_ILi4EEEEEEiEEENS5_IJNS5_IJNSA_ILi16EEESO_EEEiEEENS5_IJSB_iEEEEEENS5_IJST_NS5_IJNS5_IJNSA_ILi0EEESB_EEENSA_ILi512EEEEEENS5_IJSW_iEEEEEEEEEEESK_S13_NS4_8TiledMMAINS4_8MMA_AtomIJNS4_17SM100_MMA_MXF4_SSISI_SI_fSJ_Li128ELi64ELi16ELNS4_4UMMA5MajorE0ELS18_0ELNS17_7ScaleInE0ELS19_0EEEEEENSM_ISC_NS5_IJSW_SW_SW_EEEEENS5_IJNS4_10UnderscoreES1E_S1E_EEEEENS5_IJNS4_13SM90_TMA_LOADES1H_EEENS5_IJNS4_14ComposedLayoutINS4_7SwizzleILi3ELi4ELi3EEENS4_18smem_ptr_flag_bitsILi4EEENSM_INS5_IJNSA_ILi8EEESG_EEENS5_IJSG_SB_EEEEEEENSM_INS5_IJNS5_IJNS5_IJSP_SB_EEESS_EEESB_NS5_IJSB_SO_EEEEEENS5_IJNS5_IJNS5_IJSS_SY_EEESX_EEESW_NS5_IJSO_SY_EEEEEEEEEEEvNS4_8identityES1I_S22_vS23_EENS_8epilogue10collective18CollectiveEpilogueINS25_23Sm100TmaWarpSpecializedILi3ELi2ELi32ELb1ELb0EEEJSH_NS5_IJNSM_ISE_SB_EENSM_ISN_SB_EEEEENS_6half_tENS5_IJSB_llEEES2D_S2E_NS25_6fusion15FusionCallbacksIS29_NS2F_17LinearCombinationIS2D_fS2D_fLNS_15FloatRoundStyleE2EEESH_S2C_JEEENS4_5SM1004TMEM4LOAD26SM100_TMEM_LOAD_16dp256b4xES1H_NS1J_IS1L_NS1M_ILi16EEENSM_INS5_IJSF_S1O_EEENS5_IJSB_SF_EEEEEEENS4_17SM75_U16x8_LDSM_TENS4_14SM90_TMA_STOREES2T_NS4_17SM90_U16x8_STSM_TENS4_39AutoVectorizingCopyWithAssumedAlignmentILi128EEEEEEvvEEEEvNT_6ParamsE)
        /*08f4*/ 	.short	0x0380
        /*08f6*/ 	.short	0x0c00


	//----- nvinfo : EIATTR_SW_WAR
	.align		4
.L_107:
        /*08f8*/ 	.byte	0x04, 0x36
        /*08fa*/ 	.short	(.L_109 - .L_108)
.L_108:
        /*08fc*/ 	.word	0x00000008
.L_109:


//--------------------- .nv.callgraph             --------------------------
	.section	.nv.callgraph,"",@"SHT_CUDA_CALLGRAPH"
	.align	4
	.sectionentsize	8
	.align		4
        /*0000*/ 	.word	0x00000000
	.align		4
        /*0004*/ 	.word	0xffffffff
	.align		4
        /*0008*/ 	.word	index@(_ZN7cutlass13device_kernelINS_4gemm6kernel13GemmUniversalIN4cute5tupleIJiiiiEEENS1_10collective13CollectiveMmaINS1_58MainloopSm100UmmaMixedTmaCpAsyncWarpSpecializedBlockScaledILi7ELi3ELi2ENS5_IJNS4_1CILi1EEESB_SB_EEEEENS5_IJNSA_ILi128EEENSA_ILi64EEENSA_ILi256EEEEEENS5_IJNS_12float_e2m1_tENS_13float_ue4m3_tEEEENS5_IJNS5_IJlSB_lEEENS4_6LayoutINS5_IJNS5_IJNS5_IJNSA_ILi32EEENSA_ILi4EEEEEEiEEENS5_IJNS5_IJNSA_ILi16EEESO_EEEiEEENS5_IJSB_iEEEEEENS5_IJST_NS5_IJNS5_IJNSA_ILi0EEESB_EEENSA_ILi512EEEEEENS5_IJSW_iEEEEEEEEEEESK_S13_NS4_8TiledMMAINS4_8MMA_AtomIJNS4_17SM100_MMA_MXF4_SSISI_SI_fSJ_Li128ELi64ELi16ELNS4_4UMMA5MajorE0ELS18_0ELNS17_7ScaleInE0ELS19_0EEEEEENSM_ISC_NS5_IJSW_SW_SW_EEEEENS5_IJNS4_10UnderscoreES1E_S1E_EEEEENS5_IJNS4_13SM90_TMA_LOADES1H_EEENS5_IJNS4_14ComposedLayoutINS4_7SwizzleILi3ELi4ELi3EEENS4_18smem_ptr_flag_bitsILi4EEENSM_INS5_IJNSA_ILi8EEESG_EEENS5_IJSG_SB_EEEEEEENSM_INS5_IJNS5_IJNS5_IJSP_SB_EEESS_EEESB_NS5_IJSB_SO_EEEEEENS5_IJNS5_IJNS5_IJSS_SY_EEESX_EEESW_NS5_IJSO_SY_EEEEEEEEEEEvNS4_8identityENS5_IJNS4_9TiledCopyINS4_9Copy_AtomIJNS4_31SM80_CP_ASYNC_CACHEGLOBAL_ZFILLINS_9uint128_tES27_EESI_EEENSM_INS5_IJNS5_IJS1O_SR_EEESN_EEENS5_IJNS5_IJSY_SB_EEESR_EEEEENS5_IJSR_SG_EEEEES1H_EEES22_vS23_EENS_8epilogue10collective18CollectiveEpilogueINS2J_23Sm100TmaWarpSpecializedILi3ELi2ELi32ELb1ELb0EEEJSH_NS5_IJNSM_ISE_SB_EENSM_ISN_SB_EEEEENS_6half_tENS5_IJSB_llEEES2R_S2S_NS2J_6fusion15FusionCallbacksIS2N_NS2T_17LinearCombinationIS2R_fS2R_fLNS_15FloatRoundStyleE2EEESH_S2Q_JEEENS4_5SM1004TMEM4LOAD26SM100_TMEM_LOAD_16dp256b4xES1H_NS1J_IS1L_NS1M_ILi16EEENSM_INS5_IJSF_S1O_EEENS5_IJSB_SF_EEEEEEENS4_17SM75_U16x8_LDSM_TENS4_14SM90_TMA_STOREES37_NS4_17SM90_U16x8_STSM_TENS4_39AutoVectorizingCopyWithAssumedAlignmentILi128EEEEEEvvEEEEvNT_6ParamsE)
	.align		4
        /*000c*/ 	.word	index@(__assertfail)
	.align		4
        /*0010*/ 	.word	index@(_ZN7cutlass13device_kernelINS_4gemm6kernel13GemmUniversalIN4cute5tupleIJiiiiEEENS1_10collective13CollectiveMmaINS1_46MainloopSm100TmaUmmaWarpSpecializedBlockScaledILi7ELi2ELi2ENS5_IJNS4_1CILi1EEESB_SB_EEEEENS5_IJNSA_ILi128EEENSA_ILi64EEENSA_ILi256EEEEEENS5_IJNS_12float_e2m1_tENS_13float_ue4m3_tEEEENS5_IJNS5_IJlSB_lEEENS4_6LayoutINS5_IJNS5_IJNS5_IJNSA_ILi32EEENSA_ILi4EEEEEEiEEENS5_IJNS5_IJNSA_ILi16EEESO_EEEiEEENS5_IJSB_iEEEEEENS5_IJST_NS5_IJNS5_IJNSA_ILi0EEESB_EEENSA_ILi512EEEEEENS5_IJSW_iEEEEEEEEEEESK_S13_NS4_8TiledMMAINS4_8MMA_AtomIJNS4_17SM100_MMA_MXF4_SSISI_SI_fSJ_Li128ELi64ELi16ELNS4_4UMMA5MajorE0ELS18_0ELNS17_7ScaleInE0ELS19_0EEEEEENSM_ISC_NS5_IJSW_SW_SW_EEEEENS5_IJNS4_10UnderscoreES1E_S1E_EEEEENS5_IJNS4_13SM90_TMA_LOADES1H_EEENS5_IJNS4_14ComposedLayoutINS4_7SwizzleILi3ELi4ELi3EEENS4_18smem_ptr_flag_bitsILi4EEENSM_INS5_IJNSA_ILi8EEESG_EEENS5_IJSG_SB_EEEEEEENSM_INS5_IJNS5_IJNS5_IJSP_SB_EEESS_EEESB_NS5_IJSB_SO_EEEEEENS5_IJNS5_IJNS5_IJSS_SY_EEESX_EEESW_NS5_IJSO_SY_EEEEEEEEEEEvNS4_8identityES1I_S22_vS23_EENS_8epilogue10collective18CollectiveEpilogueINS25_23Sm100TmaWarpSpecializedILi3ELi2ELi32ELb1ELb0EEEJSH_NS5_IJNSM_ISE_SB_EENSM_ISN_SB_EEEEENS_6half_tENS5_IJSB_llEEES2D_S2E_NS25_6fusion15FusionCallbacksIS29_NS2F_17LinearCombinationIS2D_fS2D_fLNS_15FloatRoundStyleE2EEESH_S2C_JEEENS4_5SM1004TMEM4LOAD26SM100_TMEM_LOAD_16dp256b4xES1H_NS1J_IS1L_NS1M_ILi16EEENSM_INS5_IJSF_S1O_EEENS5_IJSB_SF_EEEEEEENS4_17SM75_U16x8_LDSM_TENS4_14SM90_TMA_STOREES2T_NS4_17SM90_U16x8_STSM_TENS4_39AutoVectorizingCopyWithAssumedAlignmentILi128EEEEEEvvEEEEvNT_6ParamsE)
	.align		4
        /*0014*/ 	.word	index@(__assertfail)
	.align		4
        /*0018*/ 	.word	0x00000000
	.align		4
        /*001c*/ 	.word	0xfffffffe
	.align		4
        /*0020*/ 	.word	0x00000000
	.align		4
        /*0024*/ 	.word	0xfffffffd
	.align		4
        /*0028*/ 	.word	0x00000000
	.align		4
        /*002c*/ 	.word	0xfffffffc


//--------------------- .nv.constant4             --------------------------
	.section	.nv.constant4,"a",@progbits
	.align	8
	.align		8
.nv.constant4:
        /*0000*/ 	.dword	__assertfail
	.align		8
        /*0008*/ 	.dword	precalc_xorwow_matrix
	.align		8
        /*0010*/ 	.dword	precalc_xorwow_offset_matrix
	.align		8
        /*0018*/ 	.dword	mrg32k3aM1
	.align		8
        /*0020*/ 	.dword	mrg32k3aM2
	.align		8
        /*0028*/ 	.dword	mrg32k3aM1SubSeq
	.align		8
        /*0030*/ 	.dword	mrg32k3aM2SubSeq
	.align		8
        /*0038*/ 	.dword	mrg32k3aM1Seq
	.align		8
        /*0040*/ 	.dword	mrg32k3aM2Seq
	.align		8
        /*0048*/ 	.dword	__unnamed_1
	.align		8
        /*0050*/ 	.dword	__unnamed_2
	.align		8
        /*0058*/ 	.dword	__unnamed_3
	.align		8
        /*0060*/ 	.dword	_ZN30_INTERNAL_5bf95902_4_k_cu_main4cuda3std3__45__cpo5beginE
	.align		8
        /*0068*/ 	.dword	_ZN30_INTERNAL_5bf95902_4_k_cu_main4cuda3std3__45__cpo3endE
	.align		8
        /*0070*/ 	.dword	_ZN30_INTERNAL_5bf95902_4_k_cu_main4cuda3std3__45__cpo6cbeginE
	.align		8
        /*0078*/ 	.dword	_ZN30_INTERNAL_5bf95902_4_k_cu_main4cuda3std3__45__cpo4cendE
	.align		8
        /*0080*/ 	.dword	_ZN30_INTERNAL_5bf95902_4_k_cu_main4cuda3std3__432_GLOBAL__N__5bf95902_4_k_cu_main6ignoreE
	.align		8
        /*0088*/ 	.dword	_ZN30_INTERNAL_5bf95902_4_k_cu_main4cuda3std3__419piecewise_constructE
	.align		8
        /*0090*/ 	.dword	_ZN30_INTERNAL_5bf95902_4_k_cu_main4cuda3std3__48in_placeE
	.align		8
        /*0098*/ 	.dword	_ZN30_INTERNAL_5bf95902_4_k_cu_main4cuda3std6ranges3__45__cpo4swapE
	.align		8
        /*00a0*/ 	.dword	_ZN30_INTERNAL_5bf95902_4_k_cu_main4cuda3std6ranges3__45__cpo9iter_moveE
	.align		8
        /*00a8*/ 	.dword	_ZN30_INTERNAL_5bf95902_4_k_cu_main4cute7productE
	.align		8
        /*00b0*/ 	.dword	_ZN30_INTERNAL_5bf95902_4_k_cu_main4cute1_E
	.align		8
        /*00b8*/ 	.dword	$str$27
	.align		8
        /*00c0*/ 	.dword	$str$28
	.align		8
        /*00c8*/ 	.dword	$str$29
	.align		8
        /*00d0*/ 	.dword	$str$30
	.align		8
        /*00d8*/ 	.dword	$str$31
	.align		8
        /*00e0*/ 	.dword	$str$32


//--------------------- .nv.constant3             --------------------------
	.section	.nv.constant3,"a",@progbits
	.align	8
.nv.constant3:
	.type		__cr_lgamma_table,@object
	.size		__cr_lgamma_table,(.L_9 - __cr_lgamma_table)
__cr_lgamma_table:
        /*0000*/ 	.byte	0x00, 0x00, 0x00, 0x00, 0x00, 0x00, 0x00, 0x00, 0x00, 0x00, 0x00, 0x00, 0x00, 0x00, 0x00, 0x00
        /*0010*/ 	.byte	0xef, 0x39, 0xfa, 0xfe, 0x42, 0x2e, 0xe6, 0x3f, 0x02, 0x20, 0x2a, 0xfa, 0x0b, 0xab, 0xfc, 0x3f
        /*0020*/ 	.byte	0xf9, 0x2c, 0x92, 0x7c, 0xa7, 0x6c, 0x09, 0x40, 0xc9, 0x79, 0x44, 0x3c, 0x64, 0x26, 0x13, 0x40
        /*0030*/ 	.byte	0xca, 0x01, 0xcf, 0x3a, 0x27, 0x51, 0x1a, 0x40, 0x30, 0xcc, 0x2d, 0xf3, 0xe1, 0x0c, 0x21, 0x40
        /*0040*/ 	.byte	0x0d, 0xb7, 0xfc, 0x82, 0x8e, 0x35, 0x25, 0x40
.L_9:


//--------------------- .text._ZN7cutlass13device_kernelINS_4gemm6kernel13GemmUniversalIN4cute5tupleIJiiiiEEENS1_10collective13CollectiveMmaINS1_58MainloopSm100UmmaMixedTmaCpAsyncWarpSpecializedBlockScaledILi7ELi3ELi2ENS5_IJNS4_1CILi1EEESB_SB_EEEEENS5_IJNSA_ILi128EEENSA_ILi64EEENSA_ILi256EEEEEENS5_IJNS_12float_e2m1_tENS_13float_ue4m3_tEEEENS5_IJNS5_IJlSB_lEEENS4_6LayoutINS5_IJNS5_IJNS5_IJNSA_ILi32EEENSA_ILi4EEEEEEiEEENS5_IJNS5_IJNSA_ILi16EEESO_EEEiEEENS5_IJSB_iEEEEEENS5_IJST_NS5_IJNS5_IJNSA_ILi0EEESB_EEENSA_ILi512EEEEEENS5_IJSW_iEEEEEEEEEEESK_S13_NS4_8TiledMMAINS4_8MMA_AtomIJNS4_17SM100_MMA_MXF4_SSISI_SI_fSJ_Li128ELi64ELi16ELNS4_4UMMA5MajorE0ELS18_0ELNS17_7ScaleInE0ELS19_0EEEEEENSM_ISC_NS5_IJSW_SW_SW_EEEEENS5_IJNS4_10UnderscoreES1E_S1E_EEEEENS5_IJNS4_13SM90_TMA_LOADES1H_EEENS5_IJNS4_14ComposedLayoutINS4_7SwizzleILi3ELi4ELi3EEENS4_18smem_ptr_flag_bitsILi4EEENSM_INS5_IJNSA_ILi8EEESG_EEENS5_IJSG_SB_EEEEEEENSM_INS5_IJNS5_IJNS5_IJSP_SB_EEESS_EEESB_NS5_IJSB_SO_EEEEEENS5_IJNS5_IJNS5_IJSS_SY_EEESX_EEESW_NS5_IJSO_SY_EEEEEEEEEEEvNS4_8identityENS5_IJNS4_9TiledCopyINS4_9Copy_AtomIJNS4_31SM80_CP_ASYNC_CACHEGLOBAL_ZFILLINS_9uint128_tES27_EESI_EEENSM_INS5_IJNS5_IJS1O_SR_EEESN_EEENS5_IJNS5_IJSY_SB_EEESR_EEEEENS5_IJSR_SG_EEEEES1H_EEES22_vS23_EENS_8epilogue10collective18CollectiveEpilogueINS2J_23Sm100TmaWarpSpecializedILi3ELi2ELi32ELb1ELb0EEEJSH_NS5_IJNSM_ISE_SB_EENSM_ISN_SB_EEEEENS_6half_tENS5_IJSB_llEEES2R_S2S_NS2J_6fusion15FusionCallbacksIS2N_NS2T_17LinearCombinationIS2R_fS2R_fLNS_15FloatRoundStyleE2EEESH_S2Q_JEEENS4_5SM1004TMEM4LOAD26SM100_TMEM_LOAD_16dp256b4xES1H_NS1J_IS1L_NS1M_ILi16EEENSM_INS5_IJSF_S1O_EEENS5_IJSB_SF_EEEEEEENS4_17SM75_U16x8_LDSM_TENS4_14SM90_TMA_STOREES37_NS4_17SM90_U16x8_STSM_TENS4_39AutoVectorizingCopyWithAssumedAlignmentILi128EEEEEEvvEEEEvNT_6ParamsE --------------------------
	.section	.text._ZN7cutlass13device_kernelINS_4gemm6kernel13GemmUniversalIN4cute5tupleIJiiiiEEENS1_10collective13CollectiveMmaINS1_58MainloopSm100UmmaMixedTmaCpAsyncWarpSpecializedBlockScaledILi7ELi3ELi2ENS5_IJNS4_1CILi1EEESB_SB_EEEEENS5_IJNSA_ILi128EEENSA_ILi64EEENSA_ILi256EEEEEENS5_IJNS_12float_e2m1_tENS_13float_ue4m3_tEEEENS5_IJNS5_IJlSB_lEEENS4_6LayoutINS5_IJNS5_IJNS5_IJNSA_ILi32EEENSA_ILi4EEEEEEiEEENS5_IJNS5_IJNSA_ILi16EEESO_EEEiEEENS5_IJSB_iEEEEEENS5_IJST_NS5_IJNS5_IJNSA_ILi0EEESB_EEENSA_ILi512EEEEEENS5_IJSW_iEEEEEEEEEEESK_S13_NS4_8TiledMMAINS4_8MMA_AtomIJNS4_17SM100_MMA_MXF4_SSISI_SI_fSJ_Li128ELi64ELi16ELNS4_4UMMA5MajorE0ELS18_0ELNS17_7ScaleInE0ELS19_0EEEEEENSM_ISC_NS5_IJSW_SW_SW_EEEEENS5_IJNS4_10UnderscoreES1E_S1E_EEEEENS5_IJNS4_13SM90_TMA_LOADES1H_EEENS5_IJNS4_14ComposedLayoutINS4_7SwizzleILi3ELi4ELi3EEENS4_18smem_ptr_flag_bitsILi4EEENSM_INS5_IJNSA_ILi8EEESG_EEENS5_IJSG_SB_EEEEEEENSM_INS5_IJNS5_IJNS5_IJSP_SB_EEESS_EEESB_NS5_IJSB_SO_EEEEEENS5_IJNS5_IJNS5_IJSS_SY_EEESX_EEESW_NS5_IJSO_SY_EEEEEEEEEEEvNS4_8identityENS5_IJNS4_9TiledCopyINS4_9Copy_AtomIJNS4_31SM80_CP_ASYNC_CACHEGLOBAL_ZFILLINS_9uint128_tES27_EESI_EEENSM_INS5_IJNS5_IJS1O_SR_EEESN_EEENS5_IJNS5_IJSY_SB_EEESR_EEEEENS5_IJSR_SG_EEEEES1H_EEES22_vS23_EENS_8epilogue10collective18CollectiveEpilogueINS2J_23Sm100TmaWarpSpecializedILi3ELi2ELi32ELb1ELb0EEEJSH_NS5_IJNSM_ISE_SB_EENSM_ISN_SB_EEEEENS_6half_tENS5_IJSB_llEEES2R_S2S_NS2J_6fusion15FusionCallbacksIS2N_NS2T_17LinearCombinationIS2R_fS2R_fLNS_15FloatRoundStyleE2EEESH_S2Q_JEEENS4_5SM1004TMEM4LOAD26SM100_TMEM_LOAD_16dp256b4xES1H_NS1J_IS1L_NS1M_ILi16EEENSM_INS5_IJSF_S1O_EEENS5_IJSB_SF_EEEEEEENS4_17SM75_U16x8_LDSM_TENS4_14SM90_TMA_STOREES37_NS4_17SM90_U16x8_STSM_TENS4_39AutoVectorizingCopyWithAssumedAlignmentILi128EEEEEEvvEEEEvNT_6ParamsE,"ax",@progbits
	.align	128
.text._ZN7cutlass13device_kernelINS_4gemm6kernel13GemmUniversalIN4cute5tupleIJiiiiEEENS1_10collective13CollectiveMmaINS1_58MainloopSm100UmmaMixedTmaCpAsyncWarpSpecializedBlockScaledILi7ELi3ELi2ENS5_IJNS4_1CILi1EEESB_SB_EEEEENS5_IJNSA_ILi128EEENSA_ILi64EEENSA_ILi256EEEEEENS5_IJNS_12float_e2m1_tENS_13float_ue4m3_tEEEENS5_IJNS5_IJlSB_lEEENS4_6LayoutINS5_IJNS5_IJNS5_IJNSA_ILi32EEENSA_ILi4EEEEEEiEEENS5_IJNS5_IJNSA_ILi16EEESO_EEEiEEENS5_IJSB_iEEEEEENS5_IJST_NS5_IJNS5_IJNSA_ILi0EEESB_EEENSA_ILi512EEEEEENS5_IJSW_iEEEEEEEEEEESK_S13_NS4_8TiledMMAINS4_8MMA_AtomIJNS4_17SM100_MMA_MXF4_SSISI_SI_fSJ_Li128ELi64ELi16ELNS4_4UMMA5MajorE0ELS18_0ELNS17_7ScaleInE0ELS19_0EEEEEENSM_ISC_NS5_IJSW_SW_SW_EEEEENS5_IJNS4_10UnderscoreES1E_S1E_EEEEENS5_IJNS4_13SM90_TMA_LOADES1H_EEENS5_IJNS4_14ComposedLayoutINS4_7SwizzleILi3ELi4ELi3EEENS4_18smem_ptr_flag_bitsILi4EEENSM_INS5_IJNSA_ILi8EEESG_EEENS5_IJSG_SB_EEEEEEENSM_INS5_IJNS5_IJNS5_IJSP_SB_EEESS_EEESB_NS5_IJSB_SO_EEEEEENS5_IJNS5_IJNS5_IJSS_SY_EEESX_EEESW_NS5_IJSO_SY_EEEEEEEEEEEvNS4_8identityENS5_IJNS4_9TiledCopyINS4_9Copy_AtomIJNS4_31SM80_CP_ASYNC_CACHEGLOBAL_ZFILLINS_9uint128_tES27_EESI_EEENSM_INS5_IJNS5_IJS1O_SR_EEESN_EEENS5_IJNS5_IJSY_SB_EEESR_EEEEENS5_IJSR_SG_EEEEES1H_EEES22_vS23_EENS_8epilogue10collective18CollectiveEpilogueINS2J_23Sm100TmaWarpSpecializedILi3ELi2ELi32ELb1ELb0EEEJSH_NS5_IJNSM_ISE_SB_EENSM_ISN_SB_EEEEENS_6half_tENS5_IJSB_llEEES2R_S2S_NS2J_6fusion15FusionCallbacksIS2N_NS2T_17LinearCombinationIS2R_fS2R_fLNS_15FloatRoundStyleE2EEESH_S2Q_JEEENS4_5SM1004TMEM4LOAD26SM100_TMEM_LOAD_16dp256b4xES1H_NS1J_IS1L_NS1M_ILi16EEENSM_INS5_IJSF_S1O_EEENS5_IJSB_SF_EEEEEEENS4_17SM75_U16x8_LDSM_TENS4_14SM90_TMA_STOREES37_NS4_17SM90_U16x8_STSM_TENS4_39AutoVectorizingCopyWithAssumedAlignmentILi128EEEEEEvvEEEEvNT_6ParamsE:
        .type           _ZN7cutlass13device_kernelINS_4gemm6kernel13GemmUniversalIN4cute5tupleIJiiiiEEENS1_10collective13CollectiveMmaINS1_58MainloopSm100UmmaMixedTmaCpAsyncWarpSpecializedBlockScaledILi7ELi3ELi2ENS5_IJNS4_1CILi1EEESB_SB_EEEEENS5_IJNSA_ILi128EEENSA_ILi64EEENSA_ILi256EEEEEENS5_IJNS_12float_e2m1_tENS_13float_ue4m3_tEEEENS5_IJNS5_IJlSB_lEEENS4_6LayoutINS5_IJNS5_IJNS5_IJNSA_ILi32EEENSA_ILi4EEEEEEiEEENS5_IJNS5_IJNSA_ILi16EEESO_EEEiEEENS5_IJSB_iEEEEEENS5_IJST_NS5_IJNS5_IJNSA_ILi0EEESB_EEENSA_ILi512EEEEEENS5_IJSW_iEEEEEEEEEEESK_S13_NS4_8TiledMMAINS4_8MMA_AtomIJNS4_17SM100_MMA_MXF4_SSISI_SI_fSJ_Li128ELi64ELi16ELNS4_4UMMA5MajorE0ELS18_0ELNS17_7ScaleInE0ELS19_0EEEEEENSM_ISC_NS5_IJSW_SW_SW_EEEEENS5_IJNS4_10UnderscoreES1E_S1E_EEEEENS5_IJNS4_13SM90_TMA_LOADES1H_EEENS5_IJNS4_14ComposedLayoutINS4_7SwizzleILi3ELi4ELi3EEENS4_18smem_ptr_flag_bitsILi4EEENSM_INS5_IJNSA_ILi8EEESG_EEENS5_IJSG_SB_EEEEEEENSM_INS5_IJNS5_IJNS5_IJSP_SB_EEESS_EEESB_NS5_IJSB_SO_EEEEEENS5_IJNS5_IJNS5_IJSS_SY_EEESX_EEESW_NS5_IJSO_SY_EEEEEEEEEEEvNS4_8identityENS5_IJNS4_9TiledCopyINS4_9Copy_AtomIJNS4_31SM80_CP_ASYNC_CACHEGLOBAL_ZFILLINS_9uint128_tES27_EESI_EEENSM_INS5_IJNS5_IJS1O_SR_EEESN_EEENS5_IJNS5_IJSY_SB_EEESR_EEEEENS5_IJSR_SG_EEEEES1H_EEES22_vS23_EENS_8epilogue10collective18CollectiveEpilogueINS2J_23Sm100TmaWarpSpecializedILi3ELi2ELi32ELb1ELb0EEEJSH_NS5_IJNSM_ISE_SB_EENSM_ISN_SB_EEEEENS_6half_tENS5_IJSB_llEEES2R_S2S_NS2J_6fusion15FusionCallbacksIS2N_NS2T_17LinearCombinationIS2R_fS2R_fLNS_15FloatRoundStyleE2EEESH_S2Q_JEEENS4_5SM1004TMEM4LOAD26SM100_TMEM_LOAD_16dp256b4xES1H_NS1J_IS1L_NS1M_ILi16EEENSM_INS5_IJSF_S1O_EEENS5_IJSB_SF_EEEEEEENS4_17SM75_U16x8_LDSM_TENS4_14SM90_TMA_STOREES37_NS4_17SM90_U16x8_STSM_TENS4_39AutoVectorizingCopyWithAssumedAlignmentILi128EEEEEEvvEEEEvNT_6ParamsE,@function
        .size           _ZN7cutlass13device_kernelINS_4gemm6kernel13GemmUniversalIN4cute5tupleIJiiiiEEENS1_10collective13CollectiveMmaINS1_58MainloopSm100UmmaMixedTmaCpAsyncWarpSpecializedBlockScaledILi7ELi3ELi2ENS5_IJNS4_1CILi1EEESB_SB_EEEEENS5_IJNSA_ILi128EEENSA_ILi64EEENSA_ILi256EEEEEENS5_IJNS_12float_e2m1_tENS_13float_ue4m3_tEEEENS5_IJNS5_IJlSB_lEEENS4_6LayoutINS5_IJNS5_IJNS5_IJNSA_ILi32EEENSA_ILi4EEEEEEiEEENS5_IJNS5_IJNSA_ILi16EEESO_EEEiEEENS5_IJSB_iEEEEEENS5_IJST_NS5_IJNS5_IJNSA_ILi0EEESB_EEENSA_ILi512EEEEEENS5_IJSW_iEEEEEEEEEEESK_S13_NS4_8TiledMMAINS4_8MMA_AtomIJNS4_17SM100_MMA_MXF4_SSISI_SI_fSJ_Li128ELi64ELi16ELNS4_4UMMA5MajorE0ELS18_0ELNS17_7ScaleInE0ELS19_0EEEEEENSM_ISC_NS5_IJSW_SW_SW_EEEEENS5_IJNS4_10UnderscoreES1E_S1E_EEEEENS5_IJNS4_13SM90_TMA_LOADES1H_EEENS5_IJNS4_14ComposedLayoutINS4_7SwizzleILi3ELi4ELi3EEENS4_18smem_ptr_flag_bitsILi4EEENSM_INS5_IJNSA_ILi8EEESG_EEENS5_IJSG_SB_EEEEEEENSM_INS5_IJNS5_IJNS5_IJSP_SB_EEESS_EEESB_NS5_IJSB_SO_EEEEEENS5_IJNS5_IJNS5_IJSS_SY_EEESX_EEESW_NS5_IJSO_SY_EEEEEEEEEEEvNS4_8identityENS5_IJNS4_9TiledCopyINS4_9Copy_AtomIJNS4_31SM80_CP_ASYNC_CACHEGLOBAL_ZFILLINS_9uint128_tES27_EESI_EEENSM_INS5_IJNS5_IJS1O_SR_EEESN_EEENS5_IJNS5_IJSY_SB_EEESR_EEEEENS5_IJSR_SG_EEEEES1H_EEES22_vS23_EENS_8epilogue10collective18CollectiveEpilogueINS2J_23Sm100TmaWarpSpecializedILi3ELi2ELi32ELb1ELb0EEEJSH_NS5_IJNSM_ISE_SB_EENSM_ISN_SB_EEEEENS_6half_tENS5_IJSB_llEEES2R_S2S_NS2J_6fusion15FusionCallbacksIS2N_NS2T_17LinearCombinationIS2R_fS2R_fLNS_15FloatRoundStyleE2EEESH_S2Q_JEEENS4_5SM1004TMEM4LOAD26SM100_TMEM_LOAD_16dp256b4xES1H_NS1J_IS1L_NS1M_ILi16EEENSM_INS5_IJSF_S1O_EEENS5_IJSB_SF_EEEEEEENS4_17SM75_U16x8_LDSM_TENS4_14SM90_TMA_STOREES37_NS4_17SM90_U16x8_STSM_TENS4_39AutoVectorizingCopyWithAssumedAlignmentILi128EEEEEEvvEEEEvNT_6ParamsE,(.L_x_386 - _ZN7cutlass13device_kernelINS_4gemm6kernel13GemmUniversalIN4cute5tupleIJiiiiEEENS1_10collective13CollectiveMmaINS1_58MainloopSm100UmmaMixedTmaCpAsyncWarpSpecializedBlockScaledILi7ELi3ELi2ENS5_IJNS4_1CILi1EEESB_SB_EEEEENS5_IJNSA_ILi128EEENSA_ILi64EEENSA_ILi256EEEEEENS5_IJNS_12float_e2m1_tENS_13float_ue4m3_tEEEENS5_IJNS5_IJlSB_lEEENS4_6LayoutINS5_IJNS5_IJNS5_IJNSA_ILi32EEENSA_ILi4EEEEEEiEEENS5_IJNS5_IJNSA_ILi16EEESO_EEEiEEENS5_IJSB_iEEEEEENS5_IJST_NS5_IJNS5_IJNSA_ILi0EEESB_EEENSA_ILi512EEEEEENS5_IJSW_iEEEEEEEEEEESK_S13_NS4_8TiledMMAINS4_8MMA_AtomIJNS4_17SM100_MMA_MXF4_SSISI_SI_fSJ_Li128ELi64ELi16ELNS4_4UMMA5MajorE0ELS18_0ELNS17_7ScaleInE0ELS19_0EEEEEENSM_ISC_NS5_IJSW_SW_SW_EEEEENS5_IJNS4_10UnderscoreES1E_S1E_EEEEENS5_IJNS4_13SM90_TMA_LOADES1H_EEENS5_IJNS4_14ComposedLayoutINS4_7SwizzleILi3ELi4ELi3EEENS4_18smem_ptr_flag_bitsILi4EEENSM_INS5_IJNSA_ILi8EEESG_EEENS5_IJSG_SB_EEEEEEENSM_INS5_IJNS5_IJNS5_IJSP_SB_EEESS_EEESB_NS5_IJSB_SO_EEEEEENS5_IJNS5_IJNS5_IJSS_SY_EEESX_EEESW_NS5_IJSO_SY_EEEEEEEEEEEvNS4_8identityENS5_IJNS4_9TiledCopyINS4_9Copy_AtomIJNS4_31SM80_CP_ASYNC_CACHEGLOBAL_ZFILLINS_9uint128_tES27_EESI_EEENSM_INS5_IJNS5_IJS1O_SR_EEESN_EEENS5_IJNS5_IJSY_SB_EEESR_EEEEENS5_IJSR_SG_EEEEES1H_EEES22_vS23_EENS_8epilogue10collective18CollectiveEpilogueINS2J_23Sm100TmaWarpSpecializedILi3ELi2ELi32ELb1ELb0EEEJSH_NS5_IJNSM_ISE_SB_EENSM_ISN_SB_EEEEENS_6half_tENS5_IJSB_llEEES2R_S2S_NS2J_6fusion15FusionCallbacksIS2N_NS2T_17LinearCombinationIS2R_fS2R_fLNS_15FloatRoundStyleE2EEESH_S2Q_JEEENS4_5SM1004TMEM4LOAD26SM100_TMEM_LOAD_16dp256b4xES1H_NS1J_IS1L_NS1M_ILi16EEENSM_INS5_IJSF_S1O_EEENS5_IJSB_SF_EEEEEEENS4_17SM75_U16x8_LDSM_TENS4_14SM90_TMA_STOREES37_NS4_17SM90_U16x8_STSM_TENS4_39AutoVectorizingCopyWithAssumedAlignmentILi128EEEEEEvvEEEEvNT_6ParamsE)
        .other          _ZN7cutlass13device_kernelINS_4gemm6kernel13GemmUniversalIN4cute5tupleIJiiiiEEENS1_10collective13CollectiveMmaINS1_58MainloopSm100UmmaMixedTmaCpAsyncWarpSpecializedBlockScaledILi7ELi3ELi2ENS5_IJNS4_1CILi1EEESB_SB_EEEEENS5_IJNSA_ILi128EEENSA_ILi64EEENSA_ILi256EEEEEENS5_IJNS_12float_e2m1_tENS_13float_ue4m3_tEEEENS5_IJNS5_IJlSB_lEEENS4_6LayoutINS5_IJNS5_IJNS5_IJNSA_ILi32EEENSA_ILi4EEEEEEiEEENS5_IJNS5_IJNSA_ILi16EEESO_EEEiEEENS5_IJSB_iEEEEEENS5_IJST_NS5_IJNS5_IJNSA_ILi0EEESB_EEENSA_ILi512EEEEEENS5_IJSW_iEEEEEEEEEEESK_S13_NS4_8TiledMMAINS4_8MMA_AtomIJNS4_17SM100_MMA_MXF4_SSISI_SI_fSJ_Li128ELi64ELi16ELNS4_4UMMA5MajorE0ELS18_0ELNS17_7ScaleInE0ELS19_0EEEEEENSM_ISC_NS5_IJSW_SW_SW_EEEEENS5_IJNS4_10UnderscoreES1E_S1E_EEEEENS5_IJNS4_13SM90_TMA_LOADES1H_EEENS5_IJNS4_14ComposedLayoutINS4_7SwizzleILi3ELi4ELi3EEENS4_18smem_ptr_flag_bitsILi4EEENSM_INS5_IJNSA_ILi8EEESG_EEENS5_IJSG_SB_EEEEEEENSM_INS5_IJNS5_IJNS5_IJSP_SB_EEESS_EEESB_NS5_IJSB_SO_EEEEEENS5_IJNS5_IJNS5_IJSS_SY_EEESX_EEESW_NS5_IJSO_SY_EEEEEEEEEEEvNS4_8identityENS5_IJNS4_9TiledCopyINS4_9Copy_AtomIJNS4_31SM80_CP_ASYNC_CACHEGLOBAL_ZFILLINS_9uint128_tES27_EESI_EEENSM_INS5_IJNS5_IJS1O_SR_EEESN_EEENS5_IJNS5_IJSY_SB_EEESR_EEEEENS5_IJSR_SG_EEEEES1H_EEES22_vS23_EENS_8epilogue10collective18CollectiveEpilogueINS2J_23Sm100TmaWarpSpecializedILi3ELi2ELi32ELb1ELb0EEEJSH_NS5_IJNSM_ISE_SB_EENSM_ISN_SB_EEEEENS_6half_tENS5_IJSB_llEEES2R_S2S_NS2J_6fusion15FusionCallbacksIS2N_NS2T_17LinearCombinationIS2R_fS2R_fLNS_15FloatRoundStyleE2EEESH_S2Q_JEEENS4_5SM1004TMEM4LOAD26SM100_TMEM_LOAD_16dp256b4xES1H_NS1J_IS1L_NS1M_ILi16EEENSM_INS5_IJSF_S1O_EEENS5_IJSB_SF_EEEEEEENS4_17SM75_U16x8_LDSM_TENS4_14SM90_TMA_STOREES37_NS4_17SM90_U16x8_STSM_TENS4_39AutoVectorizingCopyWithAssumedAlignmentILi128EEEEEEvvEEEEvNT_6ParamsE,@"STO_CUDA_ENTRY STV_DEFAULT"
_ZN7cutlass13device_kernelINS_4gemm6kernel13GemmUniversalIN4cute5tupleIJiiiiEEENS1_10collective13CollectiveMmaINS1_58MainloopSm100UmmaMixedTmaCpAsyncWarpSpecializedBlockScaledILi7ELi3ELi2ENS5_IJNS4_1CILi1EEESB_SB_EEEEENS5_IJNSA_ILi128EEENSA_ILi64EEENSA_ILi256EEEEEENS5_IJNS_12float_e2m1_tENS_13float_ue4m3_tEEEENS5_IJNS5_IJlSB_lEEENS4_6LayoutINS5_IJNS5_IJNS5_IJNSA_ILi32EEENSA_ILi4EEEEEEiEEENS5_IJNS5_IJNSA_ILi16EEESO_EEEiEEENS5_IJSB_iEEEEEENS5_IJST_NS5_IJNS5_IJNSA_ILi0EEESB_EEENSA_ILi512EEEEEENS5_IJSW_iEEEEEEEEEEESK_S13_NS4_8TiledMMAINS4_8MMA_AtomIJNS4_17SM100_MMA_MXF4_SSISI_SI_fSJ_Li128ELi64ELi16ELNS4_4UMMA5MajorE0ELS18_0ELNS17_7ScaleInE0ELS19_0EEEEEENSM_ISC_NS5_IJSW_SW_SW_EEEEENS5_IJNS4_10UnderscoreES1E_S1E_EEEEENS5_IJNS4_13SM90_TMA_LOADES1H_EEENS5_IJNS4_14ComposedLayoutINS4_7SwizzleILi3ELi4ELi3EEENS4_18smem_ptr_flag_bitsILi4EEENSM_INS5_IJNSA_ILi8EEESG_EEENS5_IJSG_SB_EEEEEEENSM_INS5_IJNS5_IJNS5_IJSP_SB_EEESS_EEESB_NS5_IJSB_SO_EEEEEENS5_IJNS5_IJNS5_IJSS_SY_EEESX_EEESW_NS5_IJSO_SY_EEEEEEEEEEEvNS4_8identityENS5_IJNS4_9TiledCopyINS4_9Copy_AtomIJNS4_31SM80_CP_ASYNC_CACHEGLOBAL_ZFILLINS_9uint128_tES27_EESI_EEENSM_INS5_IJNS5_IJS1O_SR_EEESN_EEENS5_IJNS5_IJSY_SB_EEESR_EEEEENS5_IJSR_SG_EEEEES1H_EEES22_vS23_EENS_8epilogue10collective18CollectiveEpilogueINS2J_23Sm100TmaWarpSpecializedILi3ELi2ELi32ELb1ELb0EEEJSH_NS5_IJNSM_ISE_SB_EENSM_ISN_SB_EEEEENS_6half_tENS5_IJSB_llEEES2R_S2S_NS2J_6fusion15FusionCallbacksIS2N_NS2T_17LinearCombinationIS2R_fS2R_fLNS_15FloatRoundStyleE2EEESH_S2Q_JEEENS4_5SM1004TMEM4LOAD26SM100_TMEM_LOAD_16dp256b4xES1H_NS1J_IS1L_NS1M_ILi16EEENSM_INS5_IJSF_S1O_EEENS5_IJSB_SF_EEEEEEENS4_17SM75_U16x8_LDSM_TENS4_14SM90_TMA_STOREES37_NS4_17SM90_U16x8_STSM_TENS4_39AutoVectorizingCopyWithAssumedAlignmentILi128EEEEEEvvEEEEvNT_6ParamsE:
[----:B------:R-:W1:Y:S01]  /*0000*/  LDC R1, c[0x0][0x37c] ;  /* 0x0000df00ff017b82 */ /* 0x000e620000000800 */
[----:B------:R-:W2:Y:S01]  /*0010*/  S2R R96, SR_TID.X ;  /* 0x0000000000607919 */ /* 0x000ea20000002100 */
[----:B------:R-:W3:Y:S01]  /*0020*/  LDCU.64 UR4, c[0x0][0x790] ;  /* 0x0000f200ff0477ac */ /* 0x000ee20008000a00 */
[----:B------:R-:W-:Y:S02]  /*0030*/  PRMT R87, RZ, 0x7610, R87 ;  /* 0x00007610ff577816 */ /* 0x000fe40000000057 */
[----:B------:R-:W-:Y:S01]  /*0040*/  ELECT P5, URZ, PT ;  /* 0x0000000000ff782f */ /* 0x000fe200038a0000 */
[----:B------:R-:W4:Y:S01]  /*0050*/  LDCU.64 UR50, c[0x0][0x358] ;  /* 0x00006b00ff3277ac */ /* 0x000f220008000a00 */
[----:B---3--:R-:W-:-:S04]  /*0060*/  UISETP.NE.U32.AND UP0, UPT, UR4, URZ, UPT ;  /* 0x000000ff0400728c */ /* 0x008fc8000bf05070 */
[----:B------:R-:W-:Y:S01]  /*0070*/  UISETP.NE.AND.EX UP0, UPT, UR5, URZ, UPT, UP0 ;  /* 0x000000ff0500728c */ /* 0x000fe2000bf05300 */
[----:B--2---:R-:W-:-:S05]  /*0080*/  SHF.R.U32.HI R91, RZ, 0x5, R96 ;  /* 0x00000005ff5b7819 */ /* 0x004fca0000011660 */
[----:B------:R-:W2:Y:S02]  /*0090*/  SHFL.IDX PT, R0, R91, RZ, 0x1f ;  /* 0x00001fff5b007589 */ /* 0x000ea400000e0000 */
[----:B--2---:R-:W-:Y:S01]  /*00a0*/  R2UR UR13, R0 ;  /* 0x00000000000d72ca */ /* 0x004fe200000e0000 */
[----:B-1--4-:R-:W-:-:S14]  /*00b0*/  BRA.U UP0, `(.L_x_0) ;  /* 0x00000001002c7547 */ /* 0x012fdc000b800000 */
[----:B------:R-:W1:Y:S02]  /*00c0*/  LDCU.64 UR6, c[0x0][0x788] ;  /* 0x0000f100ff0677ac */ /* 0x000e640008000a00 */
[----:B-1----:R-:W-:-:S04]  /*00d0*/  UISETP.NE.U32.AND UP0, UPT, UR6, URZ, UPT ;  /* 0x000000ff0600728c */ /* 0x002fc8000bf05070 */
[----:B------:R-:W-:-:S09]  /*00e0*/  UISETP.NE.AND.EX UP0, UPT, UR7, URZ, UPT, UP0 ;  /* 0x000000ff0700728c */ /* 0x000fd2000bf05300 */
[----:B------:R-:W-:Y:S05]  /*00f0*/  BRA.U !UP0, `(.L_x_1) ;  /* 0x0000000108107547 */ /* 0x000fea000b800000 */
[----:B------:R-:W1:Y:S02]  /*0100*/  LDC.64 R2, c[0x0][0x788] ;  /* 0x0001e200ff027b82 */ /* 0x000e640000000a00 */
[----:B-1----:R1:W5:Y:S01]  /*0110*/  LDG.E R53, desc[UR50][R2.64] ;  /* 0x0000003202357981 */ /* 0x002362000c1e1900 */
[----:B------:R-:W-:Y:S01]  /*0120*/  HFMA2 R87, -RZ, RZ, 0, 5.9604644775390625e-08 ;  /* 0x00000001ff577431 */ /* 0x000fe200000001ff */
[----:B------:R-:W-:Y:S05]  /*0130*/  BRA `(.L_x_0) ;  /* 0x00000000000c7947 */ /* 0x000fea0003800000 */
.L_x_1:
[----:B------:R-:W1:Y:S01]  /*0140*/  LDCU UR6, c[0x0][0x780] ;  /* 0x0000f000ff0677ac */ /* 0x000e620008000800 */
[----:B------:R-:W-:Y:S01]  /*0150*/  HFMA2 R87, -RZ, RZ, 0, 5.9604644775390625e-08 ;  /* 0x00000001ff577431 */ /* 0x000fe200000001ff */
[----:B-1----:R-:W-:-:S07]  /*0160*/  MOV R53, UR6 ;  /* 0x0000000600357c02 */ /* 0x002fce0008000f00 */
.L_x_0:
[----:B------:R-:W2:Y:S02]  /*0170*/  LDCU.64 UR6, c[0x0][0x7b0] ;  /* 0x0000f600ff0677ac */ /* 0x000ea40008000a00 */
[----:B--2---:R-:W-:-:S04]  /*0180*/  UISETP.NE.U32.AND UP0, UPT, UR6, URZ, UPT ;  /* 0x000000ff0600728c */ /* 0x004fc8000bf05070 */
[----:B------:R-:W-:-:S09]  /*0190*/  UISETP.NE.AND.EX UP0, UPT, UR7, URZ, UPT, UP0 ;  /* 0x000000ff0700728c */ /* 0x000fd2000bf05300 */
[----:B------:R-:W-:Y:S05]  /*01a0*/  BRA.U UP0, `(.L_x_2) ;  /* 0x0000000100247547 */ /* 0x000fea000b800000 */
[----:B------:R-:W2:Y:S02]  /*01b0*/  LDCU.64 UR6, c[0x0][0x7a8] ;  /* 0x0000f500ff0677ac */ /* 0x000ea40008000a00 */
[----:B--2---:R-:W-:-:S04]  /*01c0*/  UISETP.NE.U32.AND UP0, UPT, UR6, URZ, UPT ;  /* 0x000000ff0600728c */ /* 0x004fc8000bf05070 */
[----:B------:R-:W-:-:S09]  /*01d0*/  UISETP.NE.AND.EX UP0, UPT, UR7, URZ, UPT, UP0 ;  /* 0x000000ff0700728c */ /* 0x000fd2000bf05300 */
[----:B------:R-:W-:Y:S05]  /*01e0*/  BRA.U !UP0, `(.L_x_3) ;  /* 0x00000001080c7547 */ /* 0x000fea000b800000 */
[----:B------:R-:W2:Y:S02]  /*01f0*/  LDC.64 R50, c[0x0][0x7a8] ;  /* 0x0001ea00ff327b82 */ /* 0x000ea40000000a00 */
[----:B--2---:R2:W5:Y:S01]  /*0200*/  LDG.E R50, desc[UR50][R50.64] ;  /* 0x0000003232327981 */ /* 0x004562000c1e1900 */
[----:B------:R-:W-:Y:S05]  /*0210*/  BRA `(.L_x_2) ;  /* 0x0000000000087947 */ /* 0x000fea0003800000 */
.L_x_3:
[----:B------:R-:W2:Y:S02]  /*0220*/  LDCU UR6, c[0x0][0x7a0] ;  /* 0x0000f400ff0677ac */ /* 0x000ea40008000800 */
[----:B--2---:R-:W-:-:S07]  /*0230*/  MOV R50, UR6 ;  /* 0x0000000600327c02 */ /* 0x004fce0008000f00 */
.L_x_2:
[----:B------:R-:W3:Y:S01]  /*0240*/  LDCU.64 UR6, c[0x0][0x788] ;  /* 0x0000f100ff0677ac */ /* 0x000ee20008000a00 */
[----:B------:R-:W-:Y:S02]  /*0250*/  UISETP.EQ.U32.AND UP1, UPT, UR4, URZ, UPT ;  /* 0x000000ff0400728c */ /* 0x000fe4000bf22070 */
[----:B------:R-:W-:Y:S02]  /*0260*/  UPLOP3.LUT UP5, UPT, UPT, UPT, UPT, 0x40, 0x4 ;  /* 0x000000000004789c */ /* 0x000fe40003fae870 */
[----:B---3--:R-:W-:-:S04]  /*0270*/  UISETP.NE.U32.AND UP0, UPT, UR6, URZ, UPT ;  /* 0x000000ff0600728c */ /* 0x008fc8000bf05070 */
[----:B------:R-:W-:-:S04]  /*0280*/  UISETP.NE.AND.EX UP0, UPT, UR7, URZ, UPT, UP0 ;  /* 0x000000ff0700728c */ /* 0x000fc8000bf05300 */
[----:B------:R-:W-:-:S04]  /*0290*/  UISETP.EQ.OR.EX UP2, UPT, UR5, URZ, !UP0, UP1 ;  /* 0x000000ff0500728c */ /* 0x000fc8000c742710 */
[----:B------:R-:W-:-:S05]  /*02a0*/  UP2UR UR56, UPR, URZ, 0x4 ;  /* 0x00000004ff387883 */ /* 0x000fca0008000000 */
[----:B------:R-:W-:Y:S07]  /*02b0*/  BRA.U !UP2, `(.L_x_4) ;  /* 0x000000010a207547 */ /* 0x000fee000b800000 */
[----:B------:R-:W-:Y:S01]  /*02c0*/  UISETP.NE.U32.AND UP2, UPT, UR4, URZ, UPT ;  /* 0x000000ff0400728c */ /* 0x000fe2000bf45070 */
[----:B-----5:R-:W-:Y:S01]  /*02d0*/  FSETP.NEU.AND P0, PT, R53, RZ, PT ;  /* 0x000000ff3500720b */ /* 0x020fe20003f0d000 */
[----:B------:R-:W-:Y:S02]  /*02e0*/  USEL UR4, URZ, 0xffffffff, UP0 ;  /* 0xffffffffff047887 */ /* 0x000fe40008000000 */
[----:B------:R-:W-:-:S10]  /*02f0*/  UISETP.NE.AND.EX UP2, UPT, UR5, URZ, UPT, UP2 ;  /* 0x000000ff0500728c */ /* 0x000fd4000bf45320 */
[----:B------:R-:W-:Y:S01]  /*0300*/  VOTEU.ANY UP1, P0 ;  /* 0x0000000000ff7886 */ /* 0x000fe20000020100 */
[----:B------:R-:W-:-:S04]  /*0310*/  @!UP2 USEL UR4, URZ, 0xffffffff, UP1 ;  /* 0xffffffffff04a887 */ /* 0x000fc80008800000 */
[----:B------:R-:W-:-:S04]  /*0320*/  ULOP3.LUT UR4, UR4, 0x1, URZ, 0xc0, !UPT ;  /* 0x0000000104047892 */ /* 0x000fc8000f8ec0ff */
[----:B------:R-:W-:-:S11]  /*0330*/  UISETP.EQ.U32.AND UP5, UPT, UR4, 0x1, UPT ;  /* 0x000000010400788c */ /* 0x000fd6000bfa2070 */
.L_x_4:
[----:B------:R-:W3:Y:S02]  /*0340*/  SHFL.IDX PT, R0, R91, RZ, 0x1f ;  /* 0x00001fff5b007589 */ /* 0x000ee400000e0000 */
[----:B---3--:R-:W-:-:S13]  /*0350*/  ISETP.NE.AND P0, PT, R0, RZ, PT ;  /* 0x000000ff0000720c */ /* 0x008fda0003f05270 */
[----:B------:R-:W-:Y:S05]  /*0360*/  @P0 BRA `(.L_x_5) ;  /* 0x0000000000600947 */ /* 0x000fea0003800000 */
[----:B------:R-:W3:Y:S01]  /*0370*/  S2UR UR5, SR_CgaCtaId ;  /* 0x00000000000579c3 */ /* 0x000ee20000008800 */
[----:B------:R-:W-:Y:S01]  /*0380*/  UMOV UR6, 0x400 ;  /* 0x0000040000067882 */ /* 0x000fe20000000000 */
[----:B------:R-:W-:Y:S01]  /*0390*/  UMOV UR4, 0x1 ;  /* 0x0000000100047882 */ /* 0x000fe20000000000 */
[----:B------:R-:W-:Y:S01]  /*03a0*/  ELECT P0, URZ, PT ;  /* 0x0000000000ff782f */ /* 0x000fe20003800000 */
[----:B---3--:R-:W-:Y:S02]  /*03b0*/  ULEA UR5, UR5, UR6, 0x18 ;  /* 0x0000000605057291 */ /* 0x008fe4000f8ec0ff */
[----:B------:R-:W-:-:S04]  /*03c0*/  UIADD3 UR6, UPT, UPT, -UR4, 0x100000, URZ ;  /* 0x0010000004067890 */ /* 0x000fc8000fffe1ff */
[----:B------:R-:W-:Y:S02]  /*03d0*/  USHF.L.U32 UR7, UR6, 0xb, URZ ;  /* 0x0000000b06077899 */ /* 0x000fe400080006ff */
[----:B------:R-:W-:Y:S01]  /*03e0*/  USHF.L.U32 UR6, UR6, 0x1, URZ ;  /* 0x0000000106067899 */ /* 0x000fe200080006ff */
[----:B------:R-:W3:Y:S11]  /*03f0*/  FENCE.VIEW.ASYNC.S ;  /* 0x00000000000073c6 */ /* 0x000ef60000000000 */
[----:B---3--:R3:W4:Y:S01]  /*0400*/  SYNCS.EXCH.64 URZ, [UR5], UR6 ;  /* 0x0000000605ff75b2 */ /* 0x0087220008000100 */
[----:B------:R3:W1:Y:S01]  /*0410*/  SYNCS.EXCH.64 URZ, [UR5+0x38], UR6 ;  /* 0x0000380605ff75b2 */ /* 0x0006620008000100 */
        /* <DEDUP_REMOVED lines=11> */
[----:B------:R3:W1:Y:S02]  /*04d0*/  SYNCS.EXCH.64 URZ, [UR5+0x68], UR6 ;  /* 0x0000680605ff75b2 */ /* 0x0006640008000100 */
[----:B---3--:R-:W-:Y:S01]  /*04e0*/  NOP ;  /* 0x0000000000007918 */ /* 0x008fe20000000000 */
.L_x_5:
[----:B------:R-:W3:Y:S01]  /*04f0*/  SHFL.IDX PT, R0, R91, RZ, 0x1f ;  /* 0x00001fff5b007589 */ /* 0x000ee200000e0000 */
[----:B------:R-:W-:Y:S01]  /*0500*/  NOP ;  /* 0x0000000000007918 */ /* 0x000fe20000000000 */
[----:B---3--:R-:W-:-:S13]  /*0510*/  ISETP.NE.AND P0, PT, R0, RZ, PT ;  /* 0x000000ff0000720c */ /* 0x008fda0003f05270 */
[----:B------:R-:W-:Y:S05]  /*0520*/  @P0 BRA `(.L_x_6) ;  /* 0x0000000000700947 */ /* 0x000fea0003800000 */
[----:B------:R-:W3:Y:S01]  /*0530*/  S2UR UR6, SR_CgaCtaId ;  /* 0x00000000000679c3 */ /* 0x000ee20000008800 */
[----:B------:R-:W-:Y:S01]  /*0540*/  UMOV UR7, 0x400 ;  /* 0x0000040000077882 */ /* 0x000fe20000000000 */
[----:B------:R-:W-:Y:S01]  /*0550*/  UMOV UR5, 0x80 ;  /* 0x0000008000057882 */ /* 0x000fe20000000000 */
[----:B------:R-:W-:Y:S01]  /*0560*/  UMOV UR4, 0x1 ;  /* 0x0000000100047882 */ /* 0x000fe20000000000 */
[----:B------:R-:W-:-:S04]  /*0570*/  UIADD3 UR8, UPT, UPT, -UR5, 0x100000, URZ ;  /* 0x0010000005087890 */ /* 0x000fc8000fffe1ff */
[----:B------:R-:W-:Y:S02]  /*0580*/  USHF.L.U32 UR9, UR8, 0xb, URZ ;  /* 0x0000000b08097899 */ /* 0x000fe400080006ff */
[----:B------:R-:W-:Y:S02]  /*0590*/  USHF.L.U32 UR8, UR8, 0x1, URZ ;  /* 0x0000000108087899 */ /* 0x000fe400080006ff */
[----:B------:R-:W-:-:S04]  /*05a0*/  UIADD3 UR4, UPT, UPT, -UR4, 0x100000, URZ ;  /* 0x0010000004047890 */ /* 0x000fc8000fffe1ff */
[----:B------:R-:W-:Y:S02]  /*05b0*/  USHF.L.U32 UR5, UR4, 0xb, URZ ;  /* 0x0000000b04057899 */ /* 0x000fe400080006ff */
[----:B------:R-:W-:Y:S01]  /*05c0*/  USHF.L.U32 UR4, UR4, 0x1, URZ ;  /* 0x0000000104047899 */ /* 0x000fe200080006ff */
[----:B------:R-:W-:Y:S01]  /*05d0*/  ELECT P0, URZ, PT ;  /* 0x0000000000ff782f */ /* 0x000fe20003800000 */
[----:B---3--:R-:W-:Y:S01]  /*05e0*/  ULEA UR6, UR6, UR7, 0x18 ;  /* 0x0000000706067291 */ /* 0x008fe2000f8ec0ff */
[----:B------:R-:W3:Y:S11]  /*05f0*/  FENCE.VIEW.ASYNC.S ;  /* 0x00000000000073c6 */ /* 0x000ef60000000000 */
[----:B---3--:R3:W1:Y:S01]  /*0600*/  SYNCS.EXCH.64 URZ, [UR6+0x70], UR8 ;  /* 0x0000700806ff75b2 */ /* 0x0086620008000100 */
        /* <DEDUP_REMOVED lines=14> */
.L_x_6:
[----:B------:R-:W3:Y:S01]  /*06f0*/  SHFL.IDX PT, R0, R91, RZ, 0x1f ;  /* 0x00001fff5b007589 */ /* 0x000ee200000e0000 */
[----:B------:R-:W-:Y:S01]  /*0700*/  NOP ;  /* 0x0000000000007918 */ /* 0x000fe20000000000 */
[----:B---3--:R-:W-:-:S13]  /*0710*/  ISETP.NE.AND P0, PT, R0, 0x3, PT ;  /* 0x000000030000780c */ /* 0x008fda0003f05270 */
        /* <DEDUP_REMOVED lines=20> */
[----:B------:R-:W-:Y:S01]  /*0860*/  NOP ;  /* 0x0000000000007918 */ /* 0x000fe20000000000 */
.L_x_7:
[----:B------:R2:W4:Y:S01]  /*0870*/  SHFL.IDX PT, R0, R91, RZ, 0x1f ;  /* 0x00001fff5b007589 */ /* 0x00052200000e0000 */
[----:B------:R-:W1:Y:S01]  /*0880*/  S2UR UR12, SR_CTAID.Y ;  /* 0x00000000000c79c3 */ /* 0x000e620000002600 */
[----:B------:R-:W-:-:S06]  /*0890*/  RPCMOV.32 Rpc.LO, R91 ;  /* 0x0000005b00007352 */ /* 0x000fcc0000000000 */
[----:B--2---:R-:W-:-:S05]  /*08a0*/  CS2R.32 R91, SR_CgaSize ;  /* 0x00000000005b7805 */ /* 0x004fca0000008a00 */
[----:B------:R-:W-:-:S05]  /*08b0*/  IMAD R91, R91, -0xa0, RZ ;  /* 0xffffff605b5b7824 */ /* 0x000fca00078e02ff */
[----:B---3--:R-:W-:Y:S02]  /*08c0*/  R2UR UR8, R91 ;  /* 0x000000005b0872ca */ /* 0x008fe400000e0000 */
[----:B------:R-:W-:-:S12]  /*08d0*/  RPCMOV.32 R91, Rpc.LO ;  /* 0x00000000005b7353 */ /* 0x000fd80000000000 */
[----:B------:R-:W2:Y:S01]  /*08e0*/  LDCU UR8, c[0x0][UR8+0x2b0] ;  /* 0x00005600080877ac */ /* 0x000ea20008000800 */
[----:B------:R-:W-:Y:S01]  /*08f0*/  NOP ;  /* 0x0000000000007918 */ /* 0x000fe20000000000 */
[----:B------:R-:W3:Y:S01]  /*0900*/  S2UR UR20, SR_CTAID.X ;  /* 0x00000000001479c3 */ /* 0x000ee20000002500 */
[----:B----4-:R-:W-:-:S13]  /*0910*/  ISETP.NE.AND P0, PT, R0, 0x1, PT ;  /* 0x000000010000780c */ /* 0x010fda0003f05270 */
[----:B-1----:R-:W-:Y:S05]  /*0920*/  @P0 BRA `(.L_x_8) ;  /* 0x0000000000500947 */ /* 0x002fea0003800000 */
[----:B------:R-:W1:Y:S01]  /*0930*/  S2UR UR6, SR_CgaCtaId ;  /* 0x00000000000679c3 */ /* 0x000e620000008800 */
        /* <DEDUP_REMOVED lines=10> */
[----:B-1----:R-:W-:Y:S01]  /*09e0*/  ULEA UR6, UR6, UR7, 0x18 ;  /* 0x0000000706067291 */ /* 0x002fe2000f8ec0ff */
[----:B------:R-:W1:Y:S11]  /*09f0*/  FENCE.VIEW.ASYNC.S ;  /* 0x00000000000073c6 */ /* 0x000e760000000000 */
[----:B-1----:R1:W4:Y:S01]  /*0a00*/  SYNCS.EXCH.64 URZ, [UR6+0x110], UR10 ;  /* 0x0001100a06ff75b2 */ /* 0x0023220008000100 */
[----:B------:R1:W1:Y:S01]  /*0a10*/  SYNCS.EXCH.64 URZ, [UR6+0x128], UR4 ;  /* 0x0001280406ff75b2 */ /* 0x0002620008000100 */
[----:B------:R1:W1:Y:S01]  /*0a20*/  SYNCS.EXCH.64 URZ, [UR6+0x118], UR10 ;  /* 0x0001180a06ff75b2 */ /* 0x0002620008000100 */
[----:B------:R1:W1:Y:S01]  /*0a30*/  SYNCS.EXCH.64 URZ, [UR6+0x130], UR4 ;  /* 0x0001300406ff75b2 */ /* 0x0002620008000100 */
[----:B------:R1:W1:Y:S01]  /*0a40*/  SYNCS.EXCH.64 URZ, [UR6+0x120], UR10 ;  /* 0x0001200a06ff75b2 */ /* 0x0002620008000100 */
[----:B------:R1:W1:Y:S01]  /*0a50*/  SYNCS.EXCH.64 URZ, [UR6+0x138], UR4 ;  /* 0x0001380406ff75b2 */ /* 0x0002620008000100 */
[----:B------:R-:W-:Y:S01]  /*0a60*/  NOP ;  /* 0x0000000000007918 */ /* 0x000fe20000000000 */
.L_x_8:
[----:B------:R-:W4:Y:S01]  /*0a70*/  SHFL.IDX PT, R3, R91, RZ, 0x1f ;  /* 0x00001fff5b037589 */ /* 0x000f2200000e0000 */
[----:B------:R-:W-:-:S05]  /*0a80*/  CS2R.32 R85, SR_CgaSize ;  /* 0x0000000000557805 */ /* 0x000fca0000008a00 */
[----:B------:R-:W-:-:S05]  /*0a90*/  IMAD R85, R85, -0xa0, RZ ;  /* 0xffffff6055557824 */ /* 0x000fca00078e02ff */
[----:B-1----:R-:W-:-:S14]  /*0aa0*/  R2UR UR4, R85 ;  /* 0x00000000550472ca */ /* 0x002fdc00000e0000 */
[----:B------:R-:W1:Y:S01]  /*0ab0*/  LDCU UR4, c[0x0][UR4+0x2b4] ;  /* 0x00005680040477ac */ /* 0x000e620008000800 */
[----:B---3--:R-:W-:Y:S02]  /*0ac0*/  I2FP.F32.U32 R0, UR20 ;  /* 0x0000001400007c45 */ /* 0x008fe40008201000 */
[----:B------:R-:W-:-:S05]  /*0ad0*/  CS2R.32 R85, SR_CgaSize ;  /* 0x0000000000557805 */ /* 0x000fca0000008a00 */
[----:B------:R-:W-:-:S06]  /*0ae0*/  IMAD R85, R85, -0xa0, RZ ;  /* 0xffffff6055557824 */ /* 0x000fcc00078e02ff */
[----:B------:R-:W3:Y:S01]  /*0af0*/  LDC R85, c[0x0][R85+0x2a0] ;  /* 0x0000a80055557b82 */ /* 0x000ee20000000800 */
[----:B------:R-:W-:Y:S01]  /*0b00*/  I2FP.F32.U32 R2, UR12 ;  /* 0x0000000c00027c45 */ /* 0x000fe20008201000 */
[----:B------:R-:W4:Y:S01]  /*0b10*/  LDCU UR18, c[0x0][0xa48] ;  /* 0x00014900ff1277ac */ /* 0x000f220008000800 */
[----:B------:R-:W-:Y:S01]  /*0b20*/  MOV R20, UR12 ;  /* 0x0000000c00147c02 */ /* 0x000fe20008000f00 */
[----:B--2---:R-:W-:Y:S01]  /*0b30*/  FMUL R0, R0, UR8 ;  /* 0x0000000800007c20 */ /* 0x004fe20008400000 */
[----:B------:R-:W-:Y:S01]  /*0b40*/  NOP ;  /* 0x0000000000007918 */ /* 0x000fe20000000000 */
[----:B------:R-:W-:Y:S01]  /*0b50*/  UISETP.GE.AND UP1, UPT, UR13, 0x8, UPT ;  /* 0x000000080d00788c */ /* 0x000fe2000bf26270 */
[----:B------:R-:W-:-:S05]  /*0b60*/  CS2R.32 R84, SR_CgaSize ;  /* 0x0000000000547805 */ /* 0x000fca0000008a00 */
[----:B------:R-:W-:-:S06]  /*0b70*/  IMAD R84, R84, -0xa0, RZ ;  /* 0xffffff6054547824 */ /* 0x000fcc00078e02ff */
[----:B------:R-:W2:Y:S01]  /*0b80*/  LDC R84, c[0x0][R84+0x2a4] ;  /* 0x0000a90054547b82 */ /* 0x000ea20000000800 */
[----:B------:R-:W-:Y:S01]  /*0b90*/  UMOV UR10, 0x4 ;  /* 0x00000004000a7882 */ /* 0x000fe20000000000 */
[----:B------:R-:W4:Y:S01]  /*0ba0*/  F2I.U32.TRUNC.NTZ R0, R0 ;  /* 0x0000000000007305 */ /* 0x000f22000020f000 */
[----:B------:R-:W-:Y:S01]  /*0bb0*/  USEL UR10, UR10, 0x8, !UP1 ;  /* 0x000000080a0a7887 */ /* 0x000fe2000c800000 */
[----:B------:R-:W2:Y:S04]  /*0bc0*/  LDCU UR15, c[0x0][0xa54] ;  /* 0x00014a80ff0f77ac */ /* 0x000ea80008000800 */
[----:B------:R-:W2:Y:S01]  /*0bd0*/  LDC R42, c[0x0][0xa48] ;  /* 0x00029200ff2a7b82 */ /* 0x000ea20000000800 */
[----:B-1----:R-:W-:Y:S01]  /*0be0*/  FMUL R2, R2, UR4 ;  /* 0x0000000402027c20 */ /* 0x002fe20008400000 */
[----:B------:R-:W-:-:S02]  /*0bf0*/  UISETP.GT.AND UP4, UPT, UR13, 0x3, UPT ;  /* 0x000000030d00788c */ /* 0x000fc4000bf84270 */
[----:B----4-:R-:W-:Y:S01]  /*0c00*/  UISETP.GE.AND UP1, UPT, UR18, 0x1, UPT ;  /* 0x000000011200788c */ /* 0x010fe2000bf26270 */
[----:B------:R-:W-:Y:S02]  /*0c10*/  ISETP.NE.AND P0, PT, R3, 0x2, PT ;  /* 0x000000020300780c */ /* 0x000fe40003f05270 */
[----:B------:R-:W1:Y:S01]  /*0c20*/  F2I.U32.TRUNC.NTZ R2, R2 ;  /* 0x0000000200027305 */ /* 0x000e62000020f000 */
[----:B------:R-:W4:Y:S01]  /*0c30*/  S2UR UR11, SR_CTAID.Z ;  /* 0x00000000000b79c3 */ /* 0x000f220000002700 */
[----:B------:R-:W-:-:S05]  /*0c40*/  IADD3 R0, PT, PT, -R0, RZ, RZ ;  /* 0x000000ff00007210 */ /* 0x000fca0007ffe1ff */
[----:B---3--:R-:W-:-:S04]  /*0c50*/  IMAD R85, R85, R0, UR20 ;  /* 0x0000001455557e24 */ /* 0x008fc8000f8e0200 */
        /* <DEDUP_REMOVED lines=14> */
[----:B-1----:R1:W3:Y:S01]  /*0d40*/  SYNCS.EXCH.64 URZ, [UR6+0x140], UR8 ;  /* 0x0001400806ff75b2 */ /* 0x0022e20008000100 */
[----:B------:R1:W1:Y:S01]  /*0d50*/  SYNCS.EXCH.64 URZ, [UR6+0x150], UR4 ;  /* 0x0001500406ff75b2 */ /* 0x0002620008000100 */
[----:B------:R1:W1:Y:S01]  /*0d60*/  SYNCS.EXCH.64 URZ, [UR6+0x148], UR8 ;  /* 0x0001480806ff75b2 */ /* 0x0002620008000100 */
[----:B------:R1:W1:Y:S01]  /*0d70*/  SYNCS.EXCH.64 URZ, [UR6+0x158], UR4 ;  /* 0x0001580406ff75b2 */ /* 0x0002620008000100 */
[----:B------:R-:W-:Y:S01]  /*0d80*/  NOP ;  /* 0x0000000000007918 */ /* 0x000fe20000000000 */
.L_x_9:
[----:B------:R-:W-:Y:S01]  /*0d90*/  NOP ;  /* 0x0000000000007918 */ /* 0x000fe20000000000 */
[----:B-1-3--:R-:W-:Y:S06]  /*0da0*/  BAR.SYNC.DEFER_BLOCKING 0x0 ;  /* 0x0000000000007b1d */ /* 0x00afec0000010000 */
[----:B------:R-:W-:Y:S05]  /*0db0*/  BRA.U !UP1, `(.L_x_10) ;  /* 0x0000000109c47547 */ /* 0x000fea000b800000 */
[----:B------:R-:W1:Y:S01]  /*0dc0*/  LDCU.128 UR4, c[0x0][0xa30] ;  /* 0x00014600ff0477ac */ /* 0x000e620008000c00 */
[----:B------:R-:W-:Y:S01]  /*0dd0*/  R2UR UR14, R20 ;  /* 0x00000000140e72ca */ /* 0x000fe200000e0000 */
[----:B------:R-:W3:Y:S01]  /*0de0*/  LDCU UR21, c[0x0][0x370] ;  /* 0x00006e00ff1577ac */ /* 0x000ee20008000800 */
[----:B------:R-:W4:Y:S01]  /*0df0*/  LDCU.64 UR8, c[0x0][0xa40] ;  /* 0x00014800ff0877ac */ /* 0x000f220008000a00 */
[----:B------:R-:W4:Y:S01]  /*0e00*/  LDCU UR19, c[0x0][0x374] ;  /* 0x00006e80ff1377ac */ /* 0x000f220008000800 */
[----:B------:R-:W2:Y:S01]  /*0e10*/  LDCU UR17, c[0x0][0xa4c] ;  /* 0x00014980ff1177ac */ /* 0x000ea20008000800 */
[----:B-1----:R-:W-:Y:S01]  /*0e20*/  UISETP.NE.AND UP2, UPT, UR7, 0x1, UPT ;  /* 0x000000010700788c */ /* 0x002fe2000bf45270 */
[----:B------:R-:W1:Y:S01]  /*0e30*/  LDCU UR16, c[0x0][0xa50] ;  /* 0x00014a00ff1077ac */ /* 0x000e620008000800 */
[----:B------:R-:W-:Y:S02]  /*0e40*/  UISETP.NE.AND UP3, UPT, UR4, 0x1, UPT ;  /* 0x000000010400788c */ /* 0x000fe4000bf65270 */
[----:B------:R-:W-:-:S02]  /*0e50*/  UISETP.NE.AND UP1, UPT, UR18, 0x1, UPT ;  /* 0x000000011200788c */ /* 0x000fc4000bf25270 */
[----:B----4-:R-:W-:Y:S02]  /*0e60*/  UIMAD.WIDE.U32 UR22, UR19, UR8, URZ ;  /* 0x00000008131672a5 */ /* 0x010fe4000f8e00ff */
[----:B------:R-:W-:Y:S02]  /*0e70*/  UIMAD.WIDE.U32 UR28, UR14, UR8, URZ ;  /* 0x000000080e1c72a5 */ /* 0x000fe4000f8e00ff */
[----:B---3--:R-:W-:Y:S02]  /*0e80*/  UIMAD.WIDE.U32 UR26, UR21, UR5, URZ ;  /* 0x00000005151a72a5 */ /* 0x008fe4000f8e00ff */
[----:B------:R-:W-:Y:S02]  /*0e90*/  @UP2 USHF.R.U32.HI UR19, URZ, UR9, UR23 ;  /* 0x00000009ff132299 */ /* 0x000fe40008011617 */
[----:B------:R-:W-:Y:S02]  /*0ea0*/  UIMAD.WIDE.U32 UR24, UR20, UR5, URZ ;  /* 0x00000005141872a5 */ /* 0x000fe4000f8e00ff */
[----:B------:R-:W-:-:S02]  /*0eb0*/  @UP3 USHF.R.U32.HI UR21, URZ, UR6, UR27 ;  /* 0x00000006ff153299 */ /* 0x000fc4000801161b */
[----:B--2---:R-:W-:Y:S01]  /*0ec0*/  UIMAD.WIDE.U32 UR22, UR19, UR17, URZ ;  /* 0x00000011131672a5 */ /* 0x004fe2000f8e00ff */
[----:B------:R-:W-:Y:S01]  /*0ed0*/  UMOV UR5, UR29 ;  /* 0x0000001d00057c82 */ /* 0x000fe20008000000 */
[----:B------:R-:W-:Y:S01]  /*0ee0*/  USHF.R.U32.HI UR8, URZ, UR6, UR25 ;  /* 0x00000006ff087299 */ /* 0x000fe20008011619 */
[----:B------:R-:W-:Y:S01]  /*0ef0*/  R2UR UR6, R20 ;  /* 0x00000000140672ca */ /* 0x000fe200000e0000 */
[----:B------:R-:W-:Y:S02]  /*0f00*/  USHF.R.U32.HI UR5, URZ, UR9, UR5 ;  /* 0x00000009ff057299 */ /* 0x000fe40008011605 */
[----:B------:R-:W-:Y:S02]  /*0f10*/  UIMAD.WIDE.U32 UR24, UR21, UR17, URZ ;  /* 0x00000011151872a5 */ /* 0x000fe4000f8e00ff */
[----:B-1----:R-:W-:Y:S02]  /*0f20*/  @UP1 USHF.R.U32.HI UR19, URZ, UR16, UR23 ;  /* 0x00000010ff131299 */ /* 0x002fe40008011617 */
[----:B------:R-:W-:-:S02]  /*0f30*/  USEL UR5, UR14, UR5, !UP2 ;  /* 0x000000050e057287 */ /* 0x000fc4000d000000 */
[----:B------:R-:W-:Y:S02]  /*0f40*/  @UP1 USHF.R.U32.HI UR21, URZ, UR16, UR25 ;  /* 0x00000010ff151299 */ /* 0x000fe40008011619 */
[----:B------:R-:W-:Y:S02]  /*0f50*/  UIMAD UR19, UR19, UR18, URZ ;  /* 0x00000012131372a4 */ /* 0x000fe4000f8e02ff */
[----:B------:R-:W-:Y:S02]  /*0f60*/  USEL UR8, UR20, UR8, !UP3 ;  /* 0x0000000814087287 */ /* 0x000fe4000d800000 */
[----:B------:R-:W-:Y:S02]  /*0f70*/  UIMAD UR9, UR21, UR18, URZ ;  /* 0x00000012150972a4 */ /* 0x000fe4000f8e02ff */
[----:B------:R-:W-:Y:S02]  /*0f80*/  UISETP.GE.AND UP2, UPT, UR5, UR19, UPT ;  /* 0x000000130500728c */ /* 0x000fe4000bf46270 */
[----:B------:R-:W-:-:S02]  /*0f90*/  UIMAD.WIDE.U32 UR24, UR5, UR17, URZ ;  /* 0x00000011051872a5 */ /* 0x000fc4000f8e00ff */
[----:B------:R-:W-:Y:S02]  /*0fa0*/  UISETP.GE.OR UP2, UPT, UR8, UR9, UP2 ;  /* 0x000000090800728c */ /* 0x000fe40009746670 */
[----:B------:R-:W-:Y:S02]  /*0fb0*/  UIMAD.WIDE.U32 UR22, UR8, UR17, URZ ;  /* 0x00000011081672a5 */ /* 0x000fe4000f8e00ff */
[----:B------:R-:W-:Y:S02]  /*0fc0*/  USHF.R.U32.HI UR17, URZ, UR16, UR25 ;  /* 0x00000010ff117299 */ /* 0x000fe40008011619 */
[----:B------:R-:W-:Y:S02]  /*0fd0*/  UIADD3 UR9, UPT, UPT, -UR5, URZ, URZ ;  /* 0x000000ff05097290 */ /* 0x000fe4000fffe1ff */
[----:B------:R-:W-:Y:S02]  /*0fe0*/  USEL UR17, UR5, UR17, !UP1 ;  /* 0x0000001105117287 */ /* 0x000fe4000c800000 */
[----:B------:R-:W-:-:S02]  /*0ff0*/  UIMAD UR6, UR7, UR9, UR6 ;  /* 0x00000009070672a4 */ /* 0x000fc4000f8e0206 */
[----:B------:R-:W-:Y:S02]  /*1000*/  @!UP2 USHF.R.U32.HI UR16, URZ, UR16, UR23 ;  /* 0x00000010ff10a299 */ /* 0x000fe40008011617 */
[----:B------:R-:W-:Y:S02]  /*1010*/  UIADD3 UR9, UPT, UPT, -UR17, URZ, URZ ;  /* 0x000000ff11097290 */ /* 0x000fe4000fffe1ff */
[----:B------:R-:W-:Y:S02]  /*1020*/  @!UP2 USEL UR16, UR8, UR16, !UP1 ;  /* 0x000000100810a287 */ /* 0x000fe4000c800000 */
[----:B------:R-:W-:Y:S02]  /*1030*/  UIMAD UR9, UR18, UR9, UR5 ;  /* 0x00000009120972a4 */ /* 0x000fe4000f8e0205 */
[----:B------:R-:W-:Y:S02]  /*1040*/  @!UP2 UIADD3 UR17, UPT, UPT, UR17, -UR16, URZ ;  /* 0x800000101111a290 */ /* 0x000fe4000fffe0ff */
[----:B------:R-:W-:-:S02]  /*1050*/  @!UP2 UIMAD UR9, UR9, UR21, UR16 ;  /* 0x000000150909a2a4 */ /* 0x000fc4000f8e0210 */
[----:B------:R-:W-:Y:S02]  /*1060*/  @!UP2 UIMAD UR5, UR17, UR18, UR8 ;  /* 0x000000121105a2a4 */ /* 0x000fe4000f8e0208 */
[----:B------:R-:W-:Y:S02]  /*1070*/  UIADD3 UR14, UPT, UPT, -UR8, URZ, URZ ;  /* 0x000000ff080e7290 */ /* 0x000fe4000fffe1ff */
[----:B------:R-:W-:Y:S02]  /*1080*/  UIMAD UR6, UR5, UR7, UR6 ;  /* 0x00000007050672a4 */ /* 0x000fe4000f8e0206 */
[----:B------:R-:W-:Y:S01]  /*1090*/  UIMAD UR14, UR4, UR14, UR20 ;  /* 0x0000000e040e72a4 */ /* 0x000fe2000f8e0214 */
[----:B------:R-:W-:-:S03]  /*10a0*/  @!UP2 UMOV UR8, UR9 ;  /* 0x000000090008ac82 */ /* 0x000fc60008000000 */
[----:B------:R-:W-:Y:S01]  /*10b0*/  IMAD.U32 R20, RZ, RZ, UR6 ;  /* 0x00000006ff147e24 */ /* 0x000fe2000f8e00ff */
[----:B------:R-:W-:-:S12]  /*10c0*/  UIMAD UR20, UR8, UR4, UR14 ;  /* 0x00000004081472a4 */ /* 0x000fd8000f8e020e */
.L_x_10:
[----:B--2---:R-:W-:-:S09]  /*10d0*/  UISETP.NE.AND UP1, UPT, UR15, 0x1, UPT ;  /* 0x000000010f00788c */ /* 0x004fd2000bf25270 */
[----:B------:R-:W-:Y:S05]  /*10e0*/  BRA.U UP1, `(.L_x_11) ;  /* 0x0000000101407547 */ /* 0x000fea000b800000 */
[----:B------:R-:W1:Y:S01]  /*10f0*/  LDCU.64 UR8, c[0x0][0xa40] ;  /* 0x00014800ff0877ac */ /* 0x000e620008000a00 */
[----:B------:R-:W-:Y:S01]  /*1100*/  R2UR UR14, R20 ;  /* 0x00000000140e72ca */ /* 0x000fe200000e0000 */
[----:B------:R-:W2:-:S12]  /*1110*/  LDCU.128 UR4, c[0x0][0xa30] ;  /* 0x00014600ff0477ac */ /* 0x000e980008000c00 */
[----:B-1----:R-:W-:Y:S02]  /*1120*/  UIMAD.WIDE.U32 UR16, UR14, UR8, URZ ;  /* 0x000000080e1072a5 */ /* 0x002fe4000f8e00ff */
[----:B--2---:R-:W-:Y:S01]  /*1130*/  UIMAD.WIDE.U32 UR18, UR20, UR5, URZ ;  /* 0x00000005141272a5 */ /* 0x004fe2000f8e00ff */
[----:B------:R-:W-:Y:S01]  /*1140*/  MOV R0, UR7 ;  /* 0x0000000700007c02 */ /* 0x000fe20008000f00 */
[----:B------:R-:W-:Y:S02]  /*1150*/  UISETP.NE.AND UP2, UPT, UR4, 0x1, UPT ;  /* 0x000000010400788c */ /* 0x000fe4000bf45270 */
[----:B------:R-:W-:Y:S02]  /*1160*/  USHF.R.U32.HI UR9, URZ, UR9, UR17 ;  /* 0x00000009ff097299 */ /* 0x000fe40008011611 */
[----:B------:R-:W-:Y:S02]  /*1170*/  USHF.R.U32.HI UR5, URZ, UR6, UR19 ;  /* 0x00000006ff057299 */ /* 0x000fe40008011613 */
[----:B------:R-:W-:-:S02]  /*1180*/  UISETP.NE.AND UP1, UPT, UR7, 0x1, UPT ;  /* 0x000000010700788c */ /* 0x000fc4000bf25270 */
[----:B------:R-:W-:Y:S02]  /*1190*/  USEL UR5, UR20, UR5, !UP2 ;  /* 0x0000000514057287 */ /* 0x000fe4000d000000 */
[----:B------:R-:W-:-:S04]  /*11a0*/  USEL UR9, UR14, UR9, !UP1 ;  /* 0x000000090e097287 */ /* 0x000fc8000c800000 */
[----:B------:R-:W-:Y:S02]  /*11b0*/  UIADD3 UR6, UPT, UPT, -UR5, UR9, URZ ;  /* 0x0000000905067290 */ /* 0x000fe4000fffe1ff */
[----:B------:R-:W-:Y:S02]  /*11c0*/  UIADD3 UR5, UPT, UPT, UR5, -UR9, URZ ;  /* 0x8000000905057290 */ /* 0x000fe4000fffe0ff */
[----:B------:R-:W-:-:S04]  /*11d0*/  UIMAD UR20, UR6, UR4, UR20 ;  /* 0x00000004061472a4 */ /* 0x000fc8000f8e0214 */
[----:B------:R-:W-:-:S08]  /*11e0*/  IMAD R20, R0, UR5, R20 ;  /* 0x0000000500147c24 */ /* 0x000fd0000f8e0214 */
.L_x_11:
[----:B------:R-:W-:Y:S01]  /*11f0*/  BAR.SYNC.DEFER_BLOCKING 0x0 ;  /* 0x0000000000007b1d */ /* 0x000fe20000010000 */
[----:B------:R-:W-:Y:S01]  /*1200*/  USEL UR10, UR10, UR13, UP4 ;  /* 0x0000000d0a0a7287 */ /* 0x000fe2000a000000 */
[----:B------:R-:W-:Y:S01]  /*1210*/  IADD3 R2, PT, PT, -R2, RZ, RZ ;  /* 0x000000ff02027210 */ /* 0x000fe20007ffe1ff */
[----:B----4-:R-:W-:Y:S02]  /*1220*/  IMAD.U32 R86, RZ, RZ, UR11 ;  /* 0x0000000bff567e24 */ /* 0x010fe4000f8e00ff */
[----:B------:R-:W-:Y:S02]  /*1230*/  UISETP.NE.AND UP1, UPT, UR10, 0x2, UPT ;  /* 0x000000020a00788c */ /* 0x000fe4000bf25270 */
[----:B------:R-:W-:Y:S02]  /*1240*/  IMAD.U32 R0, RZ, RZ, UR10 ;  /* 0x0000000aff007e24 */ /* 0x000fe4000f8e00ff */
[----:B------:R-:W-:Y:S01]  /*1250*/  IMAD R84, R84, R2, UR12 ;  /* 0x0000000c54547e24 */ /* 0x000fe2000f8e0202 */
[----:B------:R-:W-:-:S02]  /*1260*/  LOP3.LUT R2, R96, 0x1f, RZ, 0xc0, !PT ;  /* 0x0000001f60027812 */ /* 0x000fc400078ec0ff */
[----:B------:R-:W-:Y:S02]  /*1270*/  ISETP.NE.OR P5, PT, R0, 0x2, !P5 ;  /* 0x000000020000780c */ /* 0x000fe40006fa5670 */
[----:B------:R-:W-:Y:S11]  /*1280*/  BRA.U UP1, `(.L_x_12) ;  /* 0x0000000d01f07547 */ /* 0x000ff6000b800000 */
[----:B------:R-:W1:Y:S01]  /*1290*/  LDC R12, c[0x0][0x370] ;  /* 0x0000dc00ff0c7b82 */ /* 0x000e620000000800 */
[----:B------:R-:W-:Y:S01]  /*12a0*/  HFMA2 R15, -RZ, RZ, 0, 0 ;  /* 0x00000000ff0f7431 */ /* 0x000fe200000001ff */
[----:B------:R-:W-:Y:S01]  /*12b0*/  ISETP.EQ.OR P4, PT, R2, RZ, P5 ;  /* 0x000000ff0200720c */ /* 0x000fe20002f82670 */
[----:B------:R-:W-:Y:S01]  /*12c0*/  IMAD.MOV.U32 R16, RZ, RZ, RZ ;  /* 0x000000ffff107224 */ /* 0x000fe200078e00ff */
[----:B------:R-:W2:Y:S04]  /*12d0*/  LDCU.64 UR22, c[0x0][0x348] ;  /* 0x00006900ff1677ac */ /* 0x000ea80008000a00 */
[----:B------:R-:W3:Y:S01]  /*12e0*/  LDC R0, c[0x0][0x374] ;  /* 0x0000dd00ff007b82 */ /* 0x000ee20000000800 */
[----:B------:R-:W-:Y:S01]  /*12f0*/  UMOV UR14, 0x1 ;  /* 0x00000001000e7882 */ /* 0x000fe20000000000 */
[----:B------:R-:W-:-:S05]  /*1300*/  UMOV UR7, URZ ;  /* 0x000000ff00077c82 */ /* 0x000fca0008000000 */
.L_x_22:
[----:B------:R-:W4:Y:S01]  /*1310*/  S2UR UR4, SR_CgaCtaId ;  /* 0x00000000000479c3 */ /* 0x000f220000008800 */
[----:B------:R-:W-:Y:S01]  /*1320*/  UMOV UR5, 0x400 ;  /* 0x0000040000057882 */ /* 0x000fe20000000000 */
[----:B------:R-:W-:Y:S01]  /*1330*/  MOV R2, UR14 ;  /* 0x0000000e00027c02 */ /* 0x000fe20008000f00 */
[----:B------:R-:W2:Y:S03]  /*1340*/  LDCU UR6, c[0x0][0x38c] ;  /* 0x00007180ff0677ac */ /* 0x000ea60008000800 */
[----:B------:R-:W-:Y:S01]  /*1350*/  SHF.L.U32 R2, R2, 0x1f, RZ ;  /* 0x0000001f02027819 */ /* 0x000fe200000006ff */
[----:B--2---:R-:W-:Y:S02]  /*1360*/  UISETP.GE.AND UP0, UPT, UR6, 0x1, UPT ;  /* 0x000000010600788c */ /* 0x004fe4000bf06270 */
[----:B----4-:R-:W-:-:S04]  /*1370*/  ULEA UR4, UR4, UR5, 0x18 ;  /* 0x0000000504047291 */ /* 0x010fc8000f8ec0ff */
[----:B------:R-:W-:-:S09]  /*1380*/  ULEA UR5, UR7, UR4, 0x3 ;  /* 0x0000000407057291 */ /* 0x000fd2000f8e18ff */
[----:B-1----:R2:W4:Y:S01]  /*1390*/  SYNCS.PHASECHK.TRANS64.TRYWAIT P1, [UR5+0x38], R2 ;  /* 0x00003802ff0075a7 */ /* 0x0025220008021105 */
[----:B------:R-:W-:Y:S05]  /*13a0*/  BRA.U !UP0, `(.L_x_13) ;  /* 0x0000000508147547 */ /* 0x000fea000b800000 */
[----:B------:R-:W-:Y:S01]  /*13b0*/  UIADD3 UR6, UPT, UPT, UR6, 0xff, URZ ;  /* 0x000000ff06067890 */ /* 0x000fe2000fffe0ff */
[----:B------:R-:W-:Y:S01]  /*13c0*/  LEA.HI R20, R20, R20, RZ, 0x1 ;  /* 0x0000001414147211 */ /* 0x000fe200078f08ff */
[----:B------:R-:W-:Y:S02]  /*13d0*/  USHF.L.U32 UR27, UR20, 0x7, URZ ;  /* 0x00000007141b7899 */ /* 0x000fe400080006ff */
[----:B------:R-:W-:Y:S01]  /*13e0*/  USHF.R.S32.HI UR5, URZ, 0x1f, UR6 ;  /* 0x0000001fff057899 */ /* 0x000fe20008011406 */
[----:B------:R-:W-:Y:S01]  /*13f0*/  R2UR UR12, R20 ;  /* 0x00000000140c72ca */ /* 0x000fe200000e0000 */
[----:B------:R-:W-:Y:S02]  /*1400*/  UMOV UR15, URZ ;  /* 0x000000ff000f7c82 */ /* 0x000fe40008000000 */
[----:B------:R-:W-:-:S04]  /*1410*/  ULEA.HI UR5, UR5, UR6, URZ, 0x8 ;  /* 0x0000000605057291 */ /* 0x000fc8000f8f40ff */
[----:B------:R-:W-:-:S03]  /*1420*/  USHF.R.S32.HI UR29, URZ, 0x8, UR5 ;  /* 0x00000008ff1d7899 */ /* 0x000fc60008011405 */
[----:B------:R-:W-:Y:S01]  /*1430*/  UMOV UR5, UR7 ;  /* 0x0000000700057c82 */ /* 0x000fe20008000000 */
[----:B------:R-:W-:Y:S02]  /*1440*/  UISETP.LT.AND UP0, UPT, UR29, 0x1, UPT ;  /* 0x000000011d00788c */ /* 0x000fe4000bf01270 */
[----:B------:R-:W-:Y:S02]  /*1450*/  USHF.R.S32.HI UR12, URZ, 0x1, UR12 ;  /* 0x00000001ff0c7899 */ /* 0x000fe4000801140c */
[----:B------:R-:W-:-:S12]  /*1460*/  USEL UR29, UR29, 0x1, !UP0 ;  /* 0x000000011d1d7887 */ /* 0x000fd8000c000000 */
.L_x_18:
[----:B----4-:R-:W-:Y:S01]  /*1470*/  @!P5 MOV R3, 0x5000 ;  /* 0x000050000003d802 */ /* 0x010fe20000000f00 */
[----:B------:R-:W-:Y:S01]  /*1480*/  ULEA UR25, UR5, UR4, 0x3 ;  /* 0x0000000405197291 */ /* 0x000fe2000f8e18ff */
[----:B-1--4-:R-:W-:Y:S11]  /*1490*/  @P1 BRA `(.L_x_14) ;  /* 0x0000000000101947 */ /* 0x012ff60003800000 */
[----:B------:R-:W-:Y:S04]  /*14a0*/  MOV R4, UR14 ;  /* 0x0000000e00047c02 */ /* 0x000fe80008000f00 */
[----:B------:R-:W-:Y:S04]  /*14b0*/  SHF.L.U32 R4, R4, 0x1f, RZ ;  /* 0x0000001f04047819 */ /* 0x000fe800000006ff */
[----:B------:R-:W4:Y:S02]  /*14c0*/  SYNCS.PHASECHK.TRANS64.TRYWAIT P0, [UR25+0x38], R4 ;  /* 0x00003804ff0075a7 */ /* 0x000f240008001119 */
[----:B----4-:R-:W-:Y:S05]  /*14d0*/  @!P0 BRA `(.L_x_15) ;  /* 0x0000009000288947 */ /* 0x010fea0003800000 */
.L_x_14:
[----:B------:R4:W-:Y:S01]  /*14e0*/  @!P5 SYNCS.ARRIVE.TRANS64 RZ, [UR25], R3 ;  /* 0x00000003ffffd9a7 */ /* 0x0009e20008000019 */
[----:B------:R-:W-:Y:S04]  /*14f0*/  BSSY.RECONVERGENT B0, `(.L_x_16) ;  /* 0x0000003000007945 */ /* 0x000fe80003800200 */
[----:B------:R-:W-:Y:S05]  /*1500*/  @P4 BRA `(.L_x_17) ;  /* 0x0000000000044947 */ /* 0x000fea0003800000 */
[----:B------:R-:W-:Y:S05]  /*1510*/  BPT.TRAP 0x1 ;  /* 0x000000040000795c */ /* 0x000fea0000300000 */
.L_x_17:
[----:B------:R-:W-:Y:S05]  /*1520*/  BSYNC.RECONVERGENT B0 ;  /* 0x0000000000007941 */ /* 0x000fea0003800200 */
.L_x_16:
[----:B------:R-:W-:Y:S02]  /*1530*/  UIADD3 UR8, UPT, UPT, UR5, 0x1, URZ ;  /* 0x0000000105087890 */ /* 0x000fe4000fffe0ff */
[----:B------:R-:W-:Y:S02]  /*1540*/  UIADD3 UR34, UP2, UPT, UR22, 0x80, URZ ;  /* 0x0000008016227890 */ /* 0x000fe4000ff5e0ff */
[----:B------:R-:W-:Y:S01]  /*1550*/  UISETP.NE.AND UP0, UPT, UR8, 0x7, UPT ;  /* 0x000000070800788c */ /* 0x000fe2000bf05270 */
[----:B------:R-:W-:Y:S11]  /*1560*/  ELECT P0, URZ, PT ;  /* 0x0000000000ff782f */ /* 0x000ff60003800000 */
[----:B------:R-:W-:Y:S02]  /*1570*/  @!UPT UIADD3 URZ, UPT, UPT, URZ, URZ, URZ ;  /* 0x000000fffffff290 */ /* 0x000fe4000fffe0ff */
[C---:B------:R-:W-:Y:S01]  /*1580*/  @P0 R2UR.BROADCAST UR28, R86.reuse ;  /* 0x00000000561c02ca */ /* 0x040fe200008e0000 */
[----:B------:R-:W-:Y:S01]  /*1590*/  USEL UR7, URZ, 0x1, UP0 ;  /* 0x00000001ff077887 */ /* 0x000fe20008000000 */
[C---:B------:R-:W-:Y:S01]  /*15a0*/  @P0 R2UR.BROADCAST UR21, R86.reuse ;  /* 0x00000000561502ca */ /* 0x040fe200008e0000 */
[----:B------:R-:W-:Y:S01]  /*15b0*/  UIMAD UR6, UR5, 0x3ff8, UR25 ;  /* 0x00003ff8050678a4 */ /* 0x000fe2000f8e0219 */
[----:B------:R-:W-:Y:S01]  /*15c0*/  @P0 R2UR.BROADCAST UR13, R86 ;  /* 0x00000000560d02ca */ /* 0x000fe200008e0000 */
[----:B------:R-:W-:Y:S02]  /*15d0*/  ULOP3.LUT UR14, UR14, UR7, URZ, 0x3c, !UPT ;  /* 0x000000070e0e7292 */ /* 0x000fe4000f8e3cff */
[----:B------:R-:W-:Y:S02]  /*15e0*/  USEL UR7, UR8, URZ, UP0 ;  /* 0x000000ff08077287 */ /* 0x000fe40008000000 */
[----:B------:R-:W-:Y:S02]  /*15f0*/  USHF.L.U32 UR26, UR15, 0x8, URZ ;  /* 0x000000080f1a7899 */ /* 0x000fe400080006ff */
[----:B------:R-:W-:Y:S01]  /*1600*/  ULEA UR8, UR7, UR4, 0x3 ;  /* 0x0000000407087291 */ /* 0x000fe2000f8e18ff */
[----:B--2---:R-:W-:Y:S01]  /*1610*/  IMAD.U32 R2, RZ, RZ, UR14 ;  /* 0x0000000eff027e24 */ /* 0x004fe2000f8e00ff */
[----:B------:R-:W-:Y:S02]  /*1620*/  UIADD3.X UR35, UPT, UPT, URZ, UR23, URZ, UP2, !UPT ;  /* 0x00000017ff237290 */ /* 0x000fe400097fe4ff */
[----:B------:R-:W-:Y:S02]  /*1630*/  UIADD3 UR24, UPT, UPT, UR6, 0x400, URZ ;  /* 0x0000040006187890 */ /* 0x000fe4000fffe0ff */
[----:B------:R-:W-:Y:S01]  /*1640*/  UIADD3 UR32, UP1, UPT, UR22, 0x180, URZ ;  /* 0x0000018016207890 */ /* 0x000fe2000ff3e0ff */
[----:B------:R-:W-:Y:S01]  /*1650*/  SHF.L.U32 R2, R2, 0x1f, RZ ;  /* 0x0000001f02027819 */ /* 0x000fe200000006ff */
[----:B------:R-:W-:Y:S02]  /*1660*/  USHF.L.U32 UR19, UR15, 0x2, URZ ;  /* 0x000000020f137899 */ /* 0x000fe400080006ff */
[----:B------:R-:W-:Y:S01]  /*1670*/  UIADD3.X UR33, UPT, UPT, URZ, UR23, URZ, UP1, !UPT ;  /* 0x00000017ff217290 */ /* 0x000fe20008ffe4ff */
[----:B------:R2:W1:Y:S01]  /*1680*/  SYNCS.PHASECHK.TRANS64.TRYWAIT P1, [UR8+0x38], R2 ;  /* 0x00003802ff0075a7 */ /* 0x0004620008021108 */
[----:B------:R-:W-:Y:S02]  /*1690*/  ULEA UR8, UR5, UR4, 0xb ;  /* 0x0000000405087291 */ /* 0x000fe4000f8e58ff */
[----:B------:R-:W-:Y:S01]  /*16a0*/  UIADD3 UR30, UP0, UPT, UR22, 0x280, URZ ;  /* 0x00000280161e7890 */ /* 0x000fe2000ff1e0ff */
[----:B------:R-:W-:Y:S01]  /*16b0*/  UMOV UR40, 0x0 ;  /* 0x0000000000287882 */ /* 0x000fe20000000000 */
[----:B------:R-:W-:Y:S01]  /*16c0*/  UMOV UR41, 0x10000000 ;  /* 0x1000000000297882 */ /* 0x000fe20000000000 */
[----:B------:R-:W-:Y:S01]  /*16d0*/  UIADD3 UR16, UPT, UPT, UR8, 0x2a400, URZ ;  /* 0x0002a40008107890 */ /* 0x000fe2000fffe0ff */
[----:B------:R2:W-:Y:S01]  /*16e0*/  UTMALDG.3D [UR24], [UR34], desc[UR40] ;  /* 0x00002818220075b4 */ /* 0x0005e20008011000 */
[----:B------:R-:W-:Y:S02]  /*16f0*/  UIADD3.X UR31, UPT, UPT, URZ, UR23, URZ, UP0, !UPT ;  /* 0x00000017ff1f7290 */ /* 0x000fe400087fe4ff */
[----:B------:R-:W-:Y:S01]  /*1700*/  UIADD3 UR8, UPT, UPT, UR8, 0x2dc00, URZ ;  /* 0x0002dc0008087890 */ /* 0x000fe2000fffe0ff */
[----:B------:R-:W-:Y:S01]  /*1710*/  UMOV UR18, URZ ;  /* 0x000000ff00127c82 */ /* 0x000fe20008000000 */
[----:B------:R-:W-:Y:S01]  /*1720*/  UMOV UR38, 0x0 ;  /* 0x0000000000267882 */ /* 0x000fe20000000000 */
[----:B------:R-:W-:Y:S01]  /*1730*/  UMOV UR39, 0x10000000 ;  /* 0x1000000000277882 */ /* 0x000fe20000000000 */
[----:B------:R-:W-:Y:S01]  /*1740*/  UMOV UR17, UR25 ;  /* 0x0000001900117c82 */ /* 0x000fe20008000000 */
[----:B------:R-:W-:Y:S01]  /*1750*/  UMOV UR36, 0x0 ;  /* 0x0000000000247882 */ /* 0x000fe20000000000 */
[----:B------:R2:W-:Y:S01]  /*1760*/  UTMALDG.4D [UR16], [UR32], desc[UR38] ;  /* 0x00002610200075b4 */ /* 0x0005e20008019000 */
[----:B------:R-:W-:Y:S01]  /*1770*/  UIADD3 UR15, UPT, UPT, UR15, 0x1, URZ ;  /* 0x000000010f0f7890 */ /* 0x000fe2000fffe0ff */
[----:B------:R-:W-:Y:S01]  /*1780*/  UMOV UR37, 0x10000000 ;  /* 0x1000000000257882 */ /* 0x000fe20000000000 */
[----:B------:R-:W-:Y:S01]  /*1790*/  UMOV UR9, UR25 ;  /* 0x0000001900097c82 */ /* 0x000fe20008000000 */
[----:B------:R-:W-:Y:S01]  /*17a0*/  UMOV UR10, UR18 ;  /* 0x00000012000a7c82 */ /* 0x000fe20008000000 */
[----:B------:R-:W-:Y:S01]  /*17b0*/  UMOV UR11, UR19 ;  /* 0x00000013000b7c82 */ /* 0x000fe20008000000 */
[----:B------:R-:W-:Y:S01]  /*17c0*/  UISETP.NE.AND UP0, UPT, UR15, UR29, UPT ;  /* 0x0000001d0f00728c */ /* 0x000fe2000bf05270 */
[----:B------:R2:W-:Y:S01]  /*17d0*/  UTMALDG.4D [UR8], [UR30], desc[UR36] ;  /* 0x000024081e0075b4 */ /* 0x0005e20008019000 */
[----:B------:R-:W-:Y:S07]  /*17e0*/  UMOV UR5, UR7 ;  /* 0x0000000700057c82 */ /* 0x000fee0008000000 */
[----:B--2---:R-:W-:Y:S05]  /*17f0*/  BRA.U UP0, `(.L_x_18) ;  /* 0xfffffffd001c7547 */ /* 0x004fea000b83ffff */
.L_x_13:
[C---:B--2---:R-:W-:Y:S01]  /*1800*/  LEA R2, R16.reuse, UR4, 0x3 ;  /* 0x0000000410027c11 */ /* 0x044fe2000f8e18ff */
[----:B------:R-:W-:Y:S01]  /*1810*/  NOP ;  /* 0x0000000000007918 */ /* 0x000fe20000000000 */
[----:B----4-:R-:W-:Y:S02]  /*1820*/  SHF.L.U32 R3, R15, 0x1f, RZ ;  /* 0x0000001f0f037819 */ /* 0x010fe400000006ff */
[----:B------:R-:W-:Y:S02]  /*1830*/  LEA R8, R16, UR4, 0x4 ;  /* 0x0000000410087c11 */ /* 0x000fe4000f8e20ff */
[----:B------:R-:W2:Y:S02]  /*1840*/  SYNCS.PHASECHK.TRANS64.TRYWAIT P0, [R2+URZ+0x110], R3 ;  /* 0x00011003020075a7 */ /* 0x000ea400080011ff */
[----:B--2---:R-:W-:Y:S05]  /*1850*/  @!P0 BRA `(.L_x_19) ;  /* 0x0000008c00608947 */ /* 0x004fea0003800000 */
.L_x_171:
[----:B------:R-:W4:Y:S01]  /*1860*/  LDS.128 R8, [R8+0x170] ;  /* 0x0001700008087984 */ /* 0x000f220000000c00 */
[----:B------:R-:W-:Y:S01]  /*1870*/  ISETP.GE.AND P0, PT, R42, 0x1, PT ;  /* 0x000000012a00780c */ /* 0x000fe20003f06270 */
[----:B--2---:R-:W-:Y:S01]  /*1880*/  VIADD R2, R2, 0x128 ;  /* 0x0000012802027836 */ /* 0x004fe20000000000 */
[----:B------:R-:W-:Y:S01]  /*1890*/  @!PT LDS RZ, [RZ] ;  /* 0x00000000fffff984 */ /* 0x000fe20000000800 */
[----:B------:R-:W-:Y:S01]  /*18a0*/  @!PT LDS RZ, [RZ] ;  /* 0x00000000fffff984 */ /* 0x000fe20000000800 */
[----:B------:R-:W-:Y:S01]  /*18b0*/  @!PT LDS RZ, [RZ] ;  /* 0x00000000fffff984 */ /* 0x000fe20000000800 */
[----:B------:R-:W-:Y:S01]  /*18c0*/  @!PT LDS RZ, [RZ] ;  /* 0x00000000fffff984 */ /* 0x000fe20000000800 */
[----:B------:R2:W-:Y:S06]  /*18d0*/  MEMBAR.ALL.CTA ;  /* 0x0000000000007992 */ /* 0x0005ec0000008000 */
[----:B--2---:R-:W2:Y:S01]  /*18e0*/  FENCE.VIEW.ASYNC.S ;  /* 0x00000000000073c6 */ /* 0x004ea20000000000 */
[----:B------:R-:W-:-:S04]  /*18f0*/  PRMT R2, RZ, 0x654, R2 ;  /* 0x00000654ff027816 */ /* 0x000fc80000000002 */
[----:B--2---:R2:W-:Y:S01]  /*1900*/  SYNCS.ARRIVE.TRANS64.RED.A1T0 RZ, [R2+URZ], RZ ;  /* 0x000000ff02ff79a7 */ /* 0x0045e200081004ff */
[----:B----4-:R-:W-:-:S13]  /*1910*/  LOP3.LUT P2, RZ, R10, 0x1, RZ, 0xc0, !PT ;  /* 0x000000010aff7812 */ /* 0x010fda000784c0ff */
[----:B------:R-:W-:Y:S02]  /*1920*/  @P2 MOV R14, R8 ;  /* 0x00000008000e2202 */ /* 0x000fe40000000f00 */
[----:B------:R-:W-:Y:S01]  /*1930*/  @P2 LOP3.LUT R13, R9, 0xffff, RZ, 0xc0, !PT ;  /* 0x0000ffff090d2812 */ /* 0x000fe200078ec0ff */
[----:B--2---:R-:W-:Y:S06]  /*1940*/  @!P0 BRA `(.L_x_20) ;  /* 0x0000000000b88947 */ /* 0x004fec0003800000 */
[----:B------:R-:W3:Y:S01]  /*1950*/  LDC.64 R2, c[0x0][0xa40] ;  /* 0x00029000ff027b82 */ /* 0x000ee20000000a00 */
[----:B------:R-:W-:-:S07]  /*1960*/  ISETP.NE.AND P3, PT, R42, 0x1, PT ;  /* 0x000000012a00780c */ /* 0x000fce0003f65270 */
[----:B------:R-:W1:Y:S08]  /*1970*/  LDC.64 R6, c[0x0][0xa30] ;  /* 0x00028c00ff067b82 */ /* 0x000e700000000a00 */
[----:B------:R-:W2:Y:S08]  /*1980*/  LDC.64 R4, c[0x0][0xa38] ;  /* 0x00028e00ff047b82 */ /* 0x000eb00000000a00 */
[----:B------:R-:W4:Y:S01]  /*1990*/  LDC R18, c[0x0][0xa4c] ;  /* 0x00029300ff127b82 */ /* 0x000f220000000800 */
[----:B---3--:R-:W-:-:S04]  /*19a0*/  IMAD.HI.U32 R20, R0, R2, RZ ;  /* 0x0000000200147227 */ /* 0x008fc800078e00ff */
[----:B------:R-:W-:Y:S01]  /*19b0*/  IMAD.HI.U32 R2, R13, R2, RZ ;  /* 0x000000020d027227 */ /* 0x000fe200078e00ff */
[----:B------:R-:W-:Y:S02]  /*19c0*/  SHF.R.U32.HI R20, RZ, R3, R20 ;  /* 0x00000003ff147219 */ /* 0x000fe40000011614 */
[----:B------:R-:W3:Y:S01]  /*19d0*/  LDC R17, c[0x0][0xa50] ;  /* 0x00029400ff117b82 */ /* 0x000ee20000000800 */
[----:B-1----:R-:W-:Y:S01]  /*19e0*/  IMAD.HI.U32 R21, R12, R7, RZ ;  /* 0x000000070c157227 */ /* 0x002fe200078e00ff */
[----:B------:R-:W-:Y:S02]  /*19f0*/  ISETP.NE.AND P1, PT, R6, 0x1, PT ;  /* 0x000000010600780c */ /* 0x000fe40003f25270 */
[----:B------:R-:W-:Y:S01]  /*1a00*/  SHF.R.U32.HI R2, RZ, R3, R2 ;  /* 0x00000003ff027219 */ /* 0x000fe20000011602 */
[----:B------:R-:W-:Y:S01]  /*1a10*/  IMAD.HI.U32 R22, R14, R7, RZ ;  /* 0x000000070e167227 */ /* 0x000fe200078e00ff */
[----:B--2---:R-:W-:Y:S02]  /*1a20*/  ISETP.NE.AND P0, PT, R5, 0x1, PT ;  /* 0x000000010500780c */ /* 0x004fe40003f05270 */
[----:B------:R-:W-:-:S02]  /*1a30*/  SHF.R.U32.HI R21, RZ, R4, R21 ;  /* 0x00000004ff157219 */ /* 0x000fc40000011615 */
[----:B------:R-:W-:Y:S02]  /*1a40*/  SEL R20, R0, R20, !P0 ;  /* 0x0000001400147207 */ /* 0x000fe40004000000 */
[----:B------:R-:W-:Y:S02]  /*1a50*/  SEL R21, R12, R21, !P1 ;  /* 0x000000150c157207 */ /* 0x000fe40004800000 */
[----:B------:R-:W-:Y:S01]  /*1a60*/  SHF.R.U32.HI R22, RZ, R4, R22 ;  /* 0x00000004ff167219 */ /* 0x000fe20000011616 */
[----:B----4-:R-:W-:Y:S01]  /*1a70*/  IMAD.HI.U32 R19, R20, R18, RZ ;  /* 0x0000001214137227 */ /* 0x010fe200078e00ff */
[----:B------:R-:W-:Y:S02]  /*1a80*/  SEL R2, R13, R2, !P0 ;  /* 0x000000020d027207 */ /* 0x000fe40004000000 */
[----:B------:R-:W-:Y:S01]  /*1a90*/  SEL R22, R14, R22, !P1 ;  /* 0x000000160e167207 */ /* 0x000fe20004800000 */
[----:B------:R-:W-:Y:S01]  /*1aa0*/  IMAD.HI.U32 R7, R21, R18, RZ ;  /* 0x0000001215077227 */ /* 0x000fe200078e00ff */
[----:B---3--:R-:W-:-:S04]  /*1ab0*/  @P3 SHF.R.U32.HI R20, RZ, R17, R19 ;  /* 0x00000011ff143219 */ /* 0x008fc80000011613 */
[----:B------:R-:W-:Y:S01]  /*1ac0*/  @P3 SHF.R.U32.HI R21, RZ, R17, R7 ;  /* 0x00000011ff153219 */ /* 0x000fe20000011607 */
[----:B------:R-:W-:-:S04]  /*1ad0*/  IMAD R20, R42, R20, RZ ;  /* 0x000000142a147224 */ /* 0x000fc800078e02ff */
[----:B------:R-:W-:Y:S01]  /*1ae0*/  IMAD R3, R42, R21, RZ ;  /* 0x000000152a037224 */ /* 0x000fe200078e02ff */
[----:B------:R-:W-:-:S04]  /*1af0*/  ISETP.GE.AND P0, PT, R2, R20, PT ;  /* 0x000000140200720c */ /* 0x000fc80003f06270 */
[----:B------:R-:W-:Y:S01]  /*1b00*/  ISETP.GE.OR P0, PT, R22, R3, P0 ;  /* 0x000000031600720c */ /* 0x000fe20000706670 */
[----:B------:R-:W-:-:S05]  /*1b10*/  IMAD.HI.U32 R3, R2, R18, RZ ;  /* 0x0000001202037227 */ /* 0x000fca00078e00ff */
[----:B------:R-:W-:-:S04]  /*1b20*/  SHF.R.U32.HI R3, RZ, R17, R3 ;  /* 0x00000011ff037219 */ /* 0x000fc80000011603 */
[----:B------:R-:W-:-:S03]  /*1b30*/  SEL R3, R2, R3, !P3 ;  /* 0x0000000302037207 */ /* 0x000fc60005800000 */
[----:B------:R-:W-:-:S04]  /*1b40*/  @!P0 IMAD.HI.U32 R18, R22, R18, RZ ;  /* 0x0000001216128227 */ /* 0x000fc800078e00ff */
[----:B------:R-:W-:Y:S01]  /*1b50*/  IMAD.MOV R4, RZ, RZ, -R3 ;  /* 0x000000ffff047224 */ /* 0x000fe200078e0a03 */
[----:B------:R-:W-:Y:S02]  /*1b60*/  @!P0 SHF.R.U32.HI R7, RZ, R17, R18 ;  /* 0x00000011ff078219 */ /* 0x000fe40000011612 */
[----:B------:R-:W-:Y:S01]  /*1b70*/  IADD3 R17, PT, PT, -R2, RZ, RZ ;  /* 0x000000ff02117210 */ /* 0x000fe20007ffe1ff */
[----:B------:R-:W-:Y:S01]  /*1b80*/  IMAD R4, R42, R4, R2 ;  /* 0x000000042a047224 */ /* 0x000fe200078e0202 */
[----:B------:R-:W-:-:S03]  /*1b90*/  @!P0 SEL R7, R22, R7, !P3 ;  /* 0x0000000716078207 */ /* 0x000fc60005800000 */
[----:B------:R-:W-:Y:S02]  /*1ba0*/  IMAD R13, R5, R17, R13 ;  /* 0x00000011050d7224 */ /* 0x000fe400078e020d */
[--C-:B------:R-:W-:Y:S02]  /*1bb0*/  @!P0 IMAD.IADD R3, R3, 0x1, -R7.reuse ;  /* 0x0000000103038824 */ /* 0x100fe400078e0a07 */
[----:B------:R-:W-:Y:S01]  /*1bc0*/  @!P0 IMAD R7, R4, R21, R7 ;  /* 0x0000001504078224 */ /* 0x000fe200078e0207 */
[----:B------:R-:W-:Y:S01]  /*1bd0*/  IADD3 R4, PT, PT, -R22, RZ, RZ ;  /* 0x000000ff16047210 */ /* 0x000fe20007ffe1ff */
[----:B------:R-:W-:Y:S02]  /*1be0*/  @!P0 IMAD R2, R42, R3, R22 ;  /* 0x000000032a028224 */ /* 0x000fe400078e0216 */
[----:B------:R-:W-:Y:S02]  /*1bf0*/  @!P0 IMAD.MOV.U32 R22, RZ, RZ, R7 ;  /* 0x000000ffff168224 */ /* 0x000fe400078e0007 */
[----:B------:R-:W-:-:S02]  /*1c00*/  IMAD R4, R6, R4, R14 ;  /* 0x0000000406047224 */ /* 0x000fc400078e020e */
[----:B------:R-:W-:Y:S02]  /*1c10*/  IMAD R13, R2, R5, R13 ;  /* 0x00000005020d7224 */ /* 0x000fe400078e020d */
[----:B------:R-:W-:Y:S02]  /*1c20*/  IMAD R14, R22, R6, R4 ;  /* 0x00000006160e7224 */ /* 0x000fe400078e0204 */
.L_x_20:
[----:B------:R-:W2:Y:S01]  /*1c30*/  LDCU UR5, c[0x0][0xa54] ;  /* 0x00014a80ff0577ac */ /* 0x000ea20008000800 */
[----:B------:R-:W-:Y:S01]  /*1c40*/  @P2 SHF.R.U32.HI R86, RZ, 0x10, R9 ;  /* 0x00000010ff562819 */ /* 0x000fe20000011609 */
[----:B--2---:R-:W-:-:S09]  /*1c50*/  UISETP.NE.AND UP0, UPT, UR5, 0x1, UPT ;  /* 0x000000010500788c */ /* 0x004fd2000bf05270 */
[----:B------:R-:W-:Y:S05]  /*1c60*/  BRA.U UP0, `(.L_x_21) ;  /* 0x00000001003c7547 */ /* 0x000fea000b800000 */
[----:B------:R-:W2:Y:S08]  /*1c70*/  LDC.64 R6, c[0x0][0xa30] ;  /* 0x00028c00ff067b82 */ /* 0x000eb00000000a00 */
[----:B------:R-:W4:Y:S08]  /*1c80*/  LDC.64 R2, c[0x0][0xa40] ;  /* 0x00029000ff027b82 */ /* 0x000f300000000a00 */
[----:B------:R-:W3:Y:S01]  /*1c90*/  LDC.64 R4, c[0x0][0xa38] ;  /* 0x00028e00ff047b82 */ /* 0x000ee20000000a00 */
[----:B--2---:R-:W-:Y:S01]  /*1ca0*/  IMAD.HI.U32 R7, R14, R7, RZ ;  /* 0x000000070e077227 */ /* 0x004fe200078e00ff */
[----:B-1----:R-:W-:-:S03]  /*1cb0*/  ISETP.NE.AND P1, PT, R6, 0x1, PT ;  /* 0x000000010600780c */ /* 0x002fc60003f25270 */
[----:B----4-:R-:W-:-:S05]  /*1cc0*/  IMAD.HI.U32 R2, R13, R2, RZ ;  /* 0x000000020d027227 */ /* 0x010fca00078e00ff */
[----:B------:R-:W-:Y:S02]  /*1cd0*/  SHF.R.U32.HI R2, RZ, R3, R2 ;  /* 0x00000003ff027219 */ /* 0x000fe40000011602 */
[----:B---3--:R-:W-:Y:S02]  /*1ce0*/  SHF.R.U32.HI R4, RZ, R4, R7 ;  /* 0x00000004ff047219 */ /* 0x008fe40000011607 */
[----:B------:R-:W-:Y:S02]  /*1cf0*/  ISETP.NE.AND P0, PT, R5, 0x1, PT ;  /* 0x000000010500780c */ /* 0x000fe40003f05270 */
[----:B------:R-:W-:Y:S02]  /*1d00*/  SEL R4, R14, R4, !P1 ;  /* 0x000000040e047207 */ /* 0x000fe40004800000 */
[----:B------:R-:W-:-:S05]  /*1d10*/  SEL R2, R13, R2, !P0 ;  /* 0x000000020d027207 */ /* 0x000fca0004000000 */
[----:B------:R-:W-:Y:S02]  /*1d20*/  IMAD.IADD R3, R2, 0x1, -R4 ;  /* 0x0000000102037824 */ /* 0x000fe400078e0a04 */
[----:B------:R-:W-:Y:S02]  /*1d30*/  IMAD.IADD R2, R4, 0x1, -R2 ;  /* 0x0000000104027824 */ /* 0x000fe400078e0a02 */
[----:B------:R-:W-:Y:S02]  /*1d40*/  IMAD R14, R3, R6, R14 ;  /* 0x00000006030e7224 */ /* 0x000fe400078e020e */
[----:B------:R-:W-:-:S07]  /*1d50*/  IMAD R13, R2, R5, R13 ;  /* 0x00000005020d7224 */ /* 0x000fce00078e020d */
.L_x_21:
[----:B------:R-:W-:Y:S02]  /*1d60*/  VIADD R16, R16, 0x1 ;  /* 0x0000000110107836 */ /* 0x000fe40000000000 */
[----:B------:R-:W-:Y:S02]  /*1d70*/  IMAD.IADD R2, R14, 0x1, R85 ;  /* 0x000000010e027824 */ /* 0x000fe400078e0255 */
[----:B------:R-:W-:Y:S01]  /*1d80*/  IMAD.IADD R20, R13, 0x1, R84 ;  /* 0x000000010d147824 */ /* 0x000fe200078e0254 */
[----:B------:R-:W-:Y:S02]  /*1d90*/  ISETP.NE.AND P0, PT, R16, 0x3, PT ;  /* 0x000000031000780c */ /* 0x000fe40003f05270 */
[----:B------:R-:W-:Y:S02]  /*1da0*/  R2UR UR20, R2 ;  /* 0x00000000021472ca */ /* 0x000fe400000e0000 */
[----:B------:R-:W-:Y:S02]  /*1db0*/  SEL R2, RZ, 0x1, P0 ;  /* 0x00000001ff027807 */ /* 0x000fe40000000000 */
[----:B------:R-:W-:-:S02]  /*1dc0*/  SEL R16, R16, RZ, P0 ;  /* 0x000000ff10107207 */ /* 0x000fc40000000000 */
[----:B------:R-:W-:Y:S01]  /*1dd0*/  LOP3.LUT R15, R15, R2, RZ, 0x3c, !PT ;  /* 0x000000020f0f7212 */ /* 0x000fe200078e3cff */
[----:B------:R-:W-:Y:S08]  /*1de0*/  @P2 BRA `(.L_x_22) ;  /* 0xfffffff400482947 */ /* 0x000ff0000383ffff */
[----:B------:R-:W-:Y:S01]  /*1df0*/  UIADD3 UR4, UPT, UPT, UR4, 0x38, URZ ;  /* 0x0000003804047890 */ /* 0x000fe2000fffe0ff */
[----:B------:R-:W-:-:S03]  /*1e00*/  MOV R2, UR14 ;  /* 0x0000000e00027c02 */ /* 0x000fc60008000f00 */
[----:B------:R-:W-:Y:S01]  /*1e10*/  ULEA UR5, UR7, UR4, 0x3 ;  /* 0x0000000407057291 */ /* 0x000fe2000f8e18ff */
[----:B------:R-:W-:-:S08]  /*1e20*/  SHF.L.U32 R2, R2, 0x1f, RZ ;  /* 0x0000001f02027819 */ /* 0x000fd000000006ff */
[----:B------:R-:W2:Y:S02]  /*1e30*/  SYNCS.PHASECHK.TRANS64.TRYWAIT P0, [UR5], R2 ;  /* 0x00000002ff0075a7 */ /* 0x000ea40008001105 */
[----:B--2---:R-:W-:Y:S05]  /*1e40*/  @!P0 BRA `(.L_x_23) ;  /* 0x0000008400f88947 */ /* 0x004fea0003800000 */
.L_x_173:
[----:B------:R-:W-:-:S04]  /*1e50*/  UIADD3 UR7, UPT, UPT, UR7, 0x1, URZ ;  /* 0x0000000107077890 */ /* 0x000fc8000fffe0ff */
[----:B------:R-:W-:-:S04]  /*1e60*/  UISETP.NE.AND UP0, UPT, UR7, 0x7, UPT ;  /* 0x000000070700788c */ /* 0x000fc8000bf05270 */
[----:B------:R-:W-:Y:S02]  /*1e70*/  USEL UR6, URZ, 0x1, UP0 ;  /* 0x00000001ff067887 */ /* 0x000fe40008000000 */
[----:B------:R-:W-:Y:S02]  /*1e80*/  USEL UR7, UR7, URZ, UP0 ;  /* 0x000000ff07077287 */ /* 0x000fe40008000000 */
[----:B------:R-:W-:Y:S02]  /*1e90*/  ULOP3.LUT UR6, UR14, UR6, URZ, 0x3c, !UPT ;  /* 0x000000060e067292 */ /* 0x000fe4000f8e3cff */
[----:B------:R-:W-:-:S04]  /*1ea0*/  ULEA UR5, UR7, UR4, 0x3 ;  /* 0x0000000407057291 */ /* 0x000fc8000f8e18ff */
[----:B--2---:R-:W-:-:S04]  /*1eb0*/  MOV R2, UR6 ;  /* 0x0000000600027c02 */ /* 0x004fc80008000f00 */
[----:B------:R-:W-:-:S04]  /*1ec0*/  SHF.L.U32 R2, R2, 0x1f, RZ ;  /* 0x0000001f02027819 */ /* 0x000fc800000006ff */
[----:B------:R-:W2:Y:S02]  /*1ed0*/  SYNCS.PHASECHK.TRANS64.TRYWAIT P0, [UR5], R2 ;  /* 0x00000002ff0075a7 */ /* 0x000ea40008001105 */
[----:B--2---:R-:W-:Y:S05]  /*1ee0*/  @!P0 BRA `(.L_x_24) ;  /* 0x0000008400e88947 */ /* 0x004fea0003800000 */
.L_x_175:
        /* <DEDUP_REMOVED lines=10> */
.L_x_177:
        /* <DEDUP_REMOVED lines=10> */
.L_x_179:
        /* <DEDUP_REMOVED lines=10> */
.L_x_181:
        /* <DEDUP_REMOVED lines=10> */
.L_x_183:
[----:B------:R-:W-:-:S04]  /*2170*/  UIADD3 UR7, UPT, UPT, UR7, 0x1, URZ ;  /* 0x0000000107077890 */ /* 0x000fc8000fffe0ff */
[----:B------:R-:W-:-:S04]  /*2180*/  UISETP.NE.AND UP0, UPT, UR7, 0x7, UPT ;  /* 0x000000070700788c */ /* 0x000fc8000bf05270 */
[----:B------:R-:W-:Y:S02]  /*2190*/  USEL UR5, URZ, 0x1, UP0 ;  /* 0x00000001ff057887 */ /* 0x000fe40008000000 */
[----:B------:R-:W-:Y:S02]  /*21a0*/  USEL UR7, UR7, URZ, UP0 ;  /* 0x000000ff07077287 */ /* 0x000fe40008000000 */
[----:B------:R-:W-:Y:S02]  /*21b0*/  ULOP3.LUT UR5, UR6, UR5, URZ, 0x3c, !UPT ;  /* 0x0000000506057292 */ /* 0x000fe4000f8e3cff */
[----:B------:R-:W-:-:S04]  /*21c0*/  ULEA UR7, UR7, UR4, 0x3 ;  /* 0x0000000407077291 */ /* 0x000fc8000f8e18ff */
[----:B--2---:R-:W-:Y:S02]  /*21d0*/  IMAD.U32 R2, RZ, RZ, UR5 ;  /* 0x00000005ff027e24 */ /* 0x004fe4000f8e00ff */
[----:B---3--:R-:W-:-:S03]  /*21e0*/  MOV R0, UR7 ;  /* 0x0000000700007c02 */ /* 0x008fc60008000f00 */
[----:B------:R-:W-:-:S07]  /*21f0*/  SHF.L.U32 R2, R2, 0x1f, RZ ;  /* 0x0000001f02027819 */ /* 0x000fce00000006ff */
.L_x_29:
[----:B--2---:R2:W3:Y:S02]  /*2200*/  SYNCS.PHASECHK.TRANS64.TRYWAIT P0, [R0+URZ], R2 ;  /* 0x00000002000075a7 */ /* 0x0044e400080011ff */
[----:B---3--:R-:W-:Y:S05]  /*2210*/  @!P0 NANOSLEEP.SYNCS 0x989680 ;  /* 0x009896800000895d */ /* 0x008fea0003900000 */
[----:B------:R-:W3:Y:S02]  /*2220*/  @!P0 SYNCS.PHASECHK.TRANS64 P0, [R0+URZ], R2 ;  /* 0x00000002000085a7 */ /* 0x000ee400080010ff */
[----:B---3--:R-:W-:Y:S05]  /*2230*/  @P0 EXIT ;  /* 0x000000000000094d */ /* 0x008fea0003800000 */
[----:B------:R-:W-:Y:S05]  /*2240*/  BRA `(.L_x_29) ;  /* 0xfffffffc00ec7947 */ /* 0x000fea000383ffff */
.L_x_12:
[----:B------:R-:W1:Y:S01]  /*2250*/  S2UR UR48, SR_CgaCtaId ;  /* 0x00000000003079c3 */ /* 0x000e620000008800 */
[----:B------:R-:W-:-:S09]  /*2260*/  UISETP.NE.AND UP1, UPT, UR10, 0x8, UPT ;  /* 0x000000080a00788c */ /* 0x000fd2000bf25270 */
[----:B------:R-:W-:Y:S05]  /*2270*/  BRA.U UP1, `(.L_x_30) ;  /* 0x0000002501c87547 */ /* 0x000fea000b800000 */
[----:B------:R-:W2:Y:S01]  /*2280*/  LDC.64 R54, c[0x0][0x398] ;  /* 0x0000e600ff367b82 */ /* 0x000ea20000000a00 */
[C---:B------:R-:W-:Y:S01]  /*2290*/  IMAD.SHL.U32 R52, R96.reuse, 0x20, RZ ;  /* 0x0000002060347824 */ /* 0x040fe200078e00ff */
[----:B------:R-:W-:Y:S01]  /*22a0*/  SHF.R.U32.HI R32, RZ, 0x3, R96 ;  /* 0x00000003ff207819 */ /* 0x000fe20000011660 */
[----:B------:R-:W-:Y:S01]  /*22b0*/  UMOV UR5, 0x400 ;  /* 0x0000040000057882 */ /* 0x000fe20000000000 */
[----:B------:R-:W-:Y:S01]  /*22c0*/  IMAD.SHL.U32 R18, R96, 0x10, RZ ;  /* 0x0000001060127824 */ /* 0x000fe200078e00ff */
[----:B-1----:R-:W-:Y:S01]  /*22d0*/  ULEA UR48, UR48, UR5, 0x18 ;  /* 0x0000000530307291 */ /* 0x002fe2000f8ec0ff */
[----:B------:R-:W-:Y:S01]  /*22e0*/  LOP3.LUT R52, R52, 0xe0, RZ, 0xc0, !PT ;  /* 0x000000e034347812 */ /* 0x000fe200078ec0ff */
[----:B-----5:R-:W-:Y:S01]  /*22f0*/  IMAD.MOV.U32 R53, RZ, RZ, RZ ;  /* 0x000000ffff357224 */ /* 0x020fe200078e00ff */
[----:B------:R-:W1:Y:S01]  /*2300*/  S2UR UR4, SR_SWINHI ;  /* 0x00000000000479c3 */ /* 0x000e620000002f00 */
[----:B------:R-:W-:Y:S01]  /*2310*/  LOP3.LUT R32, R32, 0xf, RZ, 0xc0, !PT ;  /* 0x0000000f20207812 */ /* 0x000fe200078ec0ff */
[----:B------:R-:W-:Y:S01]  /*2320*/  BSSY B8, `(.L_x_31) ;  /* 0x000021c000087945 */ /* 0x000fe20003800000 */
[----:B------:R-:W-:Y:S01]  /*2330*/  LOP3.LUT R18, R18, 0x7f0, RZ, 0xc0, !PT ;  /* 0x000007f012127812 */ /* 0x000fe200078ec0ff */
[----:B------:R-:W-:Y:S01]  /*2340*/  IMAD.MOV.U32 R30, RZ, RZ, 0x1 ;  /* 0x00000001ff1e7424 */ /* 0x000fe200078e00ff */
[----:B------:R-:W-:Y:S01]  /*2350*/  CS2R R28, SRZ ;  /* 0x00000000001c7805 */ /* 0x000fe2000001ff00 */
[----:B------:R-:W-:-:S02]  /*2360*/  IMAD.MOV.U32 R27, RZ, RZ, RZ ;  /* 0x000000ffff1b7224 */ /* 0x000fc400078e00ff */
[----:B------:R-:W3:Y:S08]  /*2370*/  LDC R0, c[0x0][0x3a0] ;  /* 0x0000e800ff007b82 */ /* 0x000ef00000000800 */
[----:B------:R-:W4:Y:S01]  /*2380*/  LDC R31, c[0x0][0x38c] ;  /* 0x0000e300ff1f7b82 */ /* 0x000f220000000800 */
[----:B--2---:R-:W-:Y:S01]  /*2390*/  VIADD R3, R55, 0xff ;  /* 0x000000ff37037836 */ /* 0x004fe20000000000 */
[----:B------:R-:W-:Y:S01]  /*23a0*/  SHF.R.S32.HI R19, RZ, 0x1f, R55 ;  /* 0x0000001fff137819 */ /* 0x000fe20000011437 */
[----:B------:R-:W-:-:S03]  /*23b0*/  IMAD.WIDE.U32 R52, R32, R55, R52 ;  /* 0x0000003720347225 */ /* 0x000fc600078e0034 */
[----:B------:R-:W-:Y:S01]  /*23c0*/  SHF.R.S32.HI R2, RZ, 0x1f, R3 ;  /* 0x0000001fff027819 */ /* 0x000fe20000011403 */
[----:B------:R-:W-:Y:S01]  /*23d0*/  IMAD R16, R19, R32, RZ ;  /* 0x0000002013107224 */ /* 0x000fe200078e02ff */
[----:B------:R-:W2:Y:S01]  /*23e0*/  LDC R23, c[0x0][0x370] ;  /* 0x0000dc00ff177b82 */ /* 0x000ea20000000800 */
[----:B------:R-:W-:Y:S01]  /*23f0*/  UMOV UR6, UR48 ;  /* 0x0000003000067c82 */ /* 0x000fe20008000000 */
[----:B-1----:R-:W-:Y:S01]  /*2400*/  UMOV UR7, UR4 ;  /* 0x0000000400077c82 */ /* 0x002fe20008000000 */
[----:B------:R-:W-:Y:S01]  /*2410*/  LEA.HI R2, R2, R3, RZ, 0x8 ;  /* 0x0000000302027211 */ /* 0x000fe200078f40ff */
[----:B------:R-:W-:Y:S01]  /*2420*/  IMAD R33, R55, R54, RZ ;  /* 0x0000003637217224 */ /* 0x000fe200078e02ff */
[----:B------:R-:W-:Y:S01]  /*2430*/  IADD3 R18, P0, PT, R18, UR6, RZ ;  /* 0x0000000612127c10 */ /* 0x000fe2000ff1e0ff */
[----:B------:R-:W-:Y:S01]  /*2440*/  IMAD.IADD R16, R53, 0x1, R16 ;  /* 0x0000000135107824 */ /* 0x000fe200078e0210 */
[----:B------:R-:W-:Y:S01]  /*2450*/  SHF.R.U32.HI R2, RZ, 0x8, R2 ;  /* 0x00000008ff027819 */ /* 0x000fe20000011602 */
[----:B------:R-:W-:Y:S01]  /*2460*/  IMAD.WIDE R54, R55, 0x40, RZ ;  /* 0x0000004037367825 */ /* 0x000fe200078e02ff */
[----:B------:R-:W1:Y:S01]  /*2470*/  LDC R22, c[0x0][0x374] ;  /* 0x0000dd00ff167b82 */ /* 0x000e620000000800 */
[----:B---3--:R-:W-:-:S02]  /*2480*/  ISETP.GT.AND P1, PT, R0, 0x1, PT ;  /* 0x000000010000780c */ /* 0x008fc40003f24270 */
[----:B------:R-:W-:Y:S01]  /*2490*/  IMAD.X R17, RZ, RZ, UR7, P0 ;  /* 0x00000007ff117e24 */ /* 0x000fe200080e06ff */
[----:B------:R-:W-:Y:S02]  /*24a0*/  SHF.L.U64.HI R16, R52, 0x2, R16 ;  /* 0x0000000234107819 */ /* 0x000fe40000010210 */
[----:B------:R-:W-:Y:S01]  /*24b0*/  SEL R33, R33, RZ, P1 ;  /* 0x000000ff21217207 */ /* 0x000fe20000800000 */
[----:B----4-:R-:W-:-:S07]  /*24c0*/  IMAD R31, R2, -0x100, R31 ;  /* 0xffffff00021f7824 */ /* 0x010fce00078e021f */
.L_x_63:
[----:B------:R-:W-:Y:S05]  /*24d0*/  YIELD ;  /* 0x0000000000007946 */ /* 0x000fea0003800000 */
[----:B------:R-:W3:Y:S01]  /*24e0*/  LDCU UR7, c[0x0][0x38c] ;  /* 0x00007180ff0777ac */ /* 0x000ee20008000800 */
[----:B------:R-:W-:Y:S01]  /*24f0*/  IMAD.WIDE R4, R86, R33, RZ ;  /* 0x0000002156047225 */ /* 0x000fe200078e02ff */
[----:B------:R-:W-:Y:S02]  /*2500*/  ISETP.NE.AND P2, PT, R31, RZ, PT ;  /* 0x000000ff1f00720c */ /* 0x000fe40003f45270 */
[----:B------:R-:W-:Y:S01]  /*2510*/  SHF.R.S32.HI R0, RZ, 0x1f, R20 ;  /* 0x0000001fff007819 */ /* 0x000fe20000011414 */
[-C--:B------:R-:W-:Y:S01]  /*2520*/  IMAD R49, R55, R20.reuse, RZ ;  /* 0x0000001437317224 */ /* 0x080fe200078e02ff */
[----:B------:R-:W4:Y:S01]  /*2530*/  LDCU.64 UR4, c[0x0][0x700] ;  /* 0x0000e000ff0477ac */ /* 0x000f220008000a00 */
[----:B------:R-:W-:-:S04]  /*2540*/  IMAD.WIDE.U32 R4, R54, R20, R4 ;  /* 0x0000001436047225 */ /* 0x000fc800078e0004 */
[----:B------:R-:W-:Y:S02]  /*2550*/  IMAD.SHL.U32 R2, R4, 0x4, RZ ;  /* 0x0000000404027824 */ /* 0x000fe400078e00ff */
[----:B------:R-:W-:Y:S02]  /*2560*/  IMAD R49, R54, R0, R49 ;  /* 0x0000000036317224 */ /* 0x000fe400078e0231 */
[----:B------:R-:W-:Y:S01]  /*2570*/  IMAD R47, R20, 0x40, R32 ;  /* 0x00000040142f7824 */ /* 0x000fe200078e0220 */
[----:B------:R-:W-:Y:S01]  /*2580*/  LOP3.LUT R48, R2, 0x4, RZ, 0xc0, !PT ;  /* 0x0000000402307812 */ /* 0x000fe200078ec0ff */
[----:B------:R-:W-:Y:S01]  /*2590*/  IMAD.IADD R49, R5, 0x1, R49 ;  /* 0x0000000105317824 */ /* 0x000fe200078e0231 */
[----:B---3--:R-:W-:Y:S01]  /*25a0*/  UIADD3 UR7, UPT, UPT, UR7, 0xff, URZ ;  /* 0x000000ff07077890 */ /* 0x008fe2000fffe0ff */
[C---:B------:R-:W-:Y:S01]  /*25b0*/  VIADD R46, R47.reuse, 0x10 ;  /* 0x000000102f2e7836 */ /* 0x040fe20000000000 */
[----:B------:R-:W-:Y:S01]  /*25c0*/  LEA R48, P0, R52, R48, 0x2 ;  /* 0x0000003034307211 */ /* 0x000fe200078010ff */
[----:B------:R-:W-:Y:S01]  /*25d0*/  VIADD R45, R47, 0x20 ;  /* 0x000000202f2d7836 */ /* 0x000fe20000000000 */
[----:B------:R-:W-:Y:S01]  /*25e0*/  USHF.R.S32.HI UR6, URZ, 0x1f, UR7 ;  /* 0x0000001fff067899 */ /* 0x000fe20008011407 */
[----:B------:R-:W-:-:S02]  /*25f0*/  SHF.L.U64.HI R49, R4, 0x2, R49 ;  /* 0x0000000204317819 */ /* 0x000fc40000010231 */
[----:B------:R-:W-:Y:S01]  /*2600*/  CS2R R4, SRZ ;  /* 0x0000000000047805 */ /* 0x000fe2000001ff00 */
[----:B------:R-:W-:Y:S01]  /*2610*/  IMAD.X R0, RZ, RZ, R16, P0 ;  /* 0x000000ffff007224 */ /* 0x000fe200000e0610 */
[----:B------:R-:W-:Y:S01]  /*2620*/  ULEA.HI UR6, UR6, UR7, URZ, 0x8 ;  /* 0x0000000706067291 */ /* 0x000fe2000f8f40ff */
[--C-:B------:R-:W-:Y:S01]  /*2630*/  SHF.R.U64 R2, R2, 0x3, R49.reuse ;  /* 0x0000000302027819 */ /* 0x100fe20000001231 */
[----:B------:R-:W-:Y:S01]  /*2640*/  VIADD R44, R47, 0x30 ;  /* 0x000000302f2c7836 */ /* 0x000fe20000000000 */
[----:B------:R-:W-:Y:S01]  /*2650*/  SHF.R.U32.HI R49, RZ, 0x3, R49 ;  /* 0x00000003ff317819 */ /* 0x000fe20000011631 */
[----:B------:R-:W-:Y:S01]  /*2660*/  ULEA.HI.SX32 UR7, UR6, 0xffffffff, 0x18 ;  /* 0xffffffff06077891 */ /* 0x000fe2000f8fc2ff */
[C-C-:B------:R-:W-:Y:S01]  /*2670*/  SHF.R.U64 R3, R48.reuse, 0x3, R0.reuse ;  /* 0x0000000330037819 */ /* 0x140fe20000001200 */
[----:B------:R-:W-:Y:S01]  /*2680*/  USHF.R.S32.HI UR6, URZ, 0x8, UR6 ;  /* 0x00000008ff067899 */ /* 0x000fe20008011406 */
[----:B------:R-:W-:Y:S02]  /*2690*/  SHF.R.U32.HI R0, RZ, 0x3, R0 ;  /* 0x00000003ff007819 */ /* 0x000fe40000011600 */
[----:B----4-:R-:W-:Y:S01]  /*26a0*/  IADD3 R2, P1, P0, R3, UR4, R2 ;  /* 0x0000000403027c10 */ /* 0x010fe2000f83e002 */
[----:B-1----:R-:W-:Y:S01]  /*26b0*/  IMAD.U32 R26, RZ, RZ, UR7 ;  /* 0x00000007ff1a7e24 */ /* 0x002fe2000f8e00ff */
[----:B------:R-:W-:Y:S01]  /*26c0*/  LOP3.LUT R48, R48, 0x4, RZ, 0xc0, !PT ;  /* 0x0000000430307812 */ /* 0x000fe200078ec0ff */
[----:B------:R-:W-:Y:S01]  /*26d0*/  @!P2 IMAD R26, RZ, RZ, UR6 ;  /* 0x00000006ff1aae24 */ /* 0x000fe2000f8e02ff */
[----:B------:R-:W-:-:S04]  /*26e0*/  IADD3.X R49, PT, PT, R0, UR5, R49, P1, P0 ;  /* 0x0000000500317c10 */ /* 0x000fc80008fe0431 */
[----:B------:R-:W-:-:S13]  /*26f0*/  ISETP.GE.AND P2, PT, R26, 0x1, PT ;  /* 0x000000011a00780c */ /* 0x000fda0003f46270 */
[----:B------:R-:W-:Y:S05]  /*2700*/  @!P2 BRA `(.L_x_32) ;  /* 0x0000000c0028a947 */ /* 0x000fea0003800000 */
[----:B------:R-:W3:Y:S01]  /*2710*/  LDCU UR4, c[0x0][0x388] ;  /* 0x00007100ff0477ac */ /* 0x000ee20008000800 */
[----:B------:R-:W4:Y:S01]  /*2720*/  LDC R37, c[0x0][0x39c] ;  /* 0x0000e700ff257b82 */ /* 0x000f220000000800 */
[----:B------:R-:W-:Y:S01]  /*2730*/  LOP3.LUT R97, R97, 0xfffffff7, RZ, 0xc0, !PT ;  /* 0xfffffff761617812 */ /* 0x000fe200078ec0ff */
[----:B------:R-:W-:Y:S01]  /*2740*/  BSSY B7, `(.L_x_33) ;  /* 0x00000c4000077945 */ /* 0x000fe20003800000 */
[----:B------:R-:W-:Y:S01]  /*2750*/  IADD3 R43, P0, PT, R54, R48, RZ ;  /* 0x00000030362b7210 */ /* 0x000fe20007f1e0ff */
[----:B------:R-:W-:Y:S02]  /*2760*/  IMAD.MOV R51, RZ, RZ, -R26 ;  /* 0x000000ffff337224 */ /* 0x000fe400078e0a1a */
[----:B------:R-:W-:Y:S02]  /*2770*/  IMAD.MOV.U32 R50, RZ, RZ, RZ ;  /* 0x000000ffff327224 */ /* 0x000fe400078e00ff */
[----:B------:R-:W-:Y:S01]  /*2780*/  IMAD.X R41, RZ, RZ, R55, P0 ;  /* 0x000000ffff297224 */ /* 0x000fe200000e0637 */
[----:B---3--:R-:W-:-:S02]  /*2790*/  ISETP.GE.AND P1, PT, R44, UR4, PT ;  /* 0x000000042c007c0c */ /* 0x008fc4000bf26270 */
[----:B------:R-:W-:Y:S02]  /*27a0*/  ISETP.GE.AND P2, PT, R45, UR4, PT ;  /* 0x000000042d007c0c */ /* 0x000fe4000bf46270 */
[----:B------:R-:W-:Y:S02]  /*27b0*/  ISETP.GE.AND P3, PT, R46, UR4, PT ;  /* 0x000000042e007c0c */ /* 0x000fe4000bf66270 */
[----:B----4-:R-:W-:-:S04]  /*27c0*/  LEA R38, P0, R37, R43, 0x7 ;  /* 0x0000002b25267211 */ /* 0x010fc800078038ff */
[----:B------:R-:W-:-:S03]  /*27d0*/  LEA.HI.X R37, R37, R41, R19, 0x7, P0 ;  /* 0x0000002925257211 */ /* 0x000fc600000f3c13 */
[----:B------:R-:W-:Y:S02]  /*27e0*/  @P1 LOP3.LUT R97, R97, 0x8, RZ, 0xfc, !PT ;  /* 0x0000000861611812 */ /* 0x000fe400078efcff */
[----:B------:R-:W-:Y:S02]  /*27f0*/  IADD3 R40, P1, PT, R54, R43, RZ ;  /* 0x0000002b36287210 */ /* 0x000fe40007f3e0ff */
[----:B------:R-:W-:Y:S02]  /*2800*/  LOP3.LUT R97, R97, 0xfffffffb, RZ, 0xc0, !PT ;  /* 0xfffffffb61617812 */ /* 0x000fe400078ec0ff */
[--C-:B------:R-:W-:Y:S01]  /*2810*/  SHF.R.U64 R43, R43, 0x3, R41.reuse ;  /* 0x000000032b2b7819 */ /* 0x100fe20000001229 */
[----:B------:R-:W-:Y:S01]  /*2820*/  IMAD.X R39, R55, 0x1, R41, P1 ;  /* 0x0000000137277824 */ /* 0x000fe200008e0629 */
[----:B------:R-:W-:Y:S02]  /*2830*/  @P2 LOP3.LUT R97, R97, 0x4, RZ, 0xfc, !PT ;  /* 0x0000000461612812 */ /* 0x000fe400078efcff */
[----:B------:R-:W-:-:S02]  /*2840*/  ISETP.GE.AND P2, PT, R47, UR4, PT ;  /* 0x000000042f007c0c */ /* 0x000fc4000bf46270 */
[----:B------:R-:W-:Y:S02]  /*2850*/  LOP3.LUT R97, R97, 0xfffffffd, RZ, 0xc0, !PT ;  /* 0xfffffffd61617812 */ /* 0x000fe400078ec0ff */
[----:B------:R-:W-:Y:S02]  /*2860*/  SHF.R.U64 R40, R40, 0x3, R39 ;  /* 0x0000000328287819 */ /* 0x000fe40000001227 */
[----:B------:R-:W-:Y:S02]  /*2870*/  @P3 LOP3.LUT R97, R97, 0x2, RZ, 0xfc, !PT ;  /* 0x0000000261613812 */ /* 0x000fe400078efcff */
[----:B------:R-:W-:Y:S02]  /*2880*/  SHF.R.U64 R38, R38, 0x3, R37 ;  /* 0x0000000326267819 */ /* 0x000fe40000001225 */
[----:B------:R-:W-:Y:S02]  /*2890*/  LOP3.LUT R97, R97, 0xfffffffe, RZ, 0xc0, !PT ;  /* 0xfffffffe61617812 */ /* 0x000fe400078ec0ff */
[----:B------:R-:W-:-:S02]  /*28a0*/  SHF.R.U32.HI R41, RZ, 0x3, R41 ;  /* 0x00000003ff297819 */ /* 0x000fc40000011629 */
[----:B------:R-:W-:Y:S02]  /*28b0*/  @P2 LOP3.LUT R97, R97, 0x1, RZ, 0xfc, !PT ;  /* 0x0000000161612812 */ /* 0x000fe400078efcff */
[----:B------:R-:W-:Y:S02]  /*28c0*/  SHF.R.U32.HI R39, RZ, 0x3, R39 ;  /* 0x00000003ff277819 */ /* 0x000fe40000011627 */
[----:B------:R-:W-:-:S07]  /*28d0*/  SHF.R.U32.HI R37, RZ, 0x3, R37 ;  /* 0x00000003ff257819 */ /* 0x000fce0000011625 */
.L_x_45:
[----:B----4-:R-:W-:Y:S01]  /*28e0*/  LEA R36, R27, UR48, 0x3 ;  /* 0x000000301b247c11 */ /* 0x010fe2000f8e18ff */
[----:B------:R-:W-:Y:S05]  /*28f0*/  YIELD ;  /* 0x0000000000007946 */ /* 0x000fea0003800000 */
[----:B------:R-:W-:Y:S01]  /*2900*/  SHF.L.U32 R0, R30, 0x1f, RZ ;  /* 0x0000001f1e007819 */ /* 0x000fe200000006ff */
[----:B------:R-:W-:Y:S01]  /*2910*/  BSSY B0, `(.L_x_34) ;  /* 0x0000005000007945 */ /* 0x000fe20003800000 */
[----:B------:R-:W-:Y:S02]  /*2920*/  ISETP.NE.U32.AND P0, PT, R48, RZ, PT ;  /* 0x000000ff3000720c */ /* 0x000fe40003f05070 */
[----:B---3--:R-:W3:Y:S02]  /*2930*/  SYNCS.PHASECHK.TRANS64.TRYWAIT P1, [R36+URZ+0xa8], R0 ;  /* 0x0000a800240075a7 */ /* 0x008ee400080211ff */
[----:B------:R-:W-:Y:S01]  /*2940*/  ISETP.NE.AND.EX P0, PT, RZ, RZ, PT, P0 ;  /* 0x000000ffff00720c */ /* 0x000fe20003f05300 */
[----:B---3--:R-:W-:-:S12]  /*2950*/  @!P1 BRA `(.L_x_35) ;  /* 0x0000007c00c49947 */ /* 0x008fd80003800000 */
.L_x_184:
[----:B------:R-:W-:Y:S05]  /*2960*/  BSYNC B0 ;  /* 0x0000000000007941 */ /* 0x000fea0003800000 */
.L_x_34:
[----:B------:R-:W-:Y:S04]  /*2970*/  BSSY.RECONVERGENT B6, `(.L_x_36) ;  /* 0x0000012000067945 */ /* 0x000fe80003800200 */
[----:B------:R-:W-:Y:S05]  /*2980*/  @!P0 BRA `(.L_x_37) ;  /* 0x0000000000408947 */ /* 0x000fea0003800000 */
[----:B------:R-:W-:Y:S01]  /*2990*/  MOV R14, 0x0 ;  /* 0x00000000000e7802 */ /* 0x000fe20000000f00 */
[----:B------:R-:W4:Y:S01]  /*29a0*/  LDCU.64 UR8, c[0x4][0xc8] ;  /* 0x01001900ff0877ac */ /* 0x000f220008000a00 */
[----:B------:R-:W-:Y:S02]  /*29b0*/  HFMA2 R12, -RZ, RZ, 0, 5.9604644775390625e-08 ;  /* 0x00000001ff0c7431 */ /* 0x000fe400000001ff */
[----:B------:R-:W-:Y:S01]  /*29c0*/  IMAD.MOV.U32 R8, RZ, RZ, 0x150 ;  /* 0x00000150ff087424 */ /* 0x000fe200078e00ff */
[----:B------:R-:W5:Y:S01]  /*29d0*/  LDCU.64 UR6, c[0x4][0xd0] ;  /* 0x01001a00ff0677ac */ /* 0x000f620008000a00 */
[----:B------:R-:W1:Y:S01]  /*29e0*/  LDC.64 R14, c[0x4][R14] ;  /* 0x010000000e0e7b82 */ /* 0x000e620000000a00 */
[----:B------:R-:W-:Y:S01]  /*29f0*/  IMAD.MOV.U32 R13, RZ, RZ, RZ ;  /* 0x000000ffff0d7224 */ /* 0x000fe200078e00ff */
[----:B------:R-:W2:Y:S01]  /*2a00*/  LDCU.64 UR4, c[0x4][0x48] ;  /* 0x01000900ff0477ac */ /* 0x000ea20008000a00 */
[----:B----4-:R-:W-:Y:S01]  /*2a10*/  IMAD.U32 R4, RZ, RZ, UR8 ;  /* 0x00000008ff047e24 */ /* 0x010fe2000f8e00ff */
[----:B------:R-:W-:Y:S01]  /*2a20*/  MOV R5, UR9 ;  /* 0x0000000900057c02 */ /* 0x000fe20008000f00 */
[----:B-----5:R-:W-:Y:S01]  /*2a30*/  IMAD.U32 R6, RZ, RZ, UR6 ;  /* 0x00000006ff067e24 */ /* 0x020fe2000f8e00ff */
[----:B------:R-:W-:Y:S01]  /*2a40*/  MOV R7, UR7 ;  /* 0x0000000700077c02 */ /* 0x000fe20008000f00 */
[----:B--2---:R-:W-:Y:S01]  /*2a50*/  IMAD.U32 R10, RZ, RZ, UR4 ;  /* 0x00000004ff0a7e24 */ /* 0x004fe2000f8e00ff */
[----:B------:R-:W-:-:S02]  /*2a60*/  MOV R11, UR5 ;  /* 0x00000005000b7c02 */ /* 0x000fc40008000f00 */
[----:B------:R-:W-:-:S07]  /*2a70*/  LEPC R20, `(.L_x_37) ;  /* 0x000000001014794e */ /* 0x000fce0000000000 */
[----:B-1-3--:R-:W-:Y:S05]  /*2a80*/  CALL.ABS.NOINC R14 ;  /* 0x000000000e007343 */ /* 0x00afea0003c00000 */
.L_x_37:
[----:B------:R-:W-:Y:S05]  /*2a90*/  BSYNC.RECONVERGENT B6 ;  /* 0x0000000000067941 */ /* 0x000fea0003800200 */
.L_x_36:
[----:B------:R-:W-:Y:S01]  /*2aa0*/  IMAD.SHL.U32 R35, R27, 0x4000, RZ ;  /* 0x000040001b237824 */ /* 0x000fe200078e00ff */
[----:B------:R-:W-:Y:S01]  /*2ab0*/  LOP3.LUT P6, RZ, R97, 0x1, RZ, 0xc0, !PT ;  /* 0x0000000161ff7812 */ /* 0x000fe200078cc0ff */
[----:B------:R-:W-:Y:S01]  /*2ac0*/  IMAD.MOV.U32 R4, RZ, RZ, R48 ;  /* 0x000000ffff047224 */ /* 0x000fe200078e0030 */
[----:B------:R-:W-:Y:S01]  /*2ad0*/  BSSY.RECONVERGENT B6, `(.L_x_38) ;  /* 0x0000029000067945 */ /* 0x000fe20003800200 */
[----:B------:R-:W-:Y:S01]  /*2ae0*/  IMAD.MOV.U32 R5, RZ, RZ, RZ ;  /* 0x000000ffff057224 */ /* 0x000fe200078e00ff */
[----:B------:R-:W-:Y:S01]  /*2af0*/  SHF.R.S32.HI R34, RZ, 0x1f, R35 ;  /* 0x0000001fff227819 */ /* 0x000fe20000011423 */
[----:B------:R-:W-:-:S03]  /*2b00*/  IMAD.WIDE.U32 R6, R50, 0x4, R4 ;  /* 0x0000000432067825 */ /* 0x000fc600078e0004 */
[--C-:B------:R-:W-:Y:S02]  /*2b10*/  SHF.R.U64 R35, R35, 0x1, R34.reuse ;  /* 0x0000000123237819 */ /* 0x100fe40000001222 */
[----:B------:R-:W-:Y:S02]  /*2b20*/  SHF.R.U32.HI R34, RZ, 0x1, R34 ;  /* 0x00000001ff227819 */ /* 0x000fe40000011622 */
[----:B------:R-:W-:Y:S02]  /*2b30*/  LOP3.LUT R35, R35, 0xffffe000, RZ, 0xc0, !PT ;  /* 0xffffe00023237812 */ /* 0x000fe400078ec0ff */
[----:B------:R-:W-:Y:S02]  /*2b40*/  LOP3.LUT R34, R34, 0x1fffffff, RZ, 0xc0, !PT ;  /* 0x1fffffff22227812 */ /* 0x000fe400078ec0ff */
[----:B------:R-:W-:Y:S02]  /*2b50*/  IADD3 R35, P0, PT, R35, R18, RZ ;  /* 0x0000001223237210 */ /* 0x000fe40007f1e0ff */
[----:B------:R-:W-:-:S03]  /*2b60*/  SHF.R.U64 R56, R6, 0x3, R7 ;  /* 0x0000000306387819 */ /* 0x000fc60000001207 */
[----:B------:R-:W-:Y:S01]  /*2b70*/  IMAD.X R34, R34, 0x1, R17, P0 ;  /* 0x0000000122227824 */ /* 0x000fe200000e0611 */
[----:B---3--:R-:W-:-:S05]  /*2b80*/  IADD3 R0, P0, PT, R35, 0x1c400, RZ ;  /* 0x0001c40023007810 */ /* 0x008fca0007f1e0ff */
[----:B------:R-:W-:Y:S01]  /*2b90*/  IMAD.X R5, RZ, RZ, R34, P0 ;  /* 0x000000ffff057224 */ /* 0x000fe200000e0622 */
[----:B------:R-:W-:-:S04]  /*2ba0*/  IADD3 R56, P0, PT, R56, R2, RZ ;  /* 0x0000000238387210 */ /* 0x000fc80007f1e0ff */
[C---:B------:R-:W-:Y:S02]  /*2bb0*/  SHF.R.U64 R3, R0.reuse, 0x3, R5 ;  /* 0x0000000300037819 */ /* 0x040fe40000001205 */
[----:B------:R-:W-:Y:S02]  /*2bc0*/  LEA.HI.X R57, R7, R49, RZ, 0x1d, P0 ;  /* 0x0000003107397211 */ /* 0x000fe400000fecff */
[----:B------:R-:W-:Y:S02]  /*2bd0*/  LOP3.LUT R4, R0, 0x70, R3, 0x78, !PT ;  /* 0x0000007000047812 */ /* 0x000fe400078e7803 */
[----:B------:R-:W-:Y:S02]  /*2be0*/  ISETP.NE.U32.AND P0, PT, R48, RZ, PT ;  /* 0x000000ff3000720c */ /* 0x000fe40003f05070 */
[----:B------:R-:W-:Y:S02]  /*2bf0*/  MOV R4, R4 ;  /* 0x0000000400047202 */ /* 0x000fe40000000f00 */
[----:B------:R-:W-:-:S03]  /*2c00*/  ISETP.NE.AND.EX P0, PT, RZ, RZ, PT, P0 ;  /* 0x000000ffff00720c */ /* 0x000fc60003f05300 */
[----:B------:R-:W-:Y:S01]  /*2c10*/  @!PT LDS RZ, [RZ] ;  /* 0x00000000fffff984 */ /* 0x000fe20000000800 */
[----:B------:R-:W-:Y:S01]  /*2c20*/  @!PT LDS RZ, [RZ] ;  /* 0x00000000fffff984 */ /* 0x000fe20000000800 */
[----:B------:R-:W-:Y:S01]  /*2c30*/  @!PT LDS RZ, [RZ] ;  /* 0x00000000fffff984 */ /* 0x000fe20000000800 */
[----:B------:R3:W-:Y:S10]  /*2c40*/  LDGSTS.E.BYPASS.LTC128B.128 [R4], desc[UR50][R56.64], !P6 ;  /* 0x0000000038047fae */ /* 0x0007f4000f181a32 */
[----:B------:R-:W-:Y:S05]  /*2c50*/  @!P0 BRA `(.L_x_39) ;  /* 0x0000000000408947 */ /* 0x000fea0003800000 */
[----:B------:R-:W-:Y:S01]  /*2c60*/  MOV R14, 0x0 ;  /* 0x00000000000e7802 */ /* 0x000fe20000000f00 */
[----:B------:R-:W3:Y:S01]  /*2c70*/  LDCU.64 UR8, c[0x4][0xc8] ;  /* 0x01001900ff0877ac */ /* 0x000ee20008000a00 */
[----:B------:R-:W-:Y:S02]  /*2c80*/  HFMA2 R12, -RZ, RZ, 0, 5.9604644775390625e-08 ;  /* 0x00000001ff0c7431 */ /* 0x000fe400000001ff */
[----:B------:R-:W-:Y:S01]  /*2c90*/  IMAD.MOV.U32 R8, RZ, RZ, 0x150 ;  /* 0x00000150ff087424 */ /* 0x000fe200078e00ff */
[----:B------:R-:W4:Y:S01]  /*2ca0*/  LDCU.64 UR6, c[0x4][0xd0] ;  /* 0x01001a00ff0677ac */ /* 0x000f220008000a00 */
[----:B------:R-:W1:Y:S01]  /*2cb0*/  LDC.64 R14, c[0x4][R14] ;  /* 0x010000000e0e7b82 */ /* 0x000e620000000a00 */
[----:B------:R-:W-:Y:S01]  /*2cc0*/  IMAD.MOV.U32 R13, RZ, RZ, RZ ;  /* 0x000000ffff0d7224 */ /* 0x000fe200078e00ff */
[----:B------:R-:W5:Y:S01]  /*2cd0*/  LDCU.64 UR4, c[0x4][0x48] ;  /* 0x01000900ff0477ac */ /* 0x000f620008000a00 */
[----:B---3--:R-:W-:Y:S01]  /*2ce0*/  IMAD.U32 R4, RZ, RZ, UR8 ;  /* 0x00000008ff047e24 */ /* 0x008fe2000f8e00ff */
[----:B------:R-:W-:Y:S01]  /*2cf0*/  MOV R5, UR9 ;  /* 0x0000000900057c02 */ /* 0x000fe20008000f00 */
[----:B----4-:R-:W-:Y:S01]  /*2d00*/  IMAD.U32 R6, RZ, RZ, UR6 ;  /* 0x00000006ff067e24 */ /* 0x010fe2000f8e00ff */
[----:B------:R-:W-:Y:S01]  /*2d10*/  MOV R7, UR7 ;  /* 0x0000000700077c02 */ /* 0x000fe20008000f00 */
[----:B-----5:R-:W-:Y:S01]  /*2d20*/  IMAD.U32 R10, RZ, RZ, UR4 ;  /* 0x00000004ff0a7e24 */ /* 0x020fe2000f8e00ff */
[----:B------:R-:W-:-:S02]  /*2d30*/  MOV R11, UR5 ;  /* 0x00000005000b7c02 */ /* 0x000fc40008000f00 */
[----:B------:R-:W-:-:S07]  /*2d40*/  LEPC R20, `(.L_x_39) ;  /* 0x000000001014794e */ /* 0x000fce0000000000 */
[----:B-12---:R-:W-:Y:S05]  /*2d50*/  CALL.ABS.NOINC R14 ;  /* 0x000000000e007343 */ /* 0x006fea0003c00000 */
.L_x_39:
[----:B------:R-:W-:Y:S05]  /*2d60*/  BSYNC.RECONVERGENT B6 ;  /* 0x0000000000067941 */ /* 0x000fea0003800200 */
.L_x_38:
[----:B------:R-:W-:Y:S01]  /*2d70*/  IADD3 R0, P0, PT, R35, 0x1cc00, RZ ;  /* 0x0001cc0023007810 */ /* 0x000fe20007f1e0ff */
[----:B------:R-:W-:Y:S01]  /*2d80*/  BSSY.RECONVERGENT B6, `(.L_x_40) ;  /* 0x000001f000067945 */ /* 0x000fe20003800200 */
[----:B------:R-:W-:-:S03]  /*2d90*/  LOP3.LUT P6, RZ, R97, 0x2, RZ, 0xc0, !PT ;  /* 0x0000000261ff7812 */ /* 0x000fc600078cc0ff */
[----:B------:R-:W-:Y:S01]  /*2da0*/  IMAD.X R7, RZ, RZ, R34, P0 ;  /* 0x000000ffff077224 */ /* 0x000fe200000e0622 */
[----:B---3--:R-:W-:-:S04]  /*2db0*/  IADD3 R4, P0, PT, R56, R43, RZ ;  /* 0x0000002b38047210 */ /* 0x008fc80007f1e0ff */
[----:B------:R-:W-:Y:S01]  /*2dc0*/  SHF.R.U64 R3, R0, 0x3, R7 ;  /* 0x0000000300037819 */ /* 0x000fe20000001207 */
[----:B------:R-:W-:Y:S01]  /*2dd0*/  IMAD.X R5, R57, 0x1, R41, P0 ;  /* 0x0000000139057824 */ /* 0x000fe200000e0629 */
[----:B------:R-:W-:Y:S02]  /*2de0*/  ISETP.NE.U32.AND P0, PT, R48, RZ, PT ;  /* 0x000000ff3000720c */ /* 0x000fe40003f05070 */
[----:B------:R-:W-:Y:S02]  /*2df0*/  LOP3.LUT R6, R0, 0x70, R3, 0x78, !PT ;  /* 0x0000007000067812 */ /* 0x000fe400078e7803 */
[----:B------:R-:W-:Y:S02]  /*2e00*/  ISETP.NE.AND.EX P0, PT, RZ, RZ, PT, P0 ;  /* 0x000000ffff00720c */ /* 0x000fe40003f05300 */
[----:B------:R-:W-:-:S05]  /*2e10*/  MOV R0, R6 ;  /* 0x0000000600007202 */ /* 0x000fca0000000f00 */
[----:B------:R-:W-:Y:S01]  /*2e20*/  @!PT LDS RZ, [RZ] ;  /* 0x00000000fffff984 */ /* 0x000fe20000000800 */
[----:B------:R-:W-:Y:S01]  /*2e30*/  @!PT LDS RZ, [RZ] ;  /* 0x00000000fffff984 */ /* 0x000fe20000000800 */
[----:B------:R-:W-:Y:S01]  /*2e40*/  @!PT LDS RZ, [RZ] ;  /* 0x00000000fffff984 */ /* 0x000fe20000000800 */
[----:B------:R3:W-:Y:S06]  /*2e50*/  LDGSTS.E.BYPASS.LTC128B.128 [R0], desc[UR50][R4.64], !P6 ;  /* 0x0000000004007fae */ /* 0x0007ec000f181a32 */
        /* <DEDUP_REMOVED lines=17> */
.L_x_41:
[----:B------:R-:W-:Y:S05]  /*2f70*/  BSYNC.RECONVERGENT B6 ;  /* 0x0000000000067941 */ /* 0x000fea0003800200 */
.L_x_40:
[----:B---3--:R-:W-:Y:S01]  /*2f80*/  IADD3 R0, P0, PT, R35, 0x1d400, RZ ;  /* 0x0001d40023007810 */ /* 0x008fe20007f1e0ff */
[----:B------:R-:W-:Y:S01]  /*2f90*/  BSSY.RECONVERGENT B6, `(.L_x_42) ;  /* 0x000001f000067945 */ /* 0x000fe20003800200 */
[----:B------:R-:W-:-:S03]  /*2fa0*/  LOP3.LUT P6, RZ, R97, 0x4, RZ, 0xc0, !PT ;  /* 0x0000000461ff7812 */ /* 0x000fc600078cc0ff */
[----:B------:R-:W-:Y:S01]  /*2fb0*/  IMAD.X R7, RZ, RZ, R34, P0 ;  /* 0x000000ffff077224 */ /* 0x000fe200000e0622 */
[----:B------:R-:W-:-:S04]  /*2fc0*/  IADD3 R4, P0, PT, R56, R40, RZ ;  /* 0x0000002838047210 */ /* 0x000fc80007f1e0ff */
        /* <DEDUP_REMOVED lines=27> */
.L_x_43:
[----:B------:R-:W-:Y:S05]  /*3180*/  BSYNC.RECONVERGENT B6 ;  /* 0x0000000000067941 */ /* 0x000fea0003800200 */
.L_x_42:
[----:B------:R-:W-:Y:S02]  /*3190*/  IADD3 R35, P0, PT, R35, 0x1dc00, RZ ;  /* 0x0001dc0023237810 */ /* 0x000fe40007f1e0ff */
[----:B------:R-:W-:-:S03]  /*31a0*/  LOP3.LUT P6, RZ, R97, 0x8, RZ, 0xc0, !PT ;  /* 0x0000000861ff7812 */ /* 0x000fc600078cc0ff */
[----:B---3--:R-:W-:Y:S01]  /*31b0*/  IMAD.X R5, RZ, RZ, R34, P0 ;  /* 0x000000ffff057224 */ /* 0x008fe200000e0622 */
[----:B------:R-:W-:-:S04]  /*31c0*/  IADD3 R6, P0, PT, R56, R38, RZ ;  /* 0x0000002638067210 */ /* 0x000fc80007f1e0ff */
[----:B------:R-:W-:Y:S01]  /*31d0*/  SHF.R.U64 R0, R35, 0x3, R5 ;  /* 0x0000000323007819 */ /* 0x000fe20000001205 */
[----:B------:R-:W-:Y:S01]  /*31e0*/  IMAD.X R7, R57, 0x1, R37, P0 ;  /* 0x0000000139077824 */ /* 0x000fe200000e0625 */
[----:B------:R-:W-:Y:S02]  /*31f0*/  PLOP3.LUT P0, PT, PT, PT, PT, 0x80, 0x8 ;  /* 0x000000000008781c */ /* 0x000fe40003f0f070 */
[----:B------:R-:W-:-:S04]  /*3200*/  LOP3.LUT R4, R35, 0x70, R0, 0x78, !PT ;  /* 0x0000007023047812 */ /* 0x000fc800078e7800 */
[----:B------:R-:W-:-:S05]  /*3210*/  MOV R4, R4 ;  /* 0x0000000400047202 */ /* 0x000fca0000000f00 */
[----:B------:R-:W-:Y:S01]  /*3220*/  @!PT LDS RZ, [RZ] ;  /* 0x00000000fffff984 */ /* 0x000fe20000000800 */
[----:B------:R-:W-:Y:S01]  /*3230*/  @!PT LDS RZ, [RZ] ;  /* 0x00000000fffff984 */ /* 0x000fe20000000800 */
[----:B------:R-:W-:Y:S01]  /*3240*/  @!PT LDS RZ, [RZ] ;  /* 0x00000000fffff984 */ /* 0x000fe20000000800 */
[----:B------:R3:W-:Y:S01]  /*3250*/  LDGSTS.E.BYPASS.LTC128B.128 [R4], desc[UR50][R6.64], !P6 ;  /* 0x0000000006047fae */ /* 0x0007e2000f181a32 */
[----:B------:R-:W-:Y:S01]  /*3260*/  NOP ;  /* 0x0000000000007918 */ /* 0x000fe20000000000 */
.L_x_44:
[----:B------:R-:W-:Y:S02]  /*3270*/  PLOP3.LUT P1, PT, P1, P0, PT, 0xf2, 0x2f ;  /* 0x00000000002f781c */ /* 0x000fe40000f21e72 */
[----:B------:R-:W-:-:S08]  /*3280*/  @P0 R2UR P1, UR4, R36 ;  /* 0x00000000240402ca */ /* 0x000fd00000020000 */
[----:B------:R-:W-:-:S05]  /*3290*/  @P0 PLOP3.LUT P0, PT, P1, PT, PT, 0x80, 0x8 ;  /* 0x000000000008081c */ /* 0x000fca0000f0f070 */
[----:B------:R-:W-:Y:S01]  /*32a0*/  @!P1 SYNCS.ARRIVE.TRANS64.RED.A0T1 RZ, [UR4+0x70], RZ ;  /* 0x000070ffffff99a7 */ /* 0x000fe20008200404 */
[----:B------:R-:W-:Y:S07]  /*32b0*/  @!P1 ARRIVES.LDGSTSBAR.64.TRANSCNT [UR4+0x70] ;  /* 0x00007000ff0099b0 */ /* 0x000fee0008002a04 */
[----:B------:R-:W-:Y:S05]  /*32c0*/  @P0 BRA.U.ANY `(.L_x_44) ;  /* 0xfffffffd00e80947 */ /* 0x000fea000393ffff */
[----:B------:R-:W-:Y:S01]  /*32d0*/  VIADD R51, R51, 0x1 ;  /* 0x0000000133337836 */ /* 0x000fe20000000000 */
[----:B------:R-:W-:-:S04]  /*32e0*/  NOP ;  /* 0x0000000000007918 */ /* 0x000fc80000000000 */
[----:B------:R-:W-:Y:S01]  /*32f0*/  ISETP.NE.AND P0, PT, R51, RZ, PT ;  /* 0x000000ff3300720c */ /* 0x000fe20003f05270 */
[----:B------:R-:W-:Y:S01]  /*3300*/  VIADD R27, R27, 0x1 ;  /* 0x000000011b1b7836 */ /* 0x000fe20000000000 */
[----:B------:R4:W-:Y:S01]  /*3310*/  SYNCS.ARRIVE.TRANS64.A1T0 RZ, [R36+URZ+0x70], RZ ;  /* 0x000070ff24ff79a7 */ /* 0x0009e200081000ff */
[----:B------:R-:W-:-:S03]  /*3320*/  VIADD R50, R50, 0x100 ;  /* 0x0000010032327836 */ /* 0x000fc60000000000 */
[----:B------:R-:W-:-:S04]  /*3330*/  ISETP.NE.AND P1, PT, R27, 0x7, PT ;  /* 0x000000071b00780c */ /* 0x000fc80003f25270 */
[----:B------:R-:W-:Y:S02]  /*3340*/  SEL R0, RZ, 0x1, P1 ;  /* 0x00000001ff007807 */ /* 0x000fe40000800000 */
[----:B------:R-:W-:Y:S02]  /*3350*/  SEL R27, R27, RZ, P1 ;  /* 0x000000ff1b1b7207 */ /* 0x000fe40000800000 */
[----:B------:R-:W-:Y:S01]  /*3360*/  LOP3.LUT R30, R30, R0, RZ, 0x3c, !PT ;  /* 0x000000001e1e7212 */ /* 0x000fe200078e3cff */
[----:B------:R-:W-:Y:S06]  /*3370*/  @P0 BRA `(.L_x_45) ;  /* 0xfffffff400580947 */ /* 0x000fec000383ffff */
[----:B------:R-:W-:Y:S05]  /*3380*/  BSYNC B7 ;  /* 0x0000000000077941 */ /* 0x000fea0003800000 */
.L_x_33:
[----:B---3--:R-:W-:-:S05]  /*3390*/  SHF.L.U32 R4, R26, 0x8, RZ ;  /* 0x000000081a047819 */ /* 0x008fca00000006ff */
[----:B------:R-:W-:-:S04]  /*33a0*/  IMAD.WIDE.U32 R4, R4, 0x4, RZ ;  /* 0x0000000404047825 */ /* 0x000fc800078e00ff */
.L_x_32:
[----:B------:R-:W-:-:S13]  /*33b0*/  ISETP.NE.AND P0, PT, R31, RZ, PT ;  /* 0x000000ff1f00720c */ /* 0x000fda0003f05270 */
[----:B------:R-:W-:Y:S05]  /*33c0*/  @!P0 BRA `(.L_x_46) ;  /* 0x0000000800c88947 */ /* 0x000fea0003800000 */
[C---:B------:R-:W-:Y:S01]  /*33d0*/  LEA R26, R27.reuse, UR48, 0x3 ;  /* 0x000000301b1a7c11 */ /* 0x040fe2000f8e18ff */
[----:B------:R-:W-:Y:S01]  /*33e0*/  IMAD.SHL.U32 R34, R27, 0x4000, RZ ;  /* 0x000040001b227824 */ /* 0x000fe200078e00ff */
[----:B------:R-:W-:Y:S01]  /*33f0*/  SHF.L.U32 R3, R30, 0x1f, RZ ;  /* 0x0000001f1e037819 */ /* 0x000fe200000006ff */
[----:B------:R-:W-:Y:S01]  /*3400*/  BSSY B0, `(.L_x_47) ;  /* 0x000000c000007945 */ /* 0x000fe20003800000 */
[----:B------:R-:W-:Y:S02]  /*3410*/  IADD3 R38, P0, PT, R4, R48, RZ ;  /* 0x0000003004267210 */ /* 0x000fe40007f1e0ff */
[----:B------:R-:W3:Y:S03]  /*3420*/  SYNCS.PHASECHK.TRANS64.TRYWAIT P2, [R26+URZ+0xa8], R3 ;  /* 0x0000a8031a0075a7 */ /* 0x000ee600080411ff */
[----:B------:R-:W-:Y:S01]  /*3430*/  IMAD.X R0, RZ, RZ, R5, P0 ;  /* 0x000000ffff007224 */ /* 0x000fe200000e0605 */
[----:B------:R-:W-:-:S04]  /*3440*/  ISETP.NE.U32.AND P0, PT, R48, RZ, PT ;  /* 0x000000ff3000720c */ /* 0x000fc80003f05070 */
[----:B------:R-:W-:Y:S02]  /*3450*/  SHF.R.U64 R38, R38, 0x3, R0 ;  /* 0x0000000326267819 */ /* 0x000fe40000001200 */
[----:B------:R-:W-:Y:S02]  /*3460*/  ISETP.NE.AND.EX P0, PT, RZ, RZ, PT, P0 ;  /* 0x000000ffff00720c */ /* 0x000fe40003f05300 */
[----:B------:R-:W-:Y:S02]  /*3470*/  IADD3 R38, P1, PT, R38, R2, RZ ;  /* 0x0000000226267210 */ /* 0x000fe40007f3e0ff */
[----:B------:R-:W-:-:S04]  /*3480*/  SHF.R.S32.HI R2, RZ, 0x1f, R34 ;  /* 0x0000001fff027819 */ /* 0x000fc80000011422 */
[--C-:B------:R-:W-:Y:S02]  /*3490*/  SHF.R.U64 R34, R34, 0x1, R2.reuse ;  /* 0x0000000122227819 */ /* 0x100fe40000001202 */
[----:B------:R-:W-:Y:S01]  /*34a0*/  SHF.R.U32.HI R2, RZ, 0x1, R2 ;  /* 0x00000001ff027819 */ /* 0x000fe20000011602 */
[----:B---3--:R-:W-:Y:S06]  /*34b0*/  @!P2 BRA `(.L_x_48) ;  /* 0x000000740000a947 */ /* 0x008fec0003800000 */
.L_x_185:
[----:B------:R-:W-:Y:S05]  /*34c0*/  BSYNC B0 ;  /* 0x0000000000007941 */ /* 0x000fea0003800000 */
.L_x_47:
[----:B------:R-:W-:Y:S01]  /*34d0*/  BSSY.RECONVERGENT B6, `(.L_x_49) ;  /* 0x0000015000067945 */ /* 0x000fe20003800200 */
[----:B------:R-:W-:Y:S02]  /*34e0*/  LEA.HI.X R39, R0, R49, RZ, 0x1d, P1 ;  /* 0x0000003100277211 */ /* 0x000fe400008fecff */
[----:B------:R-:W-:Y:S02]  /*34f0*/  LOP3.LUT R34, R34, 0xffffe000, RZ, 0xc0, !PT ;  /* 0xffffe00022227812 */ /* 0x000fe400078ec0ff */
[----:B------:R-:W-:Y:S01]  /*3500*/  LOP3.LUT R2, R2, 0x1fffffff, RZ, 0xc0, !PT ;  /* 0x1fffffff02027812 */ /* 0x000fe200078ec0ff */
[----:B------:R-:W-:Y:S05]  /*3510*/  @!P0 BRA `(.L_x_50) ;  /* 0x0000000000408947 */ /* 0x000fea0003800000 */
[----:B------:R-:W-:Y:S01]  /*3520*/  MOV R14, 0x0 ;  /* 0x00000000000e7802 */ /* 0x000fe20000000f00 */
[----:B------:R-:W5:Y:S01]  /*3530*/  LDCU.64 UR8, c[0x4][0xc8] ;  /* 0x01001900ff0877ac */ /* 0x000f620008000a00 */
[----:B------:R-:W-:Y:S02]  /*3540*/  HFMA2 R12, -RZ, RZ, 0, 5.9604644775390625e-08 ;  /* 0x00000001ff0c7431 */ /* 0x000fe400000001ff */
[----:B------:R-:W-:Y:S01]  /*3550*/  IMAD.MOV.U32 R8, RZ, RZ, 0x150 ;  /* 0x00000150ff087424 */ /* 0x000fe200078e00ff */
[----:B------:R-:W1:Y:S01]  /*3560*/  LDCU.64 UR6, c[0x4][0xd0] ;  /* 0x01001a00ff0677ac */ /* 0x000e620008000a00 */
[----:B------:R-:W2:Y:S01]  /*3570*/  LDC.64 R14, c[0x4][R14] ;  /* 0x010000000e0e7b82 */ /* 0x000ea20000000a00 */
[----:B------:R-:W-:Y:S01]  /*3580*/  IMAD.MOV.U32 R13, RZ, RZ, RZ ;  /* 0x000000ffff0d7224 */ /* 0x000fe200078e00ff */
[----:B------:R-:W3:Y:S01]  /*3590*/  LDCU.64 UR4, c[0x4][0x48] ;  /* 0x01000900ff0477ac */ /* 0x000ee20008000a00 */
[----:B-----5:R-:W-:Y:S01]  /*35a0*/  IMAD.U32 R4, RZ, RZ, UR8 ;  /* 0x00000008ff047e24 */ /* 0x020fe2000f8e00ff */
[----:B------:R-:W-:Y:S01]  /*35b0*/  MOV R5, UR9 ;  /* 0x0000000900057c02 */ /* 0x000fe20008000f00 */
[----:B-1----:R-:W-:Y:S01]  /*35c0*/  IMAD.U32 R6, RZ, RZ, UR6 ;  /* 0x00000006ff067e24 */ /* 0x002fe2000f8e00ff */
[----:B------:R-:W-:Y:S01]  /*35d0*/  MOV R7, UR7 ;  /* 0x0000000700077c02 */ /* 0x000fe20008000f00 */
[----:B---3--:R-:W-:Y:S01]  /*35e0*/  IMAD.U32 R10, RZ, RZ, UR4 ;  /* 0x00000004ff0a7e24 */ /* 0x008fe2000f8e00ff */
[----:B------:R-:W-:-:S02]  /*35f0*/  MOV R11, UR5 ;  /* 0x00000005000b7c02 */ /* 0x000fc40008000f00 */
[----:B------:R-:W-:-:S07]  /*3600*/  LEPC R20, `(.L_x_50) ;  /* 0x000000001014794e */ /* 0x000fce0000000000 */
[----:B--2-4-:R-:W-:Y:S05]  /*3610*/  CALL.ABS.NOINC R14 ;  /* 0x000000000e007343 */ /* 0x014fea0003c00000 */
.L_x_50:
[----:B------:R-:W-:Y:S05]  /*3620*/  BSYNC.RECONVERGENT B6 ;  /* 0x0000000000067941 */ /* 0x000fea0003800200 */
.L_x_49:
[----:B------:R-:W5:Y:S01]  /*3630*/  LDCU UR4, c[0x0][0x388] ;  /* 0x00007100ff0477ac */ /* 0x000f620008000800 */
[----:B------:R-:W-:Y:S01]  /*3640*/  IADD3 R34, P0, PT, R34, R18, RZ ;  /* 0x0000001222227210 */ /* 0x000fe20007f1e0ff */
[----:B------:R-:W-:Y:S01]  /*3650*/  BSSY.RECONVERGENT B6, `(.L_x_51) ;  /* 0x0000021000067945 */ /* 0x000fe20003800200 */
[----:B------:R-:W-:-:S03]  /*3660*/  ISETP.NE.U32.AND P1, PT, R48, RZ, PT ;  /* 0x000000ff3000720c */ /* 0x000fc60003f25070 */
[----:B------:R-:W-:Y:S01]  /*3670*/  IMAD.X R2, R2, 0x1, R17, P0 ;  /* 0x0000000102027824 */ /* 0x000fe200000e0611 */
[----:B------:R-:W-:Y:S02]  /*3680*/  IADD3 R0, P0, PT, R34, 0x1c400, RZ ;  /* 0x0001c40022007810 */ /* 0x000fe40007f1e0ff */
[----:B------:R-:W-:-:S03]  /*3690*/  ISETP.NE.AND.EX P1, PT, RZ, RZ, PT, P1 ;  /* 0x000000ffff00720c */ /* 0x000fc60003f25310 */
[----:B------:R-:W-:-:S05]  /*36a0*/  IMAD.X R5, RZ, RZ, R2, P0 ;  /* 0x000000ffff057224 */ /* 0x000fca00000e0602 */
[C---:B---3--:R-:W-:Y:S02]  /*36b0*/  SHF.R.U64 R3, R0.reuse, 0x3, R5 ;  /* 0x0000000300037819 */ /* 0x048fe40000001205 */
[----:B-----5:R-:W-:Y:S02]  /*36c0*/  ISETP.GE.AND P0, PT, R47, UR4, PT ;  /* 0x000000042f007c0c */ /* 0x020fe4000bf06270 */
[----:B------:R-:W-:-:S04]  /*36d0*/  LOP3.LUT R4, R0, 0x70, R3, 0x78, !PT ;  /* 0x0000007000047812 */ /* 0x000fc800078e7803 */
[----:B------:R-:W-:-:S07]  /*36e0*/  MOV R4, R4 ;  /* 0x0000000400047202 */ /* 0x000fce0000000f00 */
[----:B------:R-:W-:Y:S01]  /*36f0*/  @!PT LDS RZ, [RZ] ;  /* 0x00000000fffff984 */ /* 0x000fe20000000800 */
[----:B------:R-:W-:Y:S01]  /*3700*/  @!PT LDS RZ, [RZ] ;  /* 0x00000000fffff984 */ /* 0x000fe20000000800 */
[----:B------:R-:W-:Y:S01]  /*3710*/  @!PT LDS RZ, [RZ] ;  /* 0x00000000fffff984 */ /* 0x000fe20000000800 */
[----:B------:R3:W-:Y:S01]  /*3720*/  LDGSTS.E.BYPASS.LTC128B.128 [R4], desc[UR50][R38.64], !P0 ;  /* 0x0000000026047fae */ /* 0x0007e2000c181a32 */
[----:B----4-:R-:W-:-:S05]  /*3730*/  IADD3 R36, P0, PT, R54, R48, RZ ;  /* 0x0000003036247210 */ /* 0x010fca0007f1e0ff */
[----:B------:R-:W-:Y:S01]  /*3740*/  IMAD.X R35, RZ, RZ, R55, P0 ;  /* 0x000000ffff237224 */ /* 0x000fe200000e0637 */
[----:B------:R-:W-:Y:S07]  /*3750*/  @!P1 BRA `(.L_x_52) ;  /* 0x0000000000409947 */ /* 0x000fee0003800000 */
        /* <DEDUP_REMOVED lines=16> */
.L_x_52:
[----:B------:R-:W-:Y:S05]  /*3860*/  BSYNC.RECONVERGENT B6 ;  /* 0x0000000000067941 */ /* 0x000fea0003800200 */
.L_x_51:
[----:B------:R-:W4:Y:S01]  /*3870*/  LDCU UR4, c[0x0][0x388] ;  /* 0x00007100ff0477ac */ /* 0x000f220008000800 */
[----:B------:R-:W-:Y:S01]  /*3880*/  IADD3 R0, P0, PT, R34, 0x1cc00, RZ ;  /* 0x0001cc0022007810 */ /* 0x000fe20007f1e0ff */
[----:B------:R-:W-:Y:S01]  /*3890*/  BSSY.RECONVERGENT B6, `(.L_x_53) ;  /* 0x0000020000067945 */ /* 0x000fe20003800200 */
[----:B---3--:R-:W-:-:S03]  /*38a0*/  SHF.R.U64 R4, R36, 0x3, R35 ;  /* 0x0000000324047819 */ /* 0x008fc60000001223 */
[----:B------:R-:W-:Y:S01]  /*38b0*/  IMAD.X R5, RZ, RZ, R2, P0 ;  /* 0x000000ffff057224 */ /* 0x000fe200000e0602 */
[----:B------:R-:W-:-:S04]  /*38c0*/  IADD3 R6, P1, PT, R4, R38, RZ ;  /* 0x0000002604067210 */ /* 0x000fc80007f3e0ff */
[C---:B------:R-:W-:Y:S02]  /*38d0*/  SHF.R.U64 R3, R0.reuse, 0x3, R5 ;  /* 0x0000000300037819 */ /* 0x040fe40000001205 */
[----:B------:R-:W-:Y:S02]  /*38e0*/  LEA.HI.X R7, R35, R39, RZ, 0x1d, P1 ;  /* 0x0000002723077211 */ /* 0x000fe400008fecff */
[----:B------:R-:W-:Y:S02]  /*38f0*/  LOP3.LUT R4, R0, 0x70, R3, 0x78, !PT ;  /* 0x0000007000047812 */ /* 0x000fe400078e7803 */
[----:B----4-:R-:W-:Y:S02]  /*3900*/  ISETP.GE.AND P0, PT, R46, UR4, PT ;  /* 0x000000042e007c0c */ /* 0x010fe4000bf06270 */
[----:B------:R-:W-:-:S11]  /*3910*/  MOV R4, R4 ;  /* 0x0000000400047202 */ /* 0x000fd60000000f00 */
[----:B------:R-:W-:Y:S01]  /*3920*/  @!PT LDS RZ, [RZ] ;  /* 0x00000000fffff984 */ /* 0x000fe20000000800 */
[----:B------:R-:W-:Y:S01]  /*3930*/  @!PT LDS RZ, [RZ] ;  /* 0x00000000fffff984 */ /* 0x000fe20000000800 */
[----:B------:R-:W-:Y:S01]  /*3940*/  @!PT LDS RZ, [RZ] ;  /* 0x00000000fffff984 */ /* 0x000fe20000000800 */
[----:B------:R3:W-:Y:S01]  /*3950*/  LDGSTS.E.BYPASS.LTC128B.128 [R4], desc[UR50][R6.64], !P0 ;  /* 0x0000000006047fae */ /* 0x0007e2000c181a32 */
[----:B------:R-:W-:-:S04]  /*3960*/  ISETP.NE.U32.AND P0, PT, R48, RZ, PT ;  /* 0x000000ff3000720c */ /* 0x000fc80003f05070 */
[----:B------:R-:W-:-:S13]  /*3970*/  ISETP.NE.AND.EX P0, PT, RZ, RZ, PT, P0 ;  /* 0x000000ffff00720c */ /* 0x000fda0003f05300 */
        /* <DEDUP_REMOVED lines=17> */
.L_x_54:
[----:B------:R-:W-:Y:S05]  /*3a90*/  BSYNC.RECONVERGENT B6 ;  /* 0x0000000000067941 */ /* 0x000fea0003800200 */
.L_x_53:
[----:B------:R-:W4:Y:S01]  /*3aa0*/  LDCU UR4, c[0x0][0x388] ;  /* 0x00007100ff0477ac */ /* 0x000f220008000800 */
[----:B------:R-:W-:Y:S01]  /*3ab0*/  IADD3 R3, P1, PT, R34, 0x1d400, RZ ;  /* 0x0001d40022037810 */ /* 0x000fe20007f3e0ff */
[----:B------:R-:W5:Y:S01]  /*3ac0*/  LDC R0, c[0x0][0x39c] ;  /* 0x0000e700ff007b82 */ /* 0x000f620000000800 */
[----:B---3--:R-:W-:Y:S01]  /*3ad0*/  IADD3 R6, P0, PT, R54, R36, RZ ;  /* 0x0000002436067210 */ /* 0x008fe20007f1e0ff */
[----:B------:R-:W-:Y:S02]  /*3ae0*/  BSSY.RECONVERGENT B6, `(.L_x_55) ;  /* 0x0000026000067945 */ /* 0x000fe40003800200 */
[----:B------:R-:W-:Y:S02]  /*3af0*/  IMAD.X R9, RZ, RZ, R2, P1 ;  /* 0x000000ffff097224 */ /* 0x000fe400008e0602 */
[----:B------:R-:W-:-:S03]  /*3b00*/  IMAD.X R5, R55, 0x1, R35, P0 ;  /* 0x0000000137057824 */ /* 0x000fc600000e0623 */
[C---:B------:R-:W-:Y:S02]  /*3b10*/  SHF.R.U64 R4, R3.reuse, 0x3, R9 ;  /* 0x0000000303047819 */ /* 0x040fe40000001209 */
[----:B------:R-:W-:Y:S02]  /*3b20*/  SHF.R.U64 R6, R6, 0x3, R5 ;  /* 0x0000000306067819 */ /* 0x000fe40000001205 */
[----:B------:R-:W-:Y:S02]  /*3b30*/  LOP3.LUT R8, R3, 0x70, R4, 0x78, !PT ;  /* 0x0000007003087812 */ /* 0x000fe400078e7804 */
[----:B------:R-:W-:Y:S02]  /*3b40*/  IADD3 R6, P1, PT, R6, R38, RZ ;  /* 0x0000002606067210 */ /* 0x000fe40007f3e0ff */
[----:B----4-:R-:W-:Y:S02]  /*3b50*/  ISETP.GE.AND P0, PT, R45, UR4, PT ;  /* 0x000000042d007c0c */ /* 0x010fe4000bf06270 */
[----:B------:R-:W-:-:S02]  /*3b60*/  LEA.HI.X R7, R5, R39, RZ, 0x1d, P1 ;  /* 0x0000002705077211 */ /* 0x000fc400008fecff */
[----:B------:R-:W-:Y:S02]  /*3b70*/  MOV R8, R8 ;  /* 0x0000000800087202 */ /* 0x000fe40000000f00 */
[----:B-----5:R-:W-:-:S04]  /*3b80*/  LEA R36, P1, R0, R36, 0x7 ;  /* 0x0000002400247211 */ /* 0x020fc800078238ff */
[----:B------:R-:W-:-:S03]  /*3b90*/  LEA.HI.X R0, R0, R35, R19, 0x7, P1 ;  /* 0x0000002300007211 */ /* 0x000fc600008f3c13 */
[----:B------:R-:W-:Y:S01]  /*3ba0*/  @!PT LDS RZ, [RZ] ;  /* 0x00000000fffff984 */ /* 0x000fe20000000800 */
[----:B------:R-:W-:Y:S01]  /*3bb0*/  @!PT LDS RZ, [RZ] ;  /* 0x00000000fffff984 */ /* 0x000fe20000000800 */
[----:B------:R-:W-:Y:S01]  /*3bc0*/  @!PT LDS RZ, [RZ] ;  /* 0x00000000fffff984 */ /* 0x000fe20000000800 */
[----:B------:R3:W-:Y:S01]  /*3bd0*/  LDGSTS.E.BYPASS.LTC128B.128 [R8], desc[UR50][R6.64], !P0 ;  /* 0x0000000006087fae */ /* 0x0007e2000c181a32 */
[----:B------:R-:W-:Y:S02]  /*3be0*/  ISETP.NE.U32.AND P0, PT, R48, RZ, PT ;  /* 0x000000ff3000720c */ /* 0x000fe40003f05070 */
[----:B------:R-:W-:Y:S02]  /*3bf0*/  SHF.R.U64 R36, R36, 0x3, R0 ;  /* 0x0000000324247819 */ /* 0x000fe40000001200 */
[----:B------:R-:W-:Y:S02]  /*3c00*/  ISETP.NE.AND.EX P0, PT, RZ, RZ, PT, P0 ;  /* 0x000000ffff00720c */ /* 0x000fe40003f05300 */
[----:B------:R-:W-:-:S04]  /*3c10*/  IADD3 R36, P1, PT, R36, R38, RZ ;  /* 0x0000002624247210 */ /* 0x000fc80007f3e0ff */
[----:B------:R-:W-:-:S07]  /*3c20*/  LEA.HI.X R37, R0, R39, RZ, 0x1d, P1 ;  /* 0x0000002700257211 */ /* 0x000fce00008fecff */
[----:B------:R-:W-:Y:S05]  /*3c30*/  @!P0 BRA `(.L_x_56) ;  /* 0x0000000000408947 */ /* 0x000fea0003800000 */
[----:B------:R-:W-:Y:S01]  /*3c40*/  MOV R14, 0x0 ;  /* 0x00000000000e7802 */ /* 0x000fe20000000f00 */
[----:B------:R-:W4:Y:S01]  /*3c50*/  LDCU.64 UR8, c[0x4][0xc8] ;  /* 0x01001900ff0877ac */ /* 0x000f220008000a00 */
[----:B------:R-:W-:Y:S02]  /*3c60*/  HFMA2 R12, -RZ, RZ, 0, 5.9604644775390625e-08 ;  /* 0x00000001ff0c7431 */ /* 0x000fe400000001ff */
[----:B---3--:R-:W-:Y:S01]  /*3c70*/  IMAD.MOV.U32 R8, RZ, RZ, 0x150 ;  /* 0x00000150ff087424 */ /* 0x008fe200078e00ff */
[----:B------:R-:W3:Y:S01]  /*3c80*/  LDCU.64 UR6, c[0x4][0xd0] ;  /* 0x01001a00ff0677ac */ /* 0x000ee20008000a00 */
[----:B------:R-:W1:Y:S01]  /*3c90*/  LDC.64 R14, c[0x4][R14] ;  /* 0x010000000e0e7b82 */ /* 0x000e620000000a00 */
[----:B------:R-:W-:Y:S01]  /*3ca0*/  IMAD.MOV.U32 R13, RZ, RZ, RZ ;  /* 0x000000ffff0d7224 */ /* 0x000fe200078e00ff */
[----:B------:R-:W5:Y:S01]  /*3cb0*/  LDCU.64 UR4, c[0x4][0x48] ;  /* 0x01000900ff0477ac */ /* 0x000f620008000a00 */
[----:B----4-:R-:W-:Y:S01]  /*3cc0*/  IMAD.U32 R4, RZ, RZ, UR8 ;  /* 0x00000008ff047e24 */ /* 0x010fe2000f8e00ff */
[----:B------:R-:W-:Y:S01]  /*3cd0*/  MOV R5, UR9 ;  /* 0x0000000900057c02 */ /* 0x000fe20008000f00 */
[----:B---3--:R-:W-:Y:S01]  /*3ce0*/  IMAD.U32 R6, RZ, RZ, UR6 ;  /* 0x00000006ff067e24 */ /* 0x008fe2000f8e00ff */
[----:B------:R-:W-:Y:S01]  /*3cf0*/  MOV R7, UR7 ;  /* 0x0000000700077c02 */ /* 0x000fe20008000f00 */
[----:B-----5:R-:W-:Y:S01]  /*3d00*/  IMAD.U32 R10, RZ, RZ, UR4 ;  /* 0x00000004ff0a7e24 */ /* 0x020fe2000f8e00ff */
[----:B------:R-:W-:-:S02]  /*3d10*/  MOV R11, UR5 ;  /* 0x00000005000b7c02 */ /* 0x000fc40008000f00 */
[----:B------:R-:W-:-:S07]  /*3d20*/  LEPC R20, `(.L_x_56) ;  /* 0x000000001014794e */ /* 0x000fce0000000000 */
[----:B-12---:R-:W-:Y:S05]  /*3d30*/  CALL.ABS.NOINC R14 ;  /* 0x000000000e007343 */ /* 0x006fea0003c00000 */
.L_x_56:
[----:B------:R-:W-:Y:S05]  /*3d40*/  BSYNC.RECONVERGENT B6 ;  /* 0x0000000000067941 */ /* 0x000fea0003800200 */
.L_x_55:
[----:B------:R-:W4:Y:S01]  /*3d50*/  LDCU UR4, c[0x0][0x388] ;  /* 0x00007100ff0477ac */ /* 0x000f220008000800 */
[----:B------:R-:W-:-:S05]  /*3d60*/  IADD3 R34, P0, PT, R34, 0x1dc00, RZ ;  /* 0x0001dc0022227810 */ /* 0x000fca0007f1e0ff */
[----:B------:R-:W-:-:S05]  /*3d70*/  IMAD.X R3, RZ, RZ, R2, P0 ;  /* 0x000000ffff037224 */ /* 0x000fca00000e0602 */
[----:B------:R-:W-:-:S04]  /*3d80*/  SHF.R.U64 R0, R34, 0x3, R3 ;  /* 0x0000000322007819 */ /* 0x000fc80000001203 */
[----:B------:R-:W-:Y:S02]  /*3d90*/  LOP3.LUT R2, R34, 0x70, R0, 0x78, !PT ;  /* 0x0000007022027812 */ /* 0x000fe400078e7800 */
[----:B----4-:R-:W-:Y:S02]  /*3da0*/  ISETP.GE.AND P0, PT, R44, UR4, PT ;  /* 0x000000042c007c0c */ /* 0x010fe4000bf06270 */
[----:B------:R-:W-:-:S11]  /*3db0*/  MOV R2, R2 ;  /* 0x0000000200027202 */ /* 0x000fd60000000f00 */
[----:B------:R-:W-:Y:S01]  /*3dc0*/  @!PT LDS RZ, [RZ] ;  /* 0x00000000fffff984 */ /* 0x000fe20000000800 */
[----:B------:R-:W-:Y:S01]  /*3dd0*/  @!PT LDS RZ, [RZ] ;  /* 0x00000000fffff984 */ /* 0x000fe20000000800 */
[----:B------:R-:W-:Y:S01]  /*3de0*/  @!PT LDS RZ, [RZ] ;  /* 0x00000000fffff984 */ /* 0x000fe20000000800 */
[----:B------:R4:W-:Y:S01]  /*3df0*/  LDGSTS.E.BYPASS.LTC128B.128 [R2], desc[UR50][R36.64], !P0 ;  /* 0x0000000024027fae */ /* 0x0009e2000c181a32 */
[----:B------:R-:W-:Y:S01]  /*3e00*/  PLOP3.LUT P0, PT, PT, PT, PT, 0x80, 0x8 ;  /* 0x000000000008781c */ /* 0x000fe20003f0f070 */
[----:B------:R-:W-:-:S12]  /*3e10*/  NOP ;  /* 0x0000000000007918 */ /* 0x000fd80000000000 */
.L_x_57:
[----:B------:R-:W-:Y:S02]  /*3e20*/  PLOP3.LUT P1, PT, P1, P0, PT, 0xf2, 0x2f ;  /* 0x00000000002f781c */ /* 0x000fe40000f21e72 */
[----:B------:R-:W-:-:S08]  /*3e30*/  @P0 R2UR P1, UR4, R26 ;  /* 0x000000001a0402ca */ /* 0x000fd00000020000 */
[----:B------:R-:W-:-:S05]  /*3e40*/  @P0 PLOP3.LUT P0, PT, P1, PT, PT, 0x80, 0x8 ;  /* 0x000000000008081c */ /* 0x000fca0000f0f070 */
[----:B------:R-:W-:Y:S01]  /*3e50*/  @!P1 SYNCS.ARRIVE.TRANS64.RED.A0T1 RZ, [UR4+0x70], RZ ;  /* 0x000070ffffff99a7 */ /* 0x000fe20008200404 */
[----:B------:R-:W-:Y:S07]  /*3e60*/  @!P1 ARRIVES.LDGSTSBAR.64.TRANSCNT [UR4+0x70] ;  /* 0x00007000ff0099b0 */ /* 0x000fee0008002a04 */
[----:B------:R-:W-:Y:S05]  /*3e70*/  @P0 BRA.U.ANY `(.L_x_57) ;  /* 0xfffffffd00e80947 */ /* 0x000fea000393ffff */
[----:B------:R-:W-:Y:S01]  /*3e80*/  NOP ;  /* 0x0000000000007918 */ /* 0x000fe20000000000 */
[----:B------:R1:W-:Y:S01]  /*3e90*/  SYNCS.ARRIVE.TRANS64.A1T0 RZ, [R26+URZ+0x70], RZ ;  /* 0x000070ff1aff79a7 */ /* 0x0003e200081000ff */
[----:B------:R-:W-:-:S05]  /*3ea0*/  VIADD R27, R27, 0x1 ;  /* 0x000000011b1b7836 */ /* 0x000fca0000000000 */
[----:B------:R-:W-:-:S04]  /*3eb0*/  ISETP.NE.AND P0, PT, R27, 0x7, PT ;  /* 0x000000071b00780c */ /* 0x000fc80003f05270 */
[----:B------:R-:W-:Y:S02]  /*3ec0*/  SEL R0, RZ, 0x1, P0 ;  /* 0x00000001ff007807 */ /* 0x000fe40000000000 */
[----:B------:R-:W-:Y:S02]  /*3ed0*/  SEL R27, R27, RZ, P0 ;  /* 0x000000ff1b1b7207 */ /* 0x000fe40000000000 */
[----:B------:R-:W-:Y:S02]  /*3ee0*/  LOP3.LUT R30, R30, R0, RZ, 0x3c, !PT ;  /* 0x000000001e1e7212 */ /* 0x000fe400078e3cff */
.L_x_46:
[----:B------:R-:W-:-:S03]  /*3ef0*/  UMOV UR4, 0xffffffff ;  /* 0xffffffff00047882 */ /* 0x000fc60000000000 */
[----:B------:R-:W-:Y:S05]  /*3f00*/  BRA.DIV UR4, `(.L_x_58) ;  /* 0x0000006a04807947 */ /* 0x000fea000b800000 */
[----:B------:R-:W-:Y:S01]  /*3f10*/  NOP ;  /* 0x0000000000007918 */ /* 0x000fe20000000000 */
.L_x_188:
[C---:B------:R-:W-:Y:S01]  /*3f20*/  LEA R0, R29.reuse, UR48, 0x3 ;  /* 0x000000301d007c11 */ /* 0x040fe2000f8e18ff */
[----:B------:R-:W-:Y:S01]  /*3f30*/  BSSY B0, `(.L_x_59) ;  /* 0x0000005000007945 */ /* 0x000fe20003800000 */
[----:B----4-:R-:W-:Y:S02]  /*3f40*/  SHF.L.U32 R2, R28, 0x1f, RZ ;  /* 0x0000001f1c027819 */ /* 0x010fe400000006ff */
[----:B---3--:R-:W-:Y:S02]  /*3f50*/  LEA R8, R29, UR48, 0x4 ;  /* 0x000000301d087c11 */ /* 0x008fe4000f8e20ff */
[----:B------:R-:W3:Y:S02]  /*3f60*/  SYNCS.PHASECHK.TRANS64.TRYWAIT P0, [R0+URZ+0x110], R2 ;  /* 0x00011002000075a7 */ /* 0x000ee400080011ff */
[----:B---3--:R-:W-:Y:S05]  /*3f70*/  @!P0 BRA `(.L_x_60) ;  /* 0x0000006800808947 */ /* 0x008fea0003800000 */
.L_x_189:
[----:B------:R-:W-:Y:S05]  /*3f80*/  BSYNC B0 ;  /* 0x0000000000007941 */ /* 0x000fea0003800000 */
.L_x_59:
[----:B------:R-:W4:Y:S01]  /*3f90*/  LDS.128 R8, [R8+0x170] ;  /* 0x0001700008087984 */ /* 0x000f220000000c00 */
[----:B------:R-:W-:Y:S01]  /*3fa0*/  ISETP.GE.AND P0, PT, R42, 0x1, PT ;  /* 0x000000012a00780c */ /* 0x000fe20003f06270 */
[----:B---3--:R-:W-:Y:S01]  /*3fb0*/  VIADD R0, R0, 0x128 ;  /* 0x0000012800007836 */ /* 0x008fe20000000000 */
[----:B------:R-:W-:Y:S01]  /*3fc0*/  @!PT LDS RZ, [RZ] ;  /* 0x00000000fffff984 */ /* 0x000fe20000000800 */
[----:B------:R-:W-:Y:S01]  /*3fd0*/  @!PT LDS RZ, [RZ] ;  /* 0x00000000fffff984 */ /* 0x000fe20000000800 */
[----:B------:R-:W-:Y:S01]  /*3fe0*/  @!PT LDS RZ, [RZ] ;  /* 0x00000000fffff984 */ /* 0x000fe20000000800 */
[----:B------:R-:W-:Y:S01]  /*3ff0*/  @!PT LDS RZ, [RZ] ;  /* 0x00000000fffff984 */ /* 0x000fe20000000800 */
[----:B------:R3:W-:Y:S06]  /*4000*/  MEMBAR.ALL.CTA ;  /* 0x0000000000007992 */ /* 0x0007ec0000008000 */
[----:B---3--:R-:W3:Y:S01]  /*4010*/  FENCE.VIEW.ASYNC.S ;  /* 0x00000000000073c6 */ /* 0x008ee20000000000 */
[----:B------:R-:W-:-:S04]  /*4020*/  PRMT R0, RZ, 0x654, R0 ;  /* 0x00000654ff007816 */ /* 0x000fc80000000000 */
[----:B---3--:R3:W-:Y:S01]  /*4030*/  SYNCS.ARRIVE.TRANS64.RED.A1T0 RZ, [R0+URZ], RZ ;  /* 0x000000ff00ff79a7 */ /* 0x0087e200081004ff */
[----:B----4-:R-:W-:-:S13]  /*4040*/  LOP3.LUT P3, RZ, R10, 0x1, RZ, 0xc0, !PT ;  /* 0x000000010aff7812 */ /* 0x010fda000786c0ff */
[----:B------:R-:W-:Y:S02]  /*4050*/  @P3 MOV R25, R8 ;  /* 0x0000000800193202 */ /* 0x000fe40000000f00 */
[----:B------:R-:W-:Y:S01]  /*4060*/  @P3 LOP3.LUT R24, R9, 0xffff, RZ, 0xc0, !PT ;  /* 0x0000ffff09183812 */ /* 0x000fe200078ec0ff */
[----:B---3--:R-:W-:Y:S06]  /*4070*/  @!P0 BRA `(.L_x_61) ;  /* 0x0000000000b88947 */ /* 0x008fec0003800000 */
[----:B------:R-:W1:Y:S01]  /*4080*/  LDC.64 R2, c[0x0][0xa40] ;  /* 0x00029000ff027b82 */ /* 0x000e620000000a00 */
[----:B------:R-:W-:-:S07]  /*4090*/  ISETP.NE.AND P0, PT, R42, 0x1, PT ;  /* 0x000000012a00780c */ /* 0x000fce0003f05270 */
[----:B------:R-:W2:Y:S08]  /*40a0*/  LDC.64 R6, c[0x0][0xa30] ;  /* 0x00028c00ff067b82 */ /* 0x000eb00000000a00 */
[----:B------:R-:W3:Y:S08]  /*40b0*/  LDC.64 R4, c[0x0][0xa38] ;  /* 0x00028e00ff047b82 */ /* 0x000ef00000000a00 */
[----:B------:R-:W4:Y:S01]  /*40c0*/  LDC R12, c[0x0][0xa4c] ;  /* 0x00029300ff0c7b82 */ /* 0x000f220000000800 */
[----:B-1----:R-:W-:-:S04]  /*40d0*/  IMAD.HI.U32 R14, R22, R2, RZ ;  /* 0x00000002160e7227 */ /* 0x002fc800078e00ff */
[----:B------:R-:W-:Y:S01]  /*40e0*/  IMAD.HI.U32 R2, R24, R2, RZ ;  /* 0x0000000218027227 */ /* 0x000fe200078e00ff */
[----:B------:R-:W-:Y:S02]  /*40f0*/  SHF.R.U32.HI R14, RZ, R3, R14 ;  /* 0x00000003ff0e7219 */ /* 0x000fe4000001160e */
[----:B------:R-:W1:Y:S01]  /*4100*/  LDC R0, c[0x0][0xa50] ;  /* 0x00029400ff007b82 */ /* 0x000e620000000800 */
[----:B--2---:R-:W-:Y:S01]  /*4110*/  IMAD.HI.U32 R15, R23, R7, RZ ;  /* 0x00000007170f7227 */ /* 0x004fe200078e00ff */
[----:B------:R-:W-:Y:S02]  /*4120*/  ISETP.NE.AND P2, PT, R6, 0x1, PT ;  /* 0x000000010600780c */ /* 0x000fe40003f45270 */
[----:B------:R-:W-:Y:S01]  /*4130*/  SHF.R.U32.HI R2, RZ, R3, R2 ;  /* 0x00000003ff027219 */ /* 0x000fe20000011602 */
[----:B------:R-:W-:Y:S01]  /*4140*/  IMAD.HI.U32 R20, R25, R7, RZ ;  /* 0x0000000719147227 */ /* 0x000fe200078e00ff */
[----:B---3--:R-:W-:Y:S02]  /*4150*/  ISETP.NE.AND P1, PT, R5, 0x1, PT ;  /* 0x000000010500780c */ /* 0x008fe40003f25270 */
        /* <DEDUP_REMOVED lines=8> */
[----:B-1----:R-:W-:-:S04]  /*41e0*/  @P0 SHF.R.U32.HI R14, RZ, R0, R13 ;  /* 0x00000000ff0e0219 */ /* 0x002fc8000001160d */
[----:B------:R-:W-:Y:S02]  /*41f0*/  @P0 SHF.R.U32.HI R15, RZ, R0, R7 ;  /* 0x00000000ff0f0219 */ /* 0x000fe40000011607 */
[----:B------:R-:W-:Y:S01]  /*4200*/  IADD3 R7, PT, PT, -R2, RZ, RZ ;  /* 0x000000ff02077210 */ /* 0x000fe20007ffe1ff */
[C---:B------:R-:W-:Y:S02]  /*4210*/  IMAD R14, R42.reuse, R14, RZ ;  /* 0x0000000e2a0e7224 */ /* 0x040fe400078e02ff */
[----:B------:R-:W-:Y:S02]  /*4220*/  IMAD R3, R42, R15, RZ ;  /* 0x0000000f2a037224 */ /* 0x000fe400078e02ff */
[----:B------:R-:W-:Y:S01]  /*4230*/  IMAD R7, R5, R7, R24 ;  /* 0x0000000705077224 */ /* 0x000fe200078e0218 */
[----:B------:R-:W-:-:S04]  /*4240*/  ISETP.GE.AND P1, PT, R2, R14, PT ;  /* 0x0000000e0200720c */ /* 0x000fc80003f26270 */
[----:B------:R-:W-:Y:S01]  /*4250*/  ISETP.GE.OR P1, PT, R20, R3, P1 ;  /* 0x000000031400720c */ /* 0x000fe20000f26670 */
[----:B------:R-:W-:-:S05]  /*4260*/  IMAD.HI.U32 R3, R2, R12, RZ ;  /* 0x0000000c02037227 */ /* 0x000fca00078e00ff */
[----:B------:R-:W-:-:S04]  /*4270*/  SHF.R.U32.HI R3, RZ, R0, R3 ;  /* 0x00000000ff037219 */ /* 0x000fc80000011603 */
[----:B------:R-:W-:-:S03]  /*4280*/  SEL R3, R2, R3, !P0 ;  /* 0x0000000302037207 */ /* 0x000fc60004000000 */
[----:B------:R-:W-:-:S04]  /*4290*/  @!P1 IMAD.HI.U32 R12, R20, R12, RZ ;  /* 0x0000000c140c9227 */ /* 0x000fc800078e00ff */
[----:B------:R-:W-:Y:S01]  /*42a0*/  IMAD.MOV R4, RZ, RZ, -R3 ;  /* 0x000000ffff047224 */ /* 0x000fe200078e0a03 */
[----:B------:R-:W-:-:S03]  /*42b0*/  @!P1 SHF.R.U32.HI R0, RZ, R0, R12 ;  /* 0x00000000ff009219 */ /* 0x000fc6000001160c */
[----:B------:R-:W-:Y:S01]  /*42c0*/  IMAD R4, R42, R4, R2 ;  /* 0x000000042a047224 */ /* 0x000fe200078e0202 */
[----:B------:R-:W-:-:S05]  /*42d0*/  @!P1 SEL R0, R20, R0, !P0 ;  /* 0x0000000014009207 */ /* 0x000fca0004000000 */
[--C-:B------:R-:W-:Y:S02]  /*42e0*/  @!P1 IMAD.IADD R3, R3, 0x1, -R0.reuse ;  /* 0x0000000103039824 */ /* 0x100fe400078e0a00 */
[----:B------:R-:W-:Y:S01]  /*42f0*/  @!P1 IMAD R4, R4, R15, R0 ;  /* 0x0000000f04049224 */ /* 0x000fe200078e0200 */
[----:B------:R-:W-:Y:S01]  /*4300*/  IADD3 R0, PT, PT, -R20, RZ, RZ ;  /* 0x000000ff14007210 */ /* 0x000fe20007ffe1ff */
[----:B------:R-:W-:Y:S02]  /*4310*/  @!P1 IMAD R2, R42, R3, R20 ;  /* 0x000000032a029224 */ /* 0x000fe400078e0214 */
[----:B------:R-:W-:Y:S02]  /*4320*/  @!P1 IMAD.MOV.U32 R20, RZ, RZ, R4 ;  /* 0x000000ffff149224 */ /* 0x000fe400078e0004 */
[----:B------:R-:W-:Y:S02]  /*4330*/  IMAD R0, R6, R0, R25 ;  /* 0x0000000006007224 */ /* 0x000fe400078e0219 */
[----:B------:R-:W-:-:S02]  /*4340*/  IMAD R24, R2, R5, R7 ;  /* 0x0000000502187224 */ /* 0x000fc400078e0207 */
[----:B------:R-:W-:Y:S02]  /*4350*/  IMAD R25, R20, R6, R0 ;  /* 0x0000000614197224 */ /* 0x000fe400078e0200 */
.L_x_61:
[----:B------:R-:W3:Y:S01]  /*4360*/  LDCU UR4, c[0x0][0xa54] ;  /* 0x00014a80ff0477ac */ /* 0x000ee20008000800 */
[----:B------:R-:W-:Y:S01]  /*4370*/  @P3 SHF.R.U32.HI R86, RZ, 0x10, R9 ;  /* 0x00000010ff563819 */ /* 0x000fe20000011609 */
[----:B---3--:R-:W-:-:S09]  /*4380*/  UISETP.NE.AND UP0, UPT, UR4, 0x1, UPT ;  /* 0x000000010400788c */ /* 0x008fd2000bf05270 */
[----:B------:R-:W-:Y:S05]  /*4390*/  BRA.U UP0, `(.L_x_62) ;  /* 0x0000000100347547 */ /* 0x000fea000b800000 */
[----:B------:R-:W3:Y:S01]  /*43a0*/  LDC.64 R4, c[0x0][0xa30] ;  /* 0x00028c00ff047b82 */ /* 0x000ee20000000a00 */
[----:B------:R-:W4:Y:S07]  /*43b0*/  LDCU.64 UR4, c[0x0][0xa40] ;  /* 0x00014800ff0477ac */ /* 0x000f2e0008000a00 */
[----:B------:R-:W5:Y:S01]  /*43c0*/  LDC.64 R2, c[0x0][0xa38] ;  /* 0x00028e00ff027b82 */ /* 0x000f620000000a00 */
[----:B----4-:R-:W-:-:S04]  /*43d0*/  IMAD.HI.U32 R0, R24, UR4, RZ ;  /* 0x0000000418007c27 */ /* 0x010fc8000f8e00ff */
[----:B---3--:R-:W-:Y:S01]  /*43e0*/  IMAD.HI.U32 R5, R25, R5, RZ ;  /* 0x0000000519057227 */ /* 0x008fe200078e00ff */
[----:B------:R-:W-:Y:S02]  /*43f0*/  ISETP.NE.AND P1, PT, R4, 0x1, PT ;  /* 0x000000010400780c */ /* 0x000fe40003f25270 */
[----:B------:R-:W-:Y:S02]  /*4400*/  SHF.R.U32.HI R0, RZ, UR5, R0 ;  /* 0x00000005ff007c19 */ /* 0x000fe40008011600 */
[----:B-----5:R-:W-:Y:S02]  /*4410*/  SHF.R.U32.HI R2, RZ, R2, R5 ;  /* 0x00000002ff027219 */ /* 0x020fe40000011605 */
[----:B------:R-:W-:Y:S02]  /*4420*/  ISETP.NE.AND P0, PT, R3, 0x1, PT ;  /* 0x000000010300780c */ /* 0x000fe40003f05270 */
[----:B------:R-:W-:Y:S02]  /*4430*/  SEL R2, R25, R2, !P1 ;  /* 0x0000000219027207 */ /* 0x000fe40004800000 */
[----:B------:R-:W-:-:S05]  /*4440*/  SEL R0, R24, R0, !P0 ;  /* 0x0000000018007207 */ /* 0x000fca0004000000 */
[----:B------:R-:W-:-:S04]  /*4450*/  IMAD.IADD R0, R2, 0x1, -R0 ;  /* 0x0000000102007824 */ /* 0x000fc800078e0a00 */
[----:B------:R-:W-:-:S07]  /*4460*/  IMAD R24, R0, R3, R24 ;  /* 0x0000000300187224 */ /* 0x000fce00078e0218 */
.L_x_62:
[----:B------:R-:W-:Y:S02]  /*4470*/  VIADD R29, R29, 0x1 ;  /* 0x000000011d1d7836 */ /* 0x000fe40000000000 */
[----:B------:R-:W-:-:S03]  /*4480*/  IMAD.IADD R20, R24, 0x1, R84 ;  /* 0x0000000118147824 */ /* 0x000fc600078e0254 */
[----:B------:R-:W-:-:S04]  /*4490*/  ISETP.NE.AND P0, PT, R29, 0x3, PT ;  /* 0x000000031d00780c */ /* 0x000fc80003f05270 */
[----:B------:R-:W-:Y:S02]  /*44a0*/  SEL R0, RZ, 0x1, P0 ;  /* 0x00000001ff007807 */ /* 0x000fe40000000000 */
[----:B------:R-:W-:Y:S02]  /*44b0*/  SEL R29, R29, RZ, P0 ;  /* 0x000000ff1d1d7207 */ /* 0x000fe40000000000 */
[----:B------:R-:W-:Y:S01]  /*44c0*/  LOP3.LUT R28, R28, R0, RZ, 0x3c, !PT ;  /* 0x000000001c1c7212 */ /* 0x000fe200078e3cff */
[----:B------:R-:W-:Y:S06]  /*44d0*/  @P3 BRA `(.L_x_63) ;  /* 0xffffffdc00fc3947 */ /* 0x000fec000383ffff */
[----:B------:R-:W-:Y:S05]  /*44e0*/  BSYNC B8 ;  /* 0x0000000000087941 */ /* 0x000fea0003800000 */
.L_x_31:
[----:B------:R-:W-:Y:S01]  /*44f0*/  IMAD.U32 R3, RZ, RZ, UR48 ;  /* 0x00000030ff037e24 */ /* 0x000fe2000f8e00ff */
[----:B------:R-:W-:Y:S01]  /*4500*/  SHF.L.U32 R0, R30, 0x1f, RZ ;  /* 0x0000001f1e007819 */ /* 0x000fe200000006ff */
[----:B------:R-:W-:Y:S01]  /*4510*/  VIADD R4, R27, 0x1 ;  /* 0x000000011b047836 */ /* 0x000fe20000000000 */
[----:B------:R-:W-:Y:S01]  /*4520*/  BSSY B0, `(.L_x_64) ;  /* 0x000000b000007945 */ /* 0x000fe20003800000 */
[----:B------:R-:W-:-:S03]  /*4530*/  VIADD R3, R3, 0xa8 ;  /* 0x000000a803037836 */ /* 0x000fc60000000000 */
[----:B------:R-:W-:Y:S01]  /*4540*/  ISETP.NE.AND P0, PT, R4, 0x7, PT ;  /* 0x000000070400780c */ /* 0x000fe20003f05270 */
[----:B------:R-:W-:-:S03]  /*4550*/  IMAD R2, R27, 0x8, R3 ;  /* 0x000000081b027824 */ /* 0x000fc600078e0203 */
[----:B------:R-:W-:Y:S01]  /*4560*/  SEL R5, RZ, 0x1, P0 ;  /* 0x00000001ff057807 */ /* 0x000fe20000000000 */
[----:B------:R-:W3:Y:S01]  /*4570*/  SYNCS.PHASECHK.TRANS64.TRYWAIT P1, [R2+URZ], R0 ;  /* 0x00000000020075a7 */ /* 0x000ee200080211ff */
[----:B------:R-:W-:Y:S02]  /*4580*/  SEL R4, R4, RZ, P0 ;  /* 0x000000ff04047207 */ /* 0x000fe40000000000 */
[----:B------:R-:W-:-:S03]  /*4590*/  LOP3.LUT R30, R30, R5, RZ, 0x3c, !PT ;  /* 0x000000051e1e7212 */ /* 0x000fc600078e3cff */
[----:B------:R-:W-:Y:S01]  /*45a0*/  IMAD R5, R4, 0x8, R3 ;  /* 0x0000000804057824 */ /* 0x000fe200078e0203 */
[----:B------:R-:W-:Y:S01]  /*45b0*/  SHF.L.U32 R6, R30, 0x1f, RZ ;  /* 0x0000001f1e067819 */ /* 0x000fe200000006ff */
[----:B---3--:R-:W-:Y:S06]  /*45c0*/  @!P1 BRA `(.L_x_65) ;  /* 0x0000006400009947 */ /* 0x008fec0003800000 */
.L_x_190:
[----:B------:R-:W-:Y:S05]  /*45d0*/  BSYNC B0 ;  /* 0x0000000000007941 */ /* 0x000fea0003800000 */
.L_x_64:
[----:B------:R-:W4:Y:S01]  /*45e0*/  SYNCS.PHASECHK.TRANS64.TRYWAIT P1, [R5+URZ], R6 ;  /* 0x00000006050075a7 */ /* 0x000f2200080211ff */
[----:B---3--:R-:W-:Y:S01]  /*45f0*/  VIADD R0, R4, 0x1 ;  /* 0x0000000104007836 */ /* 0x008fe20000000000 */
[----:B------:R-:W-:Y:S04]  /*4600*/  BSSY B0, `(.L_x_66) ;  /* 0x0000008000007945 */ /* 0x000fe80003800000 */
[----:B------:R-:W-:-:S04]  /*4610*/  ISETP.NE.AND P0, PT, R0, 0x7, PT ;  /* 0x000000070000780c */ /* 0x000fc80003f05270 */
[----:B------:R-:W-:Y:S02]  /*4620*/  SEL R2, RZ, 0x1, P0 ;  /* 0x00000001ff027807 */ /* 0x000fe40000000000 */
[----:B------:R-:W-:Y:S02]  /*4630*/  SEL R0, R0, RZ, P0 ;  /* 0x000000ff00007207 */ /* 0x000fe40000000000 */
[----:B------:R-:W-:-:S03]  /*4640*/  LOP3.LUT R30, R30, R2, RZ, 0x3c, !PT ;  /* 0x000000021e1e7212 */ /* 0x000fc600078e3cff */
[----:B------:R-:W-:Y:S01]  /*4650*/  IMAD R2, R0, 0x8, R3 ;  /* 0x0000000800027824 */ /* 0x000fe200078e0203 */
[----:B------:R-:W-:Y:S01]  /*4660*/  SHF.L.U32 R4, R30, 0x1f, RZ ;  /* 0x0000001f1e047819 */ /* 0x000fe200000006ff */
[----:B----4-:R-:W-:Y:S06]  /*4670*/  @!P1 BRA `(.L_x_67) ;  /* 0x0000006000e89947 */ /* 0x010fec0003800000 */
.L_x_191:
[----:B------:R-:W-:Y:S05]  /*4680*/  BSYNC B0 ;  /* 0x0000000000007941 */ /* 0x000fea0003800000 */
.L_x_66:
[----:B------:R-:W4:Y:S01]  /*4690*/  SYNCS.PHASECHK.TRANS64.TRYWAIT P1, [R2+URZ], R4 ;  /* 0x00000004020075a7 */ /* 0x000f2200080211ff */
[----:B------:R-:W-:Y:S01]  /*46a0*/  VIADD R0, R0, 0x1 ;  /* 0x0000000100007836 */ /* 0x000fe20000000000 */
[----:B------:R-:W-:Y:S04]  /*46b0*/  BSSY B0, `(.L_x_68) ;  /* 0x0000008000007945 */ /* 0x000fe80003800000 */
[----:B------:R-:W-:-:S04]  /*46c0*/  ISETP.NE.AND P0, PT, R0, 0x7, PT ;  /* 0x000000070000780c */ /* 0x000fc80003f05270 */
[----:B---3--:R-:W-:Y:S02]  /*46d0*/  SEL R5, RZ, 0x1, P0 ;  /* 0x00000001ff057807 */ /* 0x008fe40000000000 */
[----:B------:R-:W-:Y:S02]  /*46e0*/  SEL R0, R0, RZ, P0 ;  /* 0x000000ff00007207 */ /* 0x000fe40000000000 */
[----:B------:R-:W-:-:S03]  /*46f0*/  LOP3.LUT R30, R30, R5, RZ, 0x3c, !PT ;  /* 0x000000051e1e7212 */ /* 0x000fc600078e3cff */
[----:B------:R-:W-:Y:S01]  /*4700*/  IMAD R5, R0, 0x8, R3 ;  /* 0x0000000800057824 */ /* 0x000fe200078e0203 */
[----:B------:R-:W-:Y:S01]  /*4710*/  SHF.L.U32 R6, R30, 0x1f, RZ ;  /* 0x0000001f1e067819 */ /* 0x000fe200000006ff */
[----:B----4-:R-:W-:Y:S06]  /*4720*/  @!P1 BRA `(.L_x_69) ;  /* 0x0000006000d09947 */ /* 0x010fec0003800000 */
.L_x_192:
[----:B------:R-:W-:Y:S05]  /*4730*/  BSYNC B0 ;  /* 0x0000000000007941 */ /* 0x000fea0003800000 */
.L_x_68:
        /* <DEDUP_REMOVED lines=10> */
.L_x_193:
[----:B------:R-:W-:Y:S05]  /*47e0*/  BSYNC B0 ;  /* 0x0000000000007941 */ /* 0x000fea0003800000 */
.L_x_70:
        /* <DEDUP_REMOVED lines=10> */
.L_x_194:
[----:B------:R-:W-:Y:S05]  /*4890*/  BSYNC B0 ;  /* 0x0000000000007941 */ /* 0x000fea0003800000 */
.L_x_72:
[----:B------:R-:W4:Y:S01]  /*48a0*/  SYNCS.PHASECHK.TRANS64.TRYWAIT P1, [R5+URZ], R6 ;  /* 0x00000006050075a7 */ /* 0x000f2200080211ff */
[----:B---3--:R-:W-:Y:S01]  /*48b0*/  VIADD R2, R0, 0x1 ;  /* 0x0000000100027836 */ /* 0x008fe20000000000 */
[----:B------:R-:W-:Y:S04]  /*48c0*/  BSSY B0, `(.L_x_74) ;  /* 0x0000006000007945 */ /* 0x000fe80003800000 */
[----:B------:R-:W-:-:S04]  /*48d0*/  ISETP.NE.AND P0, PT, R2, 0x7, PT ;  /* 0x000000070200780c */ /* 0x000fc80003f05270 */
[----:B------:R-:W-:Y:S02]  /*48e0*/  SEL R0, RZ, 0x1, P0 ;  /* 0x00000001ff007807 */ /* 0x000fe40000000000 */
[----:B------:R-:W-:Y:S02]  /*48f0*/  SEL R2, R2, RZ, P0 ;  /* 0x000000ff02027207 */ /* 0x000fe40000000000 */
[----:B------:R-:W-:Y:S01]  /*4900*/  LOP3.LUT R0, R30, R0, RZ, 0x3c, !PT ;  /* 0x000000001e007212 */ /* 0x000fe200078e3cff */
[----:B----4-:R-:W-:Y:S06]  /*4910*/  @!P1 BRA `(.L_x_75) ;  /* 0x0000006000909947 */ /* 0x010fec0003800000 */
.L_x_195:
[----:B------:R-:W-:Y:S05]  /*4920*/  BSYNC B0 ;  /* 0x0000000000007941 */ /* 0x000fea0003800000 */
.L_x_74:
[----:B------:R-:W-:Y:S02]  /*4930*/  LEA R2, R2, R3, 0x3 ;  /* 0x0000000302027211 */ /* 0x000fe400078e18ff */
[----:B------:R-:W-:-:S07]  /*4940*/  SHF.L.U32 R0, R0, 0x1f, RZ ;  /* 0x0000001f00007819 */ /* 0x000fce00000006ff */
.L_x_76:
[----:B----4-:R4:W1:Y:S02]  /*4950*/  SYNCS.PHASECHK.TRANS64.TRYWAIT P0, [R2+URZ], R0 ;  /* 0x00000000020075a7 */ /* 0x01086400080011ff */
[----:B-1----:R-:W-:Y:S05]  /*4960*/  @!P0 NANOSLEEP.SYNCS 0x989680 ;  /* 0x009896800000895d */ /* 0x002fea0003900000 */
[----:B------:R-:W1:Y:S02]  /*4970*/  @!P0 SYNCS.PHASECHK.TRANS64 P0, [R2+URZ], R0 ;  /* 0x00000000020085a7 */ /* 0x000e6400080010ff */
[----:B-1----:R-:W-:Y:S05]  /*4980*/  @P0 EXIT ;  /* 0x000000000000094d */ /* 0x002fea0003800000 */
[----:B------:R-:W-:Y:S05]  /*4990*/  BRA `(.L_x_76) ;  /* 0xfffffffc00ec7947 */ /* 0x000fea000383ffff */
.L_x_30:
[----:B-1----:R-:W-:-:S04]  /*49a0*/  UISETP.NE.AND UP1, UPT, UR48, URZ, UPT ;  /* 0x000000ff3000728c */ /* 0x002fc8000bf25270 */
[----:B------:R-:W-:-:S09]  /*49b0*/  UISETP.NE.OR UP1, UPT, UR10, 0x1, UP1 ;  /* 0x000000010a00788c */ /* 0x000fd20008f25670 */
[----:B------:R-:W-:Y:S05]  /*49c0*/  BRA.U UP1, `(.L_x_77) ;  /* 0x0000000501407547 */ /* 0x000fea000b800000 */
[----:B------:R-:W-:Y:S01]  /*49d0*/  ISETP.NE.AND P1, PT, R2, RZ, PT ;  /* 0x000000ff0200720c */ /* 0x000fe20003f25270 */
[----:B------:R-:W-:Y:S01]  /*49e0*/  IMAD.MOV.U32 R10, RZ, RZ, 0x1 ;  /* 0x00000001ff0a7424 */ /* 0x000fe200078e00ff */
[----:B------:R-:W-:Y:S01]  /*49f0*/  CS2R R8, SRZ ;  /* 0x0000000000087805 */ /* 0x000fe2000001ff00 */
[----:B------:R-:W-:Y:S01]  /*4a00*/  UMOV UR4, 0x400 ;  /* 0x0000040000047882 */ /* 0x000fe20000000000 */
[----:B------:R-:W-:Y:S01]  /*4a10*/  UMOV UR6, URZ ;  /* 0x000000ff00067c82 */ /* 0x000fe20008000000 */
[----:B------:R-:W-:-:S12]  /*4a20*/  ULEA UR48, UR48, UR4, 0x18 ;  /* 0x0000000430307291 */ /* 0x000fd8000f8ec0ff */
.L_x_80:
[----:B------:R-:W-:Y:S01]  /*4a30*/  ULEA UR5, UR6, UR48, 0x3 ;  /* 0x0000003006057291 */ /* 0x000fe2000f8e18ff */
[----:B------:R-:W-:Y:S01]  /*4a40*/  SHF.L.U32 R5, R10, 0x1f, RZ ;  /* 0x0000001f0a057819 */ /* 0x000fe200000006ff */
[----:B------:R-:W-:Y:S02]  /*4a50*/  @!P1 IMAD.MOV.U32 R4, RZ, RZ, 0x10 ;  /* 0x00000010ff049424 */ /* 0x000fe400078e00ff */
[----:B------:R-:W-:-:S05]  /*4a60*/  UIADD3 UR4, UPT, UPT, UR5, 0x110, URZ ;  /* 0x0000011005047890 */ /* 0x000fca000fffe0ff */
[----:B------:R-:W1:Y:S01]  /*4a70*/  SYNCS.PHASECHK.TRANS64.TRYWAIT P0, [UR5+0x128], R5 ;  /* 0x00012805ff0075a7 */ /* 0x000e620008001105 */
[----:B------:R-:W-:-:S05]  /*4a80*/  IMAD.U32 R6, RZ, RZ, UR4 ;  /* 0x00000004ff067e24 */ /* 0x000fca000f8e00ff */
[----:B------:R-:W-:Y:S01]  /*4a90*/  PRMT R6, R2, 0x654, R6 ;  /* 0x0000065402067816 */ /* 0x000fe20000000006 */
[----:B-1----:R-:W-:Y:S06]  /*4aa0*/  @!P0 BRA `(.L_x_78) ;  /* 0x0000006000408947 */ /* 0x002fec0003800000 */
.L_x_197:
[----:B------:R-:W-:Y:S01]  /*4ab0*/  ULEA UR4, UR6, UR48, 0x4 ;  /* 0x0000003006047291 */ /* 0x000fe2000f8e20ff */
[----:B------:R-:W-:Y:S01]  /*4ac0*/  SEL R3, R6, R3, !P1 ;  /* 0x0000000306037207 */ /* 0x000fe20004800000 */
[----:B------:R-:W-:Y:S01]  /*4ad0*/  UIADD3 UR5, UPT, UPT, UR5, 0x110, URZ ;  /* 0x0000011005057890 */ /* 0x000fe2000fffe0ff */
[----:B-1----:R-:W-:Y:S01]  /*4ae0*/  LEA R0, R9, UR48, 0x3 ;  /* 0x0000003009007c11 */ /* 0x002fe2000f8e18ff */
[----:B------:R-:W-:Y:S01]  /*4af0*/  UIADD3 UR4, UPT, UPT, UR4, 0x170, URZ ;  /* 0x0000017004047890 */ /* 0x000fe2000fffe0ff */
[----:B------:R1:W-:Y:S01]  /*4b00*/  @!P1 SYNCS.ARRIVE.TRANS64.RED RZ, [R3+URZ], R4 ;  /* 0x0000000403ff99a7 */ /* 0x0003e200080004ff */
[----:B------:R-:W-:-:S04]  /*4b10*/  UIADD3 UR6, UPT, UPT, UR6, 0x1, URZ ;  /* 0x0000000106067890 */ /* 0x000fc8000fffe0ff */
[----:B------:R-:W-:-:S03]  /*4b20*/  UISETP.NE.AND UP0, UPT, UR6, 0x3, UPT ;  /* 0x000000030600788c */ /* 0x000fc6000bf05270 */
[----:B------:R-:W-:Y:S06]  /*4b30*/  UGETNEXTWORKID.BROADCAST [UR4], [UR5] ;  /* 0x00000000040073ca */ /* 0x000fec0008000100 */
[----:B------:R-:W-:Y:S02]  /*4b40*/  USEL UR4, URZ, 0x1, UP0 ;  /* 0x00000001ff047887 */ /* 0x000fe40008000000 */
[----:B------:R-:W-:-:S04]  /*4b50*/  USEL UR6, UR6, URZ, UP0 ;  /* 0x000000ff06067287 */ /* 0x000fc80008000000 */
[----:B------:R-:W-:Y:S02]  /*4b60*/  LOP3.LUT R10, R10, UR4, RZ, 0x3c, !PT ;  /* 0x000000040a0a7c12 */ /* 0x000fe4000f8e3cff */
[----:B-1----:R-:W-:-:S04]  /*4b70*/  SHF.L.U32 R4, R8, 0x1f, RZ ;  /* 0x0000001f08047819 */ /* 0x002fc800000006ff */
[----:B------:R-:W1:Y:S02]  /*4b80*/  SYNCS.PHASECHK.TRANS64.TRYWAIT P0, [R0+URZ+0x110], R4 ;  /* 0x00011004000075a7 */ /* 0x000e6400080011ff */
[----:B-1----:R-:W-:Y:S05]  /*4b90*/  @!P0 BRA `(.L_x_79) ;  /* 0x00000060001c8947 */ /* 0x002fea0003800000 */
.L_x_198:
[C---:B-1----:R-:W-:Y:S01]  /*4ba0*/  LEA R4, R9.reuse, UR48, 0x4 ;  /* 0x0000003009047c11 */ /* 0x042fe2000f8e20ff */
[----:B------:R-:W-:Y:S02]  /*4bb0*/  VIADD R0, R0, 0x128 ;  /* 0x0000012800007836 */ /* 0x000fe40000000000 */
[----:B------:R-:W-:-:S03]  /*4bc0*/  VIADD R9, R9, 0x1 ;  /* 0x0000000109097836 */ /* 0x000fc60000000000 */
[----:B------:R-:W1:Y:S01]  /*4bd0*/  LDS.128 R4, [R4+0x170] ;  /* 0x0001700004047984 */ /* 0x000e620000000c00 */
[----:B------:R-:W-:Y:S02]  /*4be0*/  PRMT R0, RZ, 0x654, R0 ;  /* 0x00000654ff007816 */ /* 0x000fe40000000000 */
[C---:B------:R-:W-:Y:S01]  /*4bf0*/  ISETP.NE.AND P0, PT, R9.reuse, 0x3, PT ;  /* 0x000000030900780c */ /* 0x040fe20003f05270 */
[----:B------:R-:W-:Y:S01]  /*4c00*/  @!PT LDS RZ, [RZ] ;  /* 0x00000000fffff984 */ /* 0x000fe20000000800 */
[----:B------:R-:W-:Y:S01]  /*4c10*/  @!PT LDS RZ, [RZ] ;  /* 0x00000000fffff984 */ /* 0x000fe20000000800 */
[----:B------:R-:W-:Y:S01]  /*4c20*/  @!PT LDS RZ, [RZ] ;  /* 0x00000000fffff984 */ /* 0x000fe20000000800 */
[----:B------:R-:W-:Y:S01]  /*4c30*/  @!PT LDS RZ, [RZ] ;  /* 0x00000000fffff984 */ /* 0x000fe20000000800 */
[----:B------:R2:W-:Y:S06]  /*4c40*/  MEMBAR.ALL.CTA ;  /* 0x0000000000007992 */ /* 0x0005ec0000008000 */
[----:B--2---:R-:W2:Y:S01]  /*4c50*/  FENCE.VIEW.ASYNC.S ;  /* 0x00000000000073c6 */ /* 0x004ea20000000000 */
[----:B------:R-:W-:Y:S01]  /*4c60*/  SEL R9, R9, RZ, P0 ;  /* 0x000000ff09097207 */ /* 0x000fe20000000000 */
[----:B--2---:R2:W-:Y:S01]  /*4c70*/  SYNCS.ARRIVE.TRANS64.RED.A1T0 RZ, [R0+URZ], RZ ;  /* 0x000000ff00ff79a7 */ /* 0x0045e200081004ff */
[----:B-1----:R-:W-:-:S02]  /*4c80*/  LOP3.LUT P2, RZ, R6, 0x1, RZ, 0xc0, !PT ;  /* 0x0000000106ff7812 */ /* 0x002fc4000784c0ff */
[----:B--2---:R-:W-:-:S04]  /*4c90*/  SEL R0, RZ, 0x1, P0 ;  /* 0x00000001ff007807 */ /* 0x004fc80000000000 */
[----:B------:R-:W-:-:S07]  /*4ca0*/  LOP3.LUT R8, R8, R0, RZ, 0x3c, !PT ;  /* 0x0000000008087212 */ /* 0x000fce00078e3cff */
[----:B------:R-:W-:Y:S05]  /*4cb0*/  @P2 BRA `(.L_x_80) ;  /* 0xfffffffc005c2947 */ /* 0x000fea000383ffff */
[----:B------:R-:W-:Y:S01]  /*4cc0*/  ULEA UR4, UR6, UR48, 0x3 ;  /* 0x0000003006047291 */ /* 0x000fe2000f8e18ff */
[----:B------:R-:W-:-:S08]  /*4cd0*/  SHF.L.U32 R2, R10, 0x1f, RZ ;  /* 0x0000001f0a027819 */ /* 0x000fd000000006ff */
[----:B------:R-:W1:Y:S02]  /*4ce0*/  SYNCS.PHASECHK.TRANS64 P0, [UR4+0x128], R2 ;  /* 0x00012802ff0075a7 */ /* 0x000e640008001004 */
[----:B-1----:R-:W-:Y:S05]  /*4cf0*/  @P0 BRA `(.L_x_81) ;  /* 0x0000000000080947 */ /* 0x002fea0003800000 */
[----:B------:R-:W1:Y:S02]  /*4d00*/  SYNCS.PHASECHK.TRANS64.TRYWAIT P0, [UR4+0x128], R2 ;  /* 0x00012802ff0075a7 */ /* 0x000e640008001104 */
[----:B-1----:R-:W-:Y:S05]  /*4d10*/  @!P0 BRA `(.L_x_82) ;  /* 0x0000005c00d08947 */ /* 0x002fea0003800000 */
.L_x_81:
[----:B------:R-:W-:-:S04]  /*4d20*/  UIADD3 UR6, UPT, UPT, UR6, 0x1, URZ ;  /* 0x0000000106067890 */ /* 0x000fc8000fffe0ff */
[----:B------:R-:W-:-:S04]  /*4d30*/  UISETP.NE.AND UP0, UPT, UR6, 0x3, UPT ;  /* 0x000000030600788c */ /* 0x000fc8000bf05270 */
[----:B------:R-:W-:Y:S02]  /*4d40*/  USEL UR4, URZ, 0x1, UP0 ;  /* 0x00000001ff047887 */ /* 0x000fe40008000000 */
[----:B------:R-:W-:-:S04]  /*4d50*/  USEL UR6, UR6, URZ, UP0 ;  /* 0x000000ff06067287 */ /* 0x000fc80008000000 */
[----:B------:R-:W-:Y:S01]  /*4d60*/  ULEA UR5, UR6, UR48, 0x3 ;  /* 0x0000003006057291 */ /* 0x000fe2000f8e18ff */
[----:B------:R-:W-:-:S04]  /*4d70*/  LOP3.LUT R10, R10, UR4, RZ, 0x3c, !PT ;  /* 0x000000040a0a7c12 */ /* 0x000fc8000f8e3cff */
[----:B-1----:R-:W-:-:S04]  /*4d80*/  SHF.L.U32 R2, R10, 0x1f, RZ ;  /* 0x0000001f0a027819 */ /* 0x002fc800000006ff */
[----:B------:R-:W1:Y:S02]  /*4d90*/  SYNCS.PHASECHK.TRANS64 P0, [UR5+0x128], R2 ;  /* 0x00012802ff0075a7 */ /* 0x000e640008001005 */
[----:B-1----:R-:W-:Y:S05]  /*4da0*/  @P0 BRA `(.L_x_83) ;  /* 0x0000000000080947 */ /* 0x002fea0003800000 */
[----:B------:R-:W1:Y:S02]  /*4db0*/  SYNCS.PHASECHK.TRANS64.TRYWAIT P0, [UR5+0x128], R2 ;  /* 0x00012802ff0075a7 */ /* 0x000e640008001105 */
[----:B-1----:R-:W-:Y:S05]  /*4dc0*/  @!P0 BRA `(.L_x_84) ;  /* 0x0000005c00bc8947 */ /* 0x002fea0003800000 */
.L_x_83:
[----:B------:R-:W-:-:S04]  /*4dd0*/  UIADD3 UR4, UPT, UPT, UR6, 0x1, URZ ;  /* 0x0000000106047890 */ /* 0x000fc8000fffe0ff */
[----:B------:R-:W-:-:S04]  /*4de0*/  UISETP.NE.AND UP0, UPT, UR4, 0x3, UPT ;  /* 0x000000030400788c */ /* 0x000fc8000bf05270 */
[----:B------:R-:W-:Y:S02]  /*4df0*/  USEL UR7, URZ, 0x1, UP0 ;  /* 0x00000001ff077887 */ /* 0x000fe40008000000 */
[----:B------:R-:W-:-:S04]  /*4e00*/  USEL UR4, UR4, URZ, UP0 ;  /* 0x000000ff04047287 */ /* 0x000fc80008000000 */
[----:B------:R-:W-:Y:S01]  /*4e10*/  ULEA UR4, UR4, UR48, 0x3 ;  /* 0x0000003004047291 */ /* 0x000fe2000f8e18ff */
[----:B-1----:R-:W-:-:S04]  /*4e20*/  LOP3.LUT R2, R10, UR7, RZ, 0x3c, !PT ;  /* 0x000000070a027c12 */ /* 0x002fc8000f8e3cff */
[----:B------:R-:W-:-:S04]  /*4e30*/  SHF.L.U32 R0, R2, 0x1f, RZ ;  /* 0x0000001f02007819 */ /* 0x000fc800000006ff */
[----:B------:R-:W1:Y:S02]  /*4e40*/  SYNCS.PHASECHK.TRANS64 P0, [UR4+0x128], R0 ;  /* 0x00012800ff0075a7 */ /* 0x000e640008001004 */
[----:B-1----:R-:W-:Y:S05]  /*4e50*/  @P0 EXIT ;  /* 0x000000000000094d */ /* 0x002fea0003800000 */
[----:B------:R-:W-:Y:S02]  /*4e60*/  SHF.L.U32 R2, R2, 0x1f, RZ ;  /* 0x0000001f02027819 */ /* 0x000fe400000006ff */
[----:B------:R-:W-:-:S07]  /*4e70*/  MOV R0, UR4 ;  /* 0x0000000400007c02 */ /* 0x000fce0008000f00 */
.L_x_85:
[----:B-1----:R1:W2:Y:S02]  /*4e80*/  SYNCS.PHASECHK.TRANS64.TRYWAIT P0, [R0+URZ+0x128], R2 ;  /* 0x00012802000075a7 */ /* 0x0022a400080011ff */
[----:B--2---:R-:W-:Y:S05]  /*4e90*/  @!P0 NANOSLEEP.SYNCS 0x989680 ;  /* 0x009896800000895d */ /* 0x004fea0003900000 */
[----:B------:R-:W2:Y:S02]  /*4ea0*/  @!P0 SYNCS.PHASECHK.TRANS64 P0, [R0+URZ+0x128], R2 ;  /* 0x00012802000085a7 */ /* 0x000ea400080010ff */
[----:B--2---:R-:W-:Y:S05]  /*4eb0*/  @P0 EXIT ;  /* 0x000000000000094d */ /* 0x004fea0003800000 */
[----:B------:R-:W-:Y:S05]  /*4ec0*/  BRA `(.L_x_85) ;  /* 0xfffffffc00ec7947 */ /* 0x000fea000383ffff */
.L_x_77:
[----:B------:R-:W-:Y:S02]  /*4ed0*/  UISETP.NE.AND UP1, UPT, UR10, URZ, UPT ;  /* 0x000000ff0a00728c */ /* 0x000fe4000bf25270 */
[----:B------:R-:W-:-:S07]  /*4ee0*/  ULOP3.LUT UR13, UR13, 0xfffffffc, URZ, 0xc0, !UPT ;  /* 0xfffffffc0d0d7892 */ /* 0x000fce000f8ec0ff */
[----:B------:R-:W-:Y:S05]  /*4ef0*/  BRA.U UP1, `(.L_x_86) ;  /* 0x0000001501b47547 */ /* 0x000fea000b800000 */
[----:B------:R-:W-:Y:S01]  /*4f00*/  UMOV UR4, 0x40 ;  /* 0x0000004000047882 */ /* 0x000fe20000000000 */
[----:B------:R-:W-:Y:S01]  /*4f10*/  NOP ;  /* 0x0000000000007918 */ /* 0x000fe20000000000 */
[----:B------:R-:W-:Y:S01]  /*4f20*/  ULEA UR4, UR48, UR4, 0x18 ;  /* 0x0000000430047291 */ /* 0x000fe2000f8ec0ff */
[----:B------:R-:W-:Y:S02]  /*4f30*/  UMOV UR5, 0x400 ;  /* 0x0000040000057882 */ /* 0x000fe40000000000 */
[----:B------:R-:W-:-:S06]  /*4f40*/  ULEA UR48, UR48, UR5, 0x18 ;  /* 0x0000000530307291 */ /* 0x000fcc000f8ec0ff */
[----:B------:R-:W1:Y:S02]  /*4f50*/  LDS.U8 R0, [UR4+0x1c] ;  /* 0x00001c04ff007984 */ /* 0x000e640008000000 */
[----:B-1----:R-:W-:-:S13]  /*4f60*/  ISETP.NE.AND P0, PT, R0, RZ, PT ;  /* 0x000000ff0000720c */ /* 0x002fda0003f05270 */
[----:B------:R-:W-:Y:S05]  /*4f70*/  @P0 BRA `(.L_x_87) ;  /* 0x0000000000580947 */ /* 0x000fea0003800000 */
[----:B------:R-:W-:-:S13]  /*4f80*/  ELECT P0, URZ, PT ;  /* 0x0000000000ff782f */ /* 0x000fda0003800000 */
[----:B------:R-:W-:Y:S05]  /*4f90*/  @!P0 BRA `(.L_x_88) ;  /* 0x0000000000608947 */ /* 0x000fea0003800000 */
[----:B------:R-:W-:Y:S01]  /*4fa0*/  UMOV UR5, 0x10 ;  /* 0x0000001000057882 */ /* 0x000fe20000000000 */
[----:B------:R-:W-:Y:S01]  /*4fb0*/  HFMA2 R0, -RZ, RZ, 0, 5.9604644775390625e-08 ;  /* 0x00000001ff007431 */ /* 0x000fe200000001ff */
[----:B------:R-:W-:-:S03]  /*4fc0*/  MOV R2, 0xffff ;  /* 0x0000ffff00027802 */ /* 0x000fc60000000f00 */
[----:B------:R-:W-:Y:S04]  /*4fd0*/  DEPBAR.LE SB1, 0x36 ;  /* 0x00009d800000791a */ /* 0x000fe80000000000 */
[----:B------:R-:W1:Y:S02]  /*4fe0*/  UTCATOMSWS.FIND_AND_SET.ALIGN UP0, UR5, UR5 ;  /* 0x00000005000575e3 */ /* 0x000e640008000800 */
[----:B-1----:R-:W-:Y:S01]  /*4ff0*/  MOV R3, UR5 ;  /* 0x0000000500037c02 */ /* 0x002fe20008000f00 */
[----:B------:R-:W-:Y:S06]  /*5000*/  BRA.U UP0, `(.L_x_89) ;  /* 0x0000000100187547 */ /* 0x000fec000b800000 */
.L_x_90:
[----:B------:R-:W-:Y:S05]  /*5010*/  NANOSLEEP 0x64 ;  /* 0x000000640000795d */ /* 0x000fea0003800000 */
[----:B------:R-:W-:-:S05]  /*5020*/  UMOV UR5, 0x10 ;  /* 0x0000001000057882 */ /* 0x000fca0000000000 */
[----:B------:R-:W-:Y:S04]  /*5030*/  DEPBAR.LE SB1, 0x36 ;  /* 0x00009d800000791a */ /* 0x000fe80000000000 */
[----:B------:R-:W1:Y:S02]  /*5040*/  UTCATOMSWS.FIND_AND_SET.ALIGN UP0, UR5, UR5 ;  /* 0x00000005000575e3 */ /* 0x000e640008000800 */
[----:B-1----:R-:W-:Y:S01]  /*5050*/  MOV R3, UR5 ;  /* 0x0000000500037c02 */ /* 0x002fe20008000f00 */
[----:B------:R-:W-:Y:S05]  /*5060*/  BRA.U !UP0, `(.L_x_90) ;  /* 0xfffffffd08e87547 */ /* 0x000fea000b83ffff */
.L_x_89:
[-C--:B------:R-:W-:Y:S02]  /*5070*/  SHF.L.U32 R2, R2, R3.reuse, RZ ;  /* 0x0000000302027219 */ /* 0x080fe400000006ff */
[----:B------:R-:W-:Y:S01]  /*5080*/  SHF.L.U32 R0, R0, R3, RZ ;  /* 0x0000000300007219 */ /* 0x000fe200000006ff */
[----:B------:R-:W-:Y:S02]  /*5090*/  IMAD.SHL.U32 R3, R3, 0x20, RZ ;  /* 0x0000002003037824 */ /* 0x000fe400078e00ff */
[----:B------:R1:W-:Y:S04]  /*50a0*/  ATOMS.OR RZ, [UR4+0x14], R2 ;  /* 0x00001402ffff798c */ /* 0x0003e8000b000004 */
[----:B------:R1:W-:Y:S04]  /*50b0*/  ATOMS.OR RZ, [UR4+0x18], R0 ;  /* 0x00001800ffff798c */ /* 0x0003e8000b000004 */
[----:B------:R1:W-:Y:S01]  /*50c0*/  STS [UR48+0x1a0], R3 ;  /* 0x0001a003ff007988 */ /* 0x0003e20008000830 */
[----:B------:R-:W-:Y:S05]  /*50d0*/  BRA `(.L_x_88) ;  /* 0x0000000000107947 */ /* 0x000fea0003800000 */
.L_x_87:
[----:B------:R-:W-:Y:S02]  /*50e0*/  MOV R0, 0xffffffff ;  /* 0xffffffff00007802 */ /* 0x000fe40000000f00 */
[----:B------:R-:W-:-:S03]  /*50f0*/  MOV R2, 0x5120 ;  /* 0x0000512000027802 */ /* 0x000fc60000000f00 */
[----:B------:R1:W-:Y:S04]  /*5100*/  STS [UR48+0x1a0], R0 ;  /* 0x0001a000ff007988 */ /* 0x0003e80008000830 */
[----:B-1---5:R-:W-:Y:S05]  /*5110*/  CALL.REL.NOINC `($__internal_1_$__cuda_sm10x_tcgen05_guardrail_trap_phase_invalid_during_alloc) ;  /* 0x00000060005c7944 */ /* 0x022fea0003c00000 */
.L_x_88:
[----:B------:R-:W-:Y:S05]  /*5120*/  WARPSYNC.ALL ;  /* 0x0000000000007948 */ /* 0x000fea0003800000 */
[----:B------:R-:W2:Y:S01]  /*5130*/  S2UR UR12, SR_CgaCtaId ;  /* 0x00000000000c79c3 */ /* 0x000ea20000008800 */
[----:B------:R-:W-:Y:S01]  /*5140*/  UMOV UR4, 0x400 ;  /* 0x0000040000047882 */ /* 0x000fe20000000000 */
[----:B------:R-:W-:-:S06]  /*5150*/  NOP ;  /* 0x0000000000007918 */ /* 0x000fcc0000000000 */
[----:B------:R-:W-:Y:S08]  /*5160*/  BAR.ARV 0x6, 0xa0 ;  /* 0x0182800000007b1d */ /* 0x000ff00000002000 */
[----:B------:R-:W3:Y:S01]  /*5170*/  LDC R8, c[0x0][0x370] ;  /* 0x0000dc00ff087b82 */ /* 0x000ee20000000800 */
[----:B------:R-:W-:Y:S02]  /*5180*/  HFMA2 R14, -RZ, RZ, 0, 0 ;  /* 0x00000000ff0e7431 */ /* 0x000fe400000001ff */
[----:B------:R-:W-:Y:S01]  /*5190*/  IMAD.MOV.U32 R15, RZ, RZ, 0x1 ;  /* 0x00000001ff0f7424 */ /* 0x000fe200078e00ff */
[----:B------:R-:W-:Y:S01]  /*51a0*/  CS2R R12, SRZ ;  /* 0x00000000000c7805 */ /* 0x000fe2000001ff00 */
[----:B------:R-:W-:Y:S01]  /*51b0*/  IMAD.MOV.U32 R11, RZ, RZ, RZ ;  /* 0x000000ffff0b7224 */ /* 0x000fe200078e00ff */
[----:B------:R-:W-:Y:S01]  /*51c0*/  UMOV UR26, URZ ;  /* 0x000000ff001a7c82 */ /* 0x000fe20008000000 */
[----:B------:R-:W-:Y:S01]  /*51d0*/  UMOV UR25, URZ ;  /* 0x000000ff00197c82 */ /* 0x000fe20008000000 */
[----:B------:R-:W-:Y:S01]  /*51e0*/  UMOV UR24, URZ ;  /* 0x000000ff00187c82 */ /* 0x000fe20008000000 */
[----:B------:R-:W-:Y:S01]  /*51f0*/  UMOV UR20, URZ ;  /* 0x000000ff00147c82 */ /* 0x000fe20008000000 */
[----:B--2---:R-:W-:-:S04]  /*5200*/  ULEA UR12, UR12, UR4, 0x18 ;  /* 0x000000040c0c7291 */ /* 0x004fc8000f8ec0ff */
[----:B------:R-:W-:Y:S02]  /*5210*/  UIADD3 UR16, UPT, UPT, UR12, 0x400, URZ ;  /* 0x000004000c107890 */ /* 0x000fe4000fffe0ff */
[----:B------:R-:W-:Y:S02]  /*5220*/  UIADD3 UR17, UPT, UPT, UR12, 0x1c400, URZ ;  /* 0x0001c4000c117890 */ /* 0x000fe4000fffe0ff */
[----:B------:R-:W-:Y:S01]  /*5230*/  UIADD3 UR18, UPT, UPT, UR12, 0x2a400, URZ ;  /* 0x0002a4000c127890 */ /* 0x000fe2000fffe0ff */
[----:B-1----:R-:W1:Y:S01]  /*5240*/  LDS R0, [UR12+0x1a0] ;  /* 0x0001a00cff007984 */ /* 0x002e620008000800 */
[----:B------:R-:W-:Y:S02]  /*5250*/  UIADD3 UR19, UPT, UPT, UR12, 0x2dc00, URZ ;  /* 0x0002dc000c137890 */ /* 0x000fe4000fffe0ff */
[----:B------:R-:W-:Y:S02]  /*5260*/  USHF.R.U32.HI UR16, URZ, 0x4, UR16 ;  /* 0x00000004ff107899 */ /* 0x000fe40008011610 */
[----:B------:R-:W-:-:S02]  /*5270*/  USHF.R.U32.HI UR17, URZ, 0x4, UR17 ;  /* 0x00000004ff117899 */ /* 0x000fc40008011611 */
[----:B------:R-:W-:Y:S02]  /*5280*/  USHF.R.U32.HI UR18, URZ, 0x4, UR18 ;  /* 0x00000004ff127899 */ /* 0x000fe40008011612 */
[----:B------:R-:W-:Y:S02]  /*5290*/  USHF.R.U32.HI UR19, URZ, 0x4, UR19 ;  /* 0x00000004ff137899 */ /* 0x000fe40008011613 */
[----:B------:R-:W-:Y:S02]  /*52a0*/  ULOP3.LUT UR16, UR16, 0x3fff, URZ, 0xc0, !UPT ;  /* 0x00003fff10107892 */ /* 0x000fe4000f8ec0ff */
[----:B------:R-:W-:Y:S02]  /*52b0*/  ULOP3.LUT UR17, UR17, 0x3fff, URZ, 0xc0, !UPT ;  /* 0x00003fff11117892 */ /* 0x000fe4000f8ec0ff */
[----:B------:R-:W-:Y:S02]  /*52c0*/  ULOP3.LUT UR18, UR18, 0x3fff, URZ, 0xc0, !UPT ;  /* 0x00003fff12127892 */ /* 0x000fe4000f8ec0ff */
[----:B------:R-:W-:-:S02]  /*52d0*/  ULOP3.LUT UR19, UR19, 0x3fff, URZ, 0xc0, !UPT ;  /* 0x00003fff13137892 */ /* 0x000fc4000f8ec0ff */
[----:B------:R-:W-:Y:S02]  /*52e0*/  ULOP3.LUT UR16, UR16, 0x10000, URZ, 0xfc, !UPT ;  /* 0x0001000010107892 */ /* 0x000fe4000f8efcff */
[----:B------:R-:W-:Y:S02]  /*52f0*/  ULOP3.LUT UR17, UR17, 0x10000, URZ, 0xfc, !UPT ;  /* 0x0001000011117892 */ /* 0x000fe4000f8efcff */
[----:B------:R-:W-:Y:S02]  /*5300*/  ULOP3.LUT UR18, UR18, 0x10000, URZ, 0xfc, !UPT ;  /* 0x0001000012127892 */ /* 0x000fe4000f8efcff */
[----:B------:R-:W-:Y:S01]  /*5310*/  ULOP3.LUT UR19, UR19, 0x10000, URZ, 0xfc, !UPT ;  /* 0x0001000013137892 */ /* 0x000fe2000f8efcff */
[----:B-1----:R-:W-:Y:S02]  /*5320*/  R2UR UR32, R0 ;  /* 0x00000000002072ca */ /* 0x002fe400000e0000 */
[----:B------:R-:W1:Y:S11]  /*5330*/  LDC R0, c[0x0][0x374] ;  /* 0x0000dd00ff007b82 */ /* 0x000e760000000800 */
[----:B------:R-:W-:-:S02]  /*5340*/  UIADD3 UR10, UPT, UPT, UR32, 0x80, URZ ;  /* 0x00000080200a7890 */ /* 0x000fc4000fffe0ff */
[----:B------:R-:W-:Y:S02]  /*5350*/  UIADD3 UR8, UPT, UPT, UR32, 0x84, URZ ;  /* 0x0000008420087890 */ /* 0x000fe4000fffe0ff */
[----:B------:R-:W-:Y:S02]  /*5360*/  UIADD3 UR6, UPT, UPT, UR32, 0x88, URZ ;  /* 0x0000008820067890 */ /* 0x000fe4000fffe0ff */
[----:B------:R-:W-:Y:S02]  /*5370*/  UIADD3 UR4, UPT, UPT, UR32, 0x8c, URZ ;  /* 0x0000008c20047890 */ /* 0x000fe4000fffe0ff */
[----:B------:R-:W-:Y:S02]  /*5380*/  USHF.R.U32.HI UR30, URZ, 0x11, UR10 ;  /* 0x00000011ff1e7899 */ /* 0x000fe4000801160a */
[----:B------:R-:W-:Y:S02]  /*5390*/  USHF.R.U32.HI UR29, URZ, 0x11, UR8 ;  /* 0x00000011ff1d7899 */ /* 0x000fe40008011608 */
[----:B------:R-:W-:-:S02]  /*53a0*/  USHF.R.U32.HI UR28, URZ, 0x11, UR6 ;  /* 0x00000011ff1c7899 */ /* 0x000fc40008011606 */
[----:B------:R-:W-:Y:S02]  /*53b0*/  USHF.R.U32.HI UR27, URZ, 0x11, UR4 ;  /* 0x00000011ff1b7899 */ /* 0x000fe40008011604 */
[----:B------:R-:W-:Y:S02]  /*53c0*/  ULOP3.LUT UR30, UR30, 0x6000, URZ, 0xc0, !UPT ;  /* 0x000060001e1e7892 */ /* 0x000fe4000f8ec0ff */
[----:B------:R-:W-:Y:S02]  /*53d0*/  ULOP3.LUT UR29, UR29, 0x6000, URZ, 0xc0, !UPT ;  /* 0x000060001d1d7892 */ /* 0x000fe4000f8ec0ff */
[----:B------:R-:W-:Y:S02]  /*53e0*/  ULOP3.LUT UR28, UR28, 0x6000, URZ, 0xc0, !UPT ;  /* 0x000060001c1c7892 */ /* 0x000fe4000f8ec0ff */
[----:B------:R-:W-:Y:S02]  /*53f0*/  ULOP3.LUT UR27, UR27, 0x6000, URZ, 0xc0, !UPT ;  /* 0x000060001b1b7892 */ /* 0x000fe4000f8ec0ff */
[----:B------:R-:W-:-:S02]  /*5400*/  UIADD3 UR31, UPT, UPT, UR32, 0x90, URZ ;  /* 0x00000090201f7890 */ /* 0x000fc4000fffe0ff */
[----:B------:R-:W-:Y:S02]  /*5410*/  ULOP3.LUT UR30, UR30, 0x810, URZ, 0xfc, !UPT ;  /* 0x000008101e1e7892 */ /* 0x000fe4000f8efcff */
[----:B------:R-:W-:Y:S02]  /*5420*/  ULOP3.LUT UR29, UR29, 0x810, URZ, 0xfc, !UPT ;  /* 0x000008101d1d7892 */ /* 0x000fe4000f8efcff */
[----:B------:R-:W-:Y:S02]  /*5430*/  ULOP3.LUT UR28, UR28, 0x810, URZ, 0xfc, !UPT ;  /* 0x000008101c1c7892 */ /* 0x000fe4000f8efcff */
[----:B---3--:R-:W-:-:S12]  /*5440*/  ULOP3.LUT UR27, UR27, 0x810, URZ, 0xfc, !UPT ;  /* 0x000008101b1b7892 */ /* 0x008fd8000f8efcff */
.L_x_101:
[C---:B------:R-:W-:Y:S02]  /*5450*/  LEA R2, R14.reuse, UR12, 0x3 ;  /* 0x0000000c0e027c11 */ /* 0x040fe4000f8e18ff */
[----:B------:R-:W-:Y:S02]  /*5460*/  SHF.L.U32 R3, R13, 0x1f, RZ ;  /* 0x0000001f0d037819 */ /* 0x000fe400000006ff */
[----:B------:R-:W-:Y:S02]  /*5470*/  LEA R4, R14, UR12, 0x4 ;  /* 0x0000000c0e047c11 */ /* 0x000fe4000f8e20ff */
[----:B--2---:R-:W2:Y:S02]  /*5480*/  SYNCS.PHASECHK.TRANS64.TRYWAIT P0, [R2+URZ+0x110], R3 ;  /* 0x00011003020075a7 */ /* 0x004ea400080011ff */
[----:B--2---:R-:W-:Y:S05]  /*5490*/  @!P0 BRA `(.L_x_91) ;  /* 0x0000005800208947 */ /* 0x004fea0003800000 */
.L_x_201:
[----:B------:R-:W3:Y:S01]  /*54a0*/  LDS.128 R4, [R4+0x170] ;  /* 0x0001700004047984 */ /* 0x000ee20000000c00 */
        /* <DEDUP_REMOVED lines=10> */
[----:B---3--:R-:W-:-:S13]  /*5550*/  LOP3.LUT P3, RZ, R6, 0x1, RZ, 0xc0, !PT ;  /* 0x0000000106ff7812 */ /* 0x008fda000786c0ff */
[----:B------:R-:W-:Y:S02]  /*5560*/  @P3 MOV R10, R4 ;  /* 0x00000004000a3202 */ /* 0x000fe40000000f00 */
[----:B------:R-:W-:Y:S01]  /*5570*/  @P3 LOP3.LUT R9, R5, 0xffff, RZ, 0xc0, !PT ;  /* 0x0000ffff05093812 */ /* 0x000fe200078ec0ff */
[----:B--2---:R-:W-:Y:S06]  /*5580*/  @!P0 BRA `(.L_x_92) ;  /* 0x0000000000b88947 */ /* 0x004fec0003800000 */
        /* <DEDUP_REMOVED lines=18> */
[-C--:B----4-:R-:W-:Y:S01]  /*56b0*/  IMAD.HI.U32 R18, R19, R17.reuse, RZ ;  /* 0x0000001113127227 */ /* 0x090fe200078e00ff */
[----:B------:R-:W-:Y:S02]  /*56c0*/  SEL R2, R9, R2, !P1 ;  /* 0x0000000209027207 */ /* 0x000fe40004800000 */
[----:B------:R-:W-:Y:S01]  /*56d0*/  SEL R22, R10, R22, !P2 ;  /* 0x000000160a167207 */ /* 0x000fe20005000000 */
[----:B------:R-:W-:Y:S01]  /*56e0*/  IMAD.HI.U32 R7, R21, R17, RZ ;  /* 0x0000001115077227 */ /* 0x000fe200078e00ff */
[----:B-1----:R-:W-:-:S04]  /*56f0*/  @P0 SHF.R.U32.HI R19, RZ, R16, R18 ;  /* 0x00000010ff130219 */ /* 0x002fc80000011612 */
        /* <DEDUP_REMOVED lines=22> */
[----:B------:R-:W-:-:S07]  /*5860*/  IMAD R10, R22, R6, R4 ;  /* 0x00000006160a7224 */ /* 0x000fce00078e0204 */
.L_x_92:
[----:B------:R-:W2:Y:S01]  /*5870*/  LDCU UR5, c[0x0][0xa54] ;  /* 0x00014a80ff0577ac */ /* 0x000ea20008000800 */
[----:B------:R-:W-:-:S04]  /*5880*/  LEA.HI R2, R20, R20, RZ, 0x1 ;  /* 0x0000001414027211 */ /* 0x000fc800078f08ff */
[----:B------:R-:W-:-:S05]  /*5890*/  LOP3.LUT R2, R2, 0x7ffffffe, RZ, 0xc0, !PT ;  /* 0x7ffffffe02027812 */ /* 0x000fca00078ec0ff */
[----:B------:R-:W-:Y:S01]  /*58a0*/  IMAD.IADD R20, R20, 0x1, -R2 ;  /* 0x0000000114147824 */ /* 0x000fe200078e0a02 */
[----:B--2---:R-:W-:-:S09]  /*58b0*/  UISETP.NE.AND UP0, UPT, UR5, 0x1, UPT ;  /* 0x000000010500788c */ /* 0x004fd2000bf05270 */
[----:B------:R-:W-:Y:S05]  /*58c0*/  BRA.U UP0, `(.L_x_93) ;  /* 0x0000000100347547 */ /* 0x000fea000b800000 */
[----:B------:R-:W2:Y:S08]  /*58d0*/  LDC.64 R6, c[0x0][0xa30] ;  /* 0x00028c00ff067b82 */ /* 0x000eb00000000a00 */
[----:B------:R-:W3:Y:S08]  /*58e0*/  LDC.64 R2, c[0x0][0xa40] ;  /* 0x00029000ff027b82 */ /* 0x000ef00000000a00 */
[----:B------:R-:W4:Y:S01]  /*58f0*/  LDC.64 R4, c[0x0][0xa38] ;  /* 0x00028e00ff047b82 */ /* 0x000f220000000a00 */
[----:B--2---:R-:W-:Y:S01]  /*5900*/  IMAD.HI.U32 R7, R10, R7, RZ ;  /* 0x000000070a077227 */ /* 0x004fe200078e00ff */
[----:B------:R-:W-:-:S03]  /*5910*/  ISETP.NE.AND P1, PT, R6, 0x1, PT ;  /* 0x000000010600780c */ /* 0x000fc60003f25270 */
[----:B---3--:R-:W-:-:S05]  /*5920*/  IMAD.HI.U32 R2, R9, R2, RZ ;  /* 0x0000000209027227 */ /* 0x008fca00078e00ff */
[----:B------:R-:W-:Y:S02]  /*5930*/  SHF.R.U32.HI R2, RZ, R3, R2 ;  /* 0x00000003ff027219 */ /* 0x000fe40000011602 */
[----:B----4-:R-:W-:Y:S02]  /*5940*/  SHF.R.U32.HI R4, RZ, R4, R7 ;  /* 0x00000004ff047219 */ /* 0x010fe40000011607 */
[----:B------:R-:W-:Y:S02]  /*5950*/  ISETP.NE.AND P0, PT, R5, 0x1, PT ;  /* 0x000000010500780c */ /* 0x000fe40003f05270 */
[----:B------:R-:W-:Y:S02]  /*5960*/  SEL R4, R10, R4, !P1 ;  /* 0x000000040a047207 */ /* 0x000fe40004800000 */
[----:B------:R-:W-:-:S05]  /*5970*/  SEL R2, R9, R2, !P0 ;  /* 0x0000000209027207 */ /* 0x000fca0004000000 */
[----:B------:R-:W-:-:S04]  /*5980*/  IMAD.IADD R2, R4, 0x1, -R2 ;  /* 0x0000000104027824 */ /* 0x000fc800078e0a02 */
[----:B------:R-:W-:Y:S02]  /*5990*/  IMAD R9, R2, R5, R9 ;  /* 0x0000000502097224 */ /* 0x000fe400078e0209 */
.L_x_93:
[----:B------:R-:W-:Y:S01]  /*59a0*/  UISETP.NE.AND UP0, UPT, UR13, 0x4, UPT ;  /* 0x000000040d00788c */ /* 0x000fe2000bf05270 */
[----:B------:R-:W-:Y:S01]  /*59b0*/  R2UR UR11, R20 ;  /* 0x00000000140b72ca */ /* 0x000fe200000e0000 */
[----:B------:R-:W-:Y:S01]  /*59c0*/  ULEA UR15, UR26, UR32, 0x6 ;  /* 0x000000201a0f7291 */ /* 0x000fe2000f8e30ff */
[----:B------:R-:W-:-:S11]  /*59d0*/  IADD3 R14, PT, PT, R14, 0x1, RZ ;  /* 0x000000010e0e7810 */ /* 0x000fd60007ffe0ff */
[----:B------:R-:W-:Y:S01]  /*59e0*/  ULEA UR11, UR11, UR31, 0x1 ;  /* 0x0000001f0b0b7291 */ /* 0x000fe2000f8e08ff */
[----:B------:R-:W-:Y:S11]  /*59f0*/  BRA.U UP0, `(.L_x_94) ;  /* 0x0000000100047547 */ /* 0x000ff6000b800000 */
[----:B------:R-:W-:Y:S05]  /*5a00*/  BPT.TRAP 0x1 ;  /* 0x000000040000795c */ /* 0x000fea0000300000 */
.L_x_94:
[----:B------:R-:W-:Y:S01]  /*5a10*/  ULEA UR14, UR26, UR12, 0x3 ;  /* 0x0000000c1a0e7291 */ /* 0x000fe2000f8e18ff */
[----:B------:R-:W-:-:S08]  /*5a20*/  SHF.L.U32 R3, R15, 0x1f, RZ ;  /* 0x0000001f0f037819 */ /* 0x000fd000000006ff */
[----:B------:R-:W2:Y:S02]  /*5a30*/  SYNCS.PHASECHK.TRANS64.TRYWAIT P0, [UR14+0x150], R3 ;  /* 0x00015003ff0075a7 */ /* 0x000ea4000800110e */
[----:B--2---:R-:W-:Y:S05]  /*5a40*/  @!P0 BRA `(.L_x_95) ;  /* 0x0000005000c88947 */ /* 0x004fea0003800000 */
.L_x_203:
[----:B------:R-:W3:Y:S01]  /*5a50*/  LDCU UR21, c[0x0][0x38c] ;  /* 0x00007180ff1577ac */ /* 0x000ee20008000800 */
[----:B------:R-:W-:Y:S01]  /*5a60*/  UMOV UR23, UR24 ;  /* 0x0000001800177c82 */ /* 0x000fe20008000000 */
[----:B---3--:R-:W-:-:S09]  /*5a70*/  UISETP.GE.AND UP0, UPT, UR21, 0x1, UPT ;  /* 0x000000011500788c */ /* 0x008fd2000bf06270 */
[----:B------:R-:W-:Y:S05]  /*5a80*/  BRA.U !UP0, `(.L_x_96) ;  /* 0x0000000508987547 */ /* 0x000fea000b800000 */
[----:B------:R-:W-:Y:S02]  /*5a90*/  UIADD3 UR21, UPT, UPT, UR21, 0xff, URZ ;  /* 0x000000ff15157890 */ /* 0x000fe4000fffe0ff */
[----:B------:R-:W-:Y:S02]  /*5aa0*/  UIADD3 UR9, UPT, UPT, UR11, 0x4, URZ ;  /* 0x000000040b097890 */ /* 0x000fe4000fffe0ff */
[----:B------:R-:W-:Y:S02]  /*5ab0*/  USHF.R.S32.HI UR23, URZ, 0x1f, UR21 ;  /* 0x0000001fff177899 */ /* 0x000fe40008011415 */
[----:B------:R-:W-:Y:S02]  /*5ac0*/  UIADD3 UR7, UPT, UPT, UR11, 0x8, URZ ;  /* 0x000000080b077890 */ /* 0x000fe4000fffe0ff */
[----:B------:R-:W-:Y:S02]  /*5ad0*/  ULEA.HI UR23, UR23, UR21, URZ, 0x8 ;  /* 0x0000001517177291 */ /* 0x000fe4000f8f40ff */
[----:B------:R-:W-:-:S02]  /*5ae0*/  UIADD3 UR5, UPT, UPT, UR11, 0xc, URZ ;  /* 0x0000000c0b057890 */ /* 0x000fc4000fffe0ff */
[----:B------:R-:W-:Y:S02]  /*5af0*/  USHF.R.S32.HI UR23, URZ, 0x8, UR23 ;  /* 0x00000008ff177899 */ /* 0x000fe40008011417 */
[----:B------:R-:W-:Y:S02]  /*5b00*/  USHF.R.U32.HI UR52, URZ, 0x1a, UR11 ;  /* 0x0000001aff347899 */ /* 0x000fe4000801160b */
[----:B------:R-:W-:Y:S02]  /*5b10*/  USHF.R.U32.HI UR46, URZ, 0x1a, UR9 ;  /* 0x0000001aff2e7899 */ /* 0x000fe40008011609 */
[----:B------:R-:W-:Y:S02]  /*5b20*/  USHF.R.U32.HI UR40, URZ, 0x1a, UR7 ;  /* 0x0000001aff287899 */ /* 0x000fe40008011607 */
[----:B------:R-:W-:Y:S02]  /*5b30*/  USHF.R.U32.HI UR34, URZ, 0x1a, UR5 ;  /* 0x0000001aff227899 */ /* 0x000fe40008011605 */
[----:B------:R-:W-:-:S02]  /*5b40*/  UISETP.LT.AND UP0, UPT, UR23, 0x1, UPT ;  /* 0x000000011700788c */ /* 0x000fc4000bf01270 */
[----:B------:R-:W-:Y:S02]  /*5b50*/  ULOP3.LUT UR52, UR52, 0x30, URZ, 0xc0, !UPT ;  /* 0x0000003034347892 */ /* 0x000fe4000f8ec0ff */
[----:B------:R-:W-:Y:S02]  /*5b60*/  ULOP3.LUT UR46, UR46, 0x30, URZ, 0xc0, !UPT ;  /* 0x000000302e2e7892 */ /* 0x000fe4000f8ec0ff */
[----:B------:R-:W-:Y:S02]  /*5b70*/  ULOP3.LUT UR40, UR40, 0x30, URZ, 0xc0, !UPT ;  /* 0x0000003028287892 */ /* 0x000fe4000f8ec0ff */
[----:B------:R-:W-:Y:S02]  /*5b80*/  ULOP3.LUT UR34, UR34, 0x30, URZ, 0xc0, !UPT ;  /* 0x0000003022227892 */ /* 0x000fe4000f8ec0ff */
[----:B------:R-:W-:Y:S02]  /*5b90*/  USEL UR21, UR23, 0x1, UP0 ;  /* 0x0000000117157887 */ /* 0x000fe40008000000 */
[----:B------:R-:W-:-:S02]  /*5ba0*/  ULOP3.LUT UR52, UR52, 0x480, URZ, 0xfc, !UPT ;  /* 0x0000048034347892 */ /* 0x000fc4000f8efcff */
[----:B------:R-:W-:Y:S02]  /*5bb0*/  ULOP3.LUT UR46, UR46, 0x480, URZ, 0xfc, !UPT ;  /* 0x000004802e2e7892 */ /* 0x000fe4000f8efcff */
[----:B------:R-:W-:Y:S02]  /*5bc0*/  ULOP3.LUT UR40, UR40, 0x480, URZ, 0xfc, !UPT ;  /* 0x0000048028287892 */ /* 0x000fe4000f8efcff */
[----:B------:R-:W-:Y:S02]  /*5bd0*/  ULOP3.LUT UR34, UR34, 0x480, URZ, 0xfc, !UPT ;  /* 0x0000048022227892 */ /* 0x000fe4000f8efcff */
[----:B------:R-:W-:Y:S02]  /*5be0*/  UIADD3 UR23, UPT, UPT, -UR21, UR24, UR23 ;  /* 0x0000001815177290 */ /* 0x000fe4000fffe117 */
[----:B------:R-:W-:Y:S02]  /*5bf0*/  UPRMT UR53, UR52, 0x5410, UR30 ;  /* 0x0000541034357896 */ /* 0x000fe4000800001e */
[----:B------:R-:W-:-:S02]  /*5c00*/  UPRMT UR47, UR46, 0x5410, UR29 ;  /* 0x000054102e2f7896 */ /* 0x000fc4000800001d */
[----:B------:R-:W-:Y:S02]  /*5c10*/  UPRMT UR41, UR40, 0x5410, UR28 ;  /* 0x0000541028297896 */ /* 0x000fe4000800001c */
[----:B------:R-:W-:Y:S02]  /*5c20*/  UPRMT UR35, UR34, 0x5410, UR27 ;  /* 0x0000541022237896 */ /* 0x000fe4000800001b */
[----:B------:R-:W-:Y:S02]  /*5c30*/  UIADD3 UR23, UPT, UPT, UR23, 0x1, URZ ;  /* 0x0000000117177890 */ /* 0x000fe4000fffe0ff */
[----:B------:R-:W-:Y:S01]  /*5c40*/  UPLOP3.LUT UP1, UPT, UPT, UPT, UPT, 0x40, 0x4 ;  /* 0x000000000004789c */ /* 0x000fe20003f2e870 */
[----:B------:R-:W-:Y:S01]  /*5c50*/  UMOV UR52, URZ ;  /* 0x000000ff00347c82 */ /* 0x000fe20008000000 */
[----:B------:R-:W-:Y:S01]  /*5c60*/  UMOV UR46, URZ ;  /* 0x000000ff002e7c82 */ /* 0x000fe20008000000 */
[----:B------:R-:W-:Y:S01]  /*5c70*/  UMOV UR40, URZ ;  /* 0x000000ff00287c82 */ /* 0x000fe20008000000 */
[----:B------:R-:W-:-:S02]  /*5c80*/  UMOV UR34, URZ ;  /* 0x000000ff00227c82 */ /* 0x000fc40008000000 */
.L_x_99:
[----:B----4-:R-:W-:Y:S01]  /*5c90*/  ULEA UR22, UR20, UR12, 0x3 ;  /* 0x0000000c14167291 */ /* 0x010fe2000f8e18ff */
[----:B--2---:R-:W-:Y:S08]  /*5ca0*/  SHF.L.U32 R3, R11, 0x1f, RZ ;  /* 0x0000001f0b037819 */ /* 0x004ff000000006ff */
[----:B------:R-:W2:Y:S02]  /*5cb0*/  SYNCS.PHASECHK.TRANS64.TRYWAIT P0, [UR22], R3 ;  /* 0x00000003ff0075a7 */ /* 0x000ea40008001116 */
[----:B--2---:R-:W-:Y:S05]  /*5cc0*/  @!P0 BRA `(.L_x_97) ;  /* 0x0000005000408947 */ /* 0x004fea0003800000 */
.L_x_205:
[----:B------:R-:W-:Y:S01]  /*5cd0*/  ULEA UR21, UR25, UR12, 0x3 ;  /* 0x0000000c19157291 */ /* 0x000fe2000f8e18ff */
[----:B--2---:R-:W-:Y:S08]  /*5ce0*/  SHF.L.U32 R3, R12, 0x1f, RZ ;  /* 0x0000001f0c037819 */ /* 0x004ff000000006ff */
[----:B------:R-:W2:Y:S02]  /*5cf0*/  SYNCS.PHASECHK.TRANS64.TRYWAIT P0, [UR21+0x70], R3 ;  /* 0x00007003ff0075a7 */ /* 0x000ea40008001115 */
[----:B--2---:R-:W-:Y:S05]  /*5d00*/  @!P0 BRA `(.L_x_98) ;  /* 0x0000005000488947 */ /* 0x004fea0003800000 */
.L_x_207:
[----:B------:R-:W-:Y:S02]  /*5d10*/  ULEA UR66, UR20, UR18, 0x7 ;  /* 0x0000001214427291 */ /* 0x000fe4000f8e38ff */
[----:B------:R-:W-:Y:S02]  /*5d20*/  ULEA UR58, UR20, UR19, 0x7 ;  /* 0x00000013143a7291 */ /* 0x000fe4000f8e38ff */
[----:B------:R-:W-:Y:S02]  /*5d30*/  UIADD3 UR68, UPT, UPT, UR66, 0x20, URZ ;  /* 0x0000002042447890 */ /* 0x000fe4000fffe0ff */
[----:B------:R-:W-:Y:S02]  /*5d40*/  UIADD3 UR70, UPT, UPT, UR66, 0x40, URZ ;  /* 0x0000004042467890 */ /* 0x000fe4000fffe0ff */
[----:B------:R-:W-:Y:S02]  /*5d50*/  UIADD3 UR72, UPT, UPT, UR66, 0x60, URZ ;  /* 0x0000006042487890 */ /* 0x000fe4000fffe0ff */
[----:B------:R-:W-:Y:S02]  /*5d60*/  UIADD3 UR60, UPT, UPT, UR58, 0x20, URZ ;  /* 0x000000203a3c7890 */ /* 0x000fe4000fffe0ff */
[----:B------:R-:W-:Y:S02]  /*5d70*/  UIADD3 UR62, UPT, UPT, UR58, 0x40, URZ ;  /* 0x000000403a3e7890 */ /* 0x000fe4000fffe0ff */
[----:B------:R-:W-:Y:S02]  /*5d80*/  UIADD3 UR64, UPT, UPT, UR58, 0x60, URZ ;  /* 0x000000603a407890 */ /* 0x000fe4000fffe0ff */
        /* <DEDUP_REMOVED lines=13> */
[----:B------:R-:W-:Y:S02]  /*5e60*/  UISETP.NE.AND UP0, UPT, UR24, UR23, UPT ;  /* 0x000000171800728c */ /* 0x000fe4000bf05270 */
[----:B------:R-:W-:Y:S01]  /*5e70*/  UISETP.NE.AND UP2, UPT, UR20, 0x7, UPT ;  /* 0x000000071400788c */ /* 0x000fe2000bf45270 */
[----:B------:R-:W-:Y:S01]  /*5e80*/  UMOV UR67, 0x4008 ;  /* 0x0000400800437882 */ /* 0x000fe20000000000 */
[----:B------:R-:W-:Y:S02]  /*5e90*/  UMOV UR69, 0x4008 ;  /* 0x0000400800457882 */ /* 0x000fe40000000000 */
[----:B------:R-:W-:Y:S01]  /*5ea0*/  USEL UR20, UR20, URZ, UP2 ;  /* 0x000000ff14147287 */ /* 0x000fe20009000000 */
[----:B------:R-:W-:Y:S01]  /*5eb0*/  UTCCP.T.S.4x32dp128bit tmem[UR32+0x80], gdesc[UR66] ;  /* 0x00008042200079e7 */ /* 0x000fe20009100000 */
[----:B------:R-:W-:Y:S01]  /*5ec0*/  UTCCP.T.S.4x32dp128bit tmem[UR32+0x84], gdesc[UR68] ;  /* 0x00008444200079e7 */ /* 0x000fe20009100000 */
[----:B------:R-:W-:Y:S01]  /*5ed0*/  UMOV UR71, 0x4008 ;  /* 0x0000400800477882 */ /* 0x000fe20000000000 */
[----:B------:R-:W-:Y:S01]  /*5ee0*/  UMOV UR73, 0x4008 ;  /* 0x0000400800497882 */ /* 0x000fe20000000000 */
        /* <DEDUP_REMOVED lines=12> */
[----:B------:R-:W-:Y:S01]  /*5fb0*/  UMOV UR51, 0x40004040 ;  /* 0x4000404000337882 */ /* 0x000fe20000000000 */
[----:B------:R3:W-:Y:S01]  /*5fc0*/  UTCOMMA.4X gdesc[UR54], gdesc[UR56], tmem[UR15], tmem[UR52], idesc[UR53], tmem[UR10], UP1 ;  /* 0x800a3438360075ea */ /* 0x0007e2000880000f */
[----:B------:R-:W-:Y:S01]  /*5fd0*/  UISETP.NE.AND UP1, UPT, UR25, 0x7, UPT ;  /* 0x000000071900788c */ /* 0x000fe2000bf25270 */
[----:B------:R-:W-:Y:S01]  /*5fe0*/  UMOV UR49, 0x40004040 ;  /* 0x4000404000317882 */ /* 0x000fe20000000000 */
[----:B------:R-:W-:Y:S02]  /*5ff0*/  UMOV UR45, 0x40004040 ;  /* 0x40004040002d7882 */ /* 0x000fe40000000000 */
[----:B------:R-:W-:Y:S01]  /*6000*/  USEL UR33, URZ, 0x1, UP1 ;  /* 0x00000001ff217887 */ /* 0x000fe20008800000 */
[----:B------:R4:W-:Y:S01]  /*6010*/  UTCOMMA.4X gdesc[UR48], gdesc[UR50], tmem[UR15], tmem[UR46], idesc[UR47], tmem[UR8], UPT ;  /* 0x80082e32300075ea */ /* 0x0009e2000b80000f */
[----:B------:R-:W-:Y:S02]  /*6020*/  USEL UR25, UR25, URZ, UP1 ;  /* 0x000000ff19197287 */ /* 0x000fe40008800000 */
[----:B------:R-:W-:Y:S01]  /*6030*/  UPLOP3.LUT UP1, UPT, UPT, UPT, UPT, 0x80, 0x8 ;  /* 0x000000000008789c */ /* 0x000fe20003f2f070 */
[----:B------:R-:W-:Y:S01]  /*6040*/  UMOV UR43, 0x40004040 ;  /* 0x40004040002b7882 */ /* 0x000fe20000000000 */
[----:B------:R-:W-:Y:S01]  /*6050*/  UMOV UR39, 0x40004040 ;  /* 0x4000404000277882 */ /* 0x000fe20000000000 */
[----:B------:R-:W-:Y:S01]  /*6060*/  UMOV UR37, 0x40004040 ;  /* 0x4000404000257882 */ /* 0x000fe20000000000 */
[----:B------:R4:W-:Y:S01]  /*6070*/  UTCOMMA.4X gdesc[UR42], gdesc[UR44], tmem[UR15], tmem[UR40], idesc[UR41], tmem[UR6], UPT ;  /* 0x8006282c2a0075ea */ /* 0x0009e2000b80000f */
[----:B------:R-:W-:Y:S01]  /*6080*/  LOP3.LUT R12, R12, UR33, RZ, 0x3c, !PT ;  /* 0x000000210c0c7c12 */ /* 0x000fe2000f8e3cff */
[----:B------:R4:W-:Y:S01]  /*6090*/  UTCOMMA.4X gdesc[UR36], gdesc[UR38], tmem[UR15], tmem[UR34], idesc[UR35], tmem[UR4], UPT ;  /* 0x80042226240075ea */ /* 0x0009e2000b80000f */
[----:B------:R4:W-:Y:S01]  /*60a0*/  UTCBAR [UR22], URZ ;  /* 0x000000ff160073e9 */ /* 0x0009e200080000ff */
[----:B------:R4:W-:Y:S01]  /*60b0*/  UTCBAR [UR21], URZ ;  /* 0x000000ff150073e9 */ /* 0x0009e200080000ff */
[----:B---3--:R-:W-:Y:S06]  /*60c0*/  USEL UR54, URZ, 0x1, UP2 ;  /* 0x00000001ff367887 */ /* 0x008fec0009000000 */
[----:B------:R-:W-:Y:S01]  /*60d0*/  LOP3.LUT R11, R11, UR54, RZ, 0x3c, !PT ;  /* 0x000000360b0b7c12 */ /* 0x000fe2000f8e3cff */
[----:B------:R-:W-:Y:S06]  /*60e0*/  BRA.U UP0, `(.L_x_99) ;  /* 0xfffffff900e87547 */ /* 0x000fec000b83ffff */
.L_x_96:
[----:B------:R-:W-:-:S09]  /*60f0*/  UISETP.NE.AND UP0, UPT, UR13, 0x4, UPT ;  /* 0x000000040d00788c */ /* 0x000fd2000bf05270 */
[----:B------:R-:W-:Y:S05]  /*6100*/  BRA.U UP0, `(.L_x_100) ;  /* 0x0000000100047547 */ /* 0x000fea000b800000 */
[----:B----4-:R-:W-:Y:S05]  /*6110*/  BPT.TRAP 0x1 ;  /* 0x000000040000795c */ /* 0x010fea0000300000 */
.L_x_100:
[----:B------:R-:W-:Y:S01]  /*6120*/  UIADD3 UR26, UPT, UPT, UR26, 0x1, URZ ;  /* 0x000000011a1a7890 */ /* 0x000fe2000fffe0ff */
[C---:B------:R-:W-:Y:S01]  /*6130*/  ISETP.NE.AND P0, PT, R14.reuse, 0x3, PT ;  /* 0x000000030e00780c */ /* 0x040fe20003f05270 */
[----:B------:R-:W-:Y:S01]  /*6140*/  UIADD3 UR14, UPT, UPT, UR14, 0x140, URZ ;  /* 0x000001400e0e7890 */ /* 0x000fe2000fffe0ff */
[----:B------:R-:W-:Y:S01]  /*6150*/  IMAD.IADD R20, R9, 0x1, R84 ;  /* 0x0000000109147824 */ /* 0x000fe200078e0254 */
[----:B------:R-:W-:Y:S01]  /*6160*/  UISETP.NE.AND UP1, UPT, UR26, 0x2, UPT ;  /* 0x000000021a00788c */ /* 0x000fe2000bf25270 */
[----:B--2---:R-:W-:Y:S01]  /*6170*/  SEL R2, RZ, 0x1, P0 ;  /* 0x00000001ff027807 */ /* 0x004fe20000000000 */
[----:B------:R-:W-:Y:S01]  /*6180*/  UMOV UR24, UR23 ;  /* 0x0000001700187c82 */ /* 0x000fe20008000000 */
[----:B------:R-:W-:Y:S01]  /*6190*/  SEL R14, R14, RZ, P0 ;  /* 0x000000ff0e0e7207 */ /* 0x000fe20000000000 */
[----:B----4-:R-:W-:Y:S01]  /*61a0*/  USEL UR5, URZ, 0x1, UP1 ;  /* 0x00000001ff057887 */ /* 0x010fe20008800000 */
[----:B------:R-:W-:Y:S01]  /*61b0*/  LOP3.LUT R13, R13, R2, RZ, 0x3c, !PT ;  /* 0x000000020d0d7212 */ /* 0x000fe200078e3cff */
[----:B------:R-:W-:Y:S01]  /*61c0*/  USEL UR26, UR26, URZ, UP1 ;  /* 0x000000ff1a1a7287 */ /* 0x000fe20008800000 */
[----:B------:R2:W-:Y:S03]  /*61d0*/  UTCBAR [UR14], URZ ;  /* 0x000000ff0e0073e9 */ /* 0x0005e600080000ff */
[----:B------:R-:W-:Y:S01]  /*61e0*/  LOP3.LUT R15, R15, UR5, RZ, 0x3c, !PT ;  /* 0x000000050f0f7c12 */ /* 0x000fe2000f8e3cff */
[----:B------:R-:W-:Y:S07]  /*61f0*/  @P3 BRA `(.L_x_101) ;  /* 0xfffffff000943947 */ /* 0x000fee000383ffff */
[----:B------:R-:W3:Y:S01]  /*6200*/  S2UR UR4, SR_CgaCtaId ;  /* 0x00000000000479c3 */ /* 0x000ee20000008800 */
[----:B------:R-:W-:Y:S01]  /*6210*/  ELECT P0, URZ, PT ;  /* 0x0000000000ff782f */ /* 0x000fe20003800000 */
[----:B-1----:R-:W-:Y:S01]  /*6220*/  HFMA2 R0, -RZ, RZ, 0, 5.9604644775390625e-08 ;  /* 0x00000001ff007431 */ /* 0x002fe200000001ff */
[----:B------:R-:W-:-:S05]  /*6230*/  UMOV UR5, 0x40 ;  /* 0x0000004000057882 */ /* 0x000fca0000000000 */
[----:B------:R-:W-:Y:S01]  /*6240*/  UVIRTCOUNT.DEALLOC.SMPOOL 0x80 ;  /* 0x000000800000784c */ /* 0x000fe20000000000 */
[----:B---3--:R-:W-:-:S09]  /*6250*/  ULEA UR4, UR4, UR5, 0x18 ;  /* 0x0000000504047291 */ /* 0x008fd2000f8ec0ff */
[----:B------:R1:W-:Y:S01]  /*6260*/  @P0 STS.U8 [UR4+0x1c], R0 ;  /* 0x00001c00ff000988 */ /* 0x0003e20008000004 */
[----:B------:R-:W-:Y:S05]  /*6270*/  BRA.U UP0, `(.L_x_102) ;  /* 0x0000000100047547 */ /* 0x000fea000b800000 */
[----:B--2---:R-:W-:Y:S05]  /*6280*/  BPT.TRAP 0x1 ;  /* 0x000000040000795c */ /* 0x004fea0000300000 */
.L_x_102:
[----:B------:R-:W-:Y:S01]  /*6290*/  ULEA UR5, UR26, UR12, 0x3 ;  /* 0x0000000c1a057291 */ /* 0x000fe2000f8e18ff */
[----:B------:R-:W-:Y:S01]  /*62a0*/  SHF.L.U32 R2, R15, 0x1f, RZ ;  /* 0x0000001f0f027819 */ /* 0x000fe200000006ff */
[----:B------:R-:W-:-:S07]  /*62b0*/  UIADD3 UR26, UPT, UPT, UR26, 0x1, URZ ;  /* 0x000000011a1a7890 */ /* 0x000fce000fffe0ff */
[----:B------:R-:W3:Y:S02]  /*62c0*/  SYNCS.PHASECHK.TRANS64.TRYWAIT P0, [UR5+0x150], R2 ;  /* 0x00015002ff0075a7 */ /* 0x000ee40008001105 */
[----:B---3--:R-:W-:Y:S05]  /*62d0*/  @!P0 BRA `(.L_x_103) ;  /* 0x0000004800ec8947 */ /* 0x008fea0003800000 */
.L_x_209:
[----:B------:R-:W-:Y:S05]  /*62e0*/  BRA.U UP0, `(.L_x_104) ;  /* 0x0000000100047547 */ /* 0x000fea000b800000 */
[----:B--2---:R-:W-:Y:S05]  /*62f0*/  BPT.TRAP 0x1 ;  /* 0x000000040000795c */ /* 0x004fea0000300000 */
.L_x_104:
[----:B------:R-:W-:-:S04]  /*6300*/  UISETP.NE.AND UP0, UPT, UR26, 0x2, UPT ;  /* 0x000000021a00788c */ /* 0x000fc8000bf05270 */
[----:B------:R-:W-:Y:S02]  /*6310*/  USEL UR5, URZ, 0x1, UP0 ;  /* 0x00000001ff057887 */ /* 0x000fe40008000000 */
[----:B------:R-:W-:-:S04]  /*6320*/  USEL UR26, UR26, URZ, UP0 ;  /* 0x000000ff1a1a7287 */ /* 0x000fc80008000000 */
[----:B------:R-:W-:Y:S01]  /*6330*/  ULEA UR26, UR26, UR12, 0x3 ;  /* 0x0000000c1a1a7291 */ /* 0x000fe2000f8e18ff */
[----:B-1----:R-:W-:-:S04]  /*6340*/  LOP3.LUT R2, R15, UR5, RZ, 0x3c, !PT ;  /* 0x000000050f027c12 */ /* 0x002fc8000f8e3cff */
[----:B------:R-:W-:-:S04]  /*6350*/  SHF.L.U32 R2, R2, 0x1f, RZ ;  /* 0x0000001f02027819 */ /* 0x000fc800000006ff */
[----:B------:R-:W1:Y:S02]  /*6360*/  SYNCS.PHASECHK.TRANS64.TRYWAIT P0, [UR26+0x150], R2 ;  /* 0x00015002ff0075a7 */ /* 0x000e64000800111a */
[----:B-1----:R-:W-:Y:S05]  /*6370*/  @!P0 BRA `(.L_x_105) ;  /* 0x0000004800dc8947 */ /* 0x002fea0003800000 */
.L_x_211:
[----:B------:R-:W-:Y:S01]  /*6380*/  NOP ;  /* 0x0000000000007918 */ /* 0x000fe20000000000 */
[----:B-1----:R-:W1:Y:S01]  /*6390*/  LDS R0, [UR4+0x14] ;  /* 0x00001404ff007984 */ /* 0x002e620008000800 */
[----:B------:R-:W-:Y:S01]  /*63a0*/  ULOP3.LUT UR6, UR32, 0xffff, URZ, 0xc0, !UPT ;  /* 0x0000ffff20067892 */ /* 0x000fe2000f8ec0ff */
[----:B------:R-:W-:Y:S01]  /*63b0*/  UMOV UR8, 0xffff ;  /* 0x0000ffff00087882 */ /* 0x000fe20000000000 */
[----:B------:R-:W-:Y:S02]  /*63c0*/  UMOV UR5, 0x1 ;  /* 0x0000000100057882 */ /* 0x000fe40000000000 */
[----:B------:R-:W-:-:S04]  /*63d0*/  USHF.R.U32.HI UR6, URZ, 0x5, UR6 ;  /* 0x00000005ff067899 */ /* 0x000fc80008011606 */
[----:B------:R-:W-:Y:S02]  /*63e0*/  USHF.L.U32 UR8, UR8, UR6, URZ ;  /* 0x0000000608087299 */ /* 0x000fe400080006ff */
[----:B------:R-:W-:-:S04]  /*63f0*/  USHF.L.U32 UR5, UR5, UR6, URZ ;  /* 0x0000000605057299 */ /* 0x000fc800080006ff */
[----:B-1----:R-:W-:-:S04]  /*6400*/  LOP3.LUT R0, R0, UR8, RZ, 0xc0, !PT ;  /* 0x0000000800007c12 */ /* 0x002fc8000f8ec0ff */
[----:B------:R-:W-:-:S13]  /*6410*/  ISETP.NE.AND P0, PT, R0, UR8, PT ;  /* 0x0000000800007c0c */ /* 0x000fda000bf05270 */
[----:B------:R-:W-:Y:S05]  /*6420*/  @P0 BRA `(.L_x_106) ;  /* 0x0000000000580947 */ /* 0x000fea0003800000 */
[----:B------:R-:W1:Y:S02]  /*6430*/  LDS R0, [UR4+0x18] ;  /* 0x00001804ff007984 */ /* 0x000e640008000800 */
[----:B-1----:R-:W-:-:S04]  /*6440*/  LOP3.LUT R0, R0, UR5, RZ, 0xc0, !PT ;  /* 0x0000000500007c12 */ /* 0x002fc8000f8ec0ff */
[----:B------:R-:W-:-:S13]  /*6450*/  ISETP.NE.AND P0, PT, R0, UR5, PT ;  /* 0x0000000500007c0c */ /* 0x000fda000bf05270 */
[----:B------:R-:W-:Y:S05]  /*6460*/  @P0 BRA `(.L_x_107) ;  /* 0x00000000003c0947 */ /* 0x000fea0003800000 */
[----:B------:R-:W1:Y:S01]  /*6470*/  S2R R2, SR_LANEID ;  /* 0x0000000000027919 */ /* 0x000e620000000000 */
[----:B------:R-:W-:Y:S01]  /*6480*/  ULOP3.LUT UR8, URZ, UR8, URZ, 0x33, !UPT ;  /* 0x00000008ff087292 */ /* 0x000fe2000f8e33ff */
[----:B------:R-:W-:Y:S02]  /*6490*/  VOTEU.ANY UR7, UPT, PT ;  /* 0x0000000000077886 */ /* 0x000fe400038e0100 */
[----:B------:R-:W-:-:S03]  /*64a0*/  UFLO.U32 UR7, UR7 ;  /* 0x00000007000772bd */ /* 0x000fc600080e0000 */
[----:B------:R-:W-:-:S04]  /*64b0*/  IMAD.U32 R0, RZ, RZ, UR8 ;  /* 0x00000008ff007e24 */ /* 0x000fc8000f8e00ff */
[----:B------:R3:W4:Y:S02]  /*64c0*/  REDUX UR6, R0 ;  /* 0x00000000000673c4 */ /* 0x0007240000000000 */
[----:B------:R1:W-:Y:S02]  /*64d0*/  UTCATOMSWS.AND URZ, UR8 ;  /* 0x0000000800ff79e3 */ /* 0x0003e40008000000 */
[----:B-1----:R-:W-:Y:S02]  /*64e0*/  ISETP.EQ.U32.AND P0, PT, R2, UR7, PT ;  /* 0x0000000702007c0c */ /* 0x002fe4000bf02070 */
[----:B---3--:R-:W-:Y:S02]  /*64f0*/  LOP3.LUT R0, RZ, UR5, RZ, 0x33, !PT ;  /* 0x00000005ff007c12 */ /* 0x008fe4000f8e33ff */
[----:B----4-:R-:W-:Y:S02]  /*6500*/  MOV R2, UR6 ;  /* 0x0000000600027c02 */ /* 0x010fe40008000f00 */
[----:B------:R-:W1:Y:S07]  /*6510*/  REDUX UR5, R0 ;  /* 0x00000000000573c4 */ /* 0x000e6e0000000000 */
[----:B------:R3:W-:Y:S01]  /*6520*/  @P0 ATOMS.AND RZ, [UR4+0x14], R2 ;  /* 0x00001402ffff098c */ /* 0x0007e2000a800004 */
[----:B-1----:R-:W-:-:S05]  /*6530*/  IMAD.U32 R0, RZ, RZ, UR5 ;  /* 0x00000005ff007e24 */ /* 0x002fca000f8e00ff */
[----:B------:R3:W-:Y:S01]  /*6540*/  @P0 ATOMS.AND RZ, [UR4+0x18], R0 ;  /* 0x00001800ffff098c */ /* 0x0007e2000a800004 */
[----:B------:R-:W-:Y:S05]  /*6550*/  BRA `(.L_x_108) ;  /* 0x0000000000147947 */ /* 0x000fea0003800000 */
.L_x_107:
[----:B------:R-:W-:Y:S02]  /*6560*/  MOV R2, 0x6580 ;  /* 0x0000658000027802 */ /* 0x000fe40000000f00 */
[----:B--2--5:R-:W-:Y:S05]  /*6570*/  CALL.REL.NOINC `($__internal_0_$__cuda_sm10x_tcgen05_guardrail_trap_col_being_dealloced_not_returned_by_alloc) ;  /* 0x0000004c00387944 */ /* 0x024fea0003c00000 */
[----:B------:R-:W-:Y:S05]  /*6580*/  BRA `(.L_x_108) ;  /* 0x0000000000087947 */ /* 0x000fea0003800000 */
.L_x_106:
[----:B------:R-:W-:Y:S02]  /*6590*/  MOV R2, 0x65b0 ;  /* 0x000065b000027802 */ /* 0x000fe40000000f00 */
[----:B--2--5:R-:W-:Y:S05]  /*65a0*/  CALL.REL.NOINC `($__internal_2_$__cuda_sm10x_tcgen05_guardrail_trap_unallocated_columns_being_dealloced) ;  /* 0x0000004c00447944 */ /* 0x024fea0003c00000 */
.L_x_108:
[----:B------:R-:W-:Y:S01]  /*65b0*/  NOP ;  /* 0x0000000000007918 */ /* 0x000fe20000000000 */
[----:B--2---:R-:W-:Y:S05]  /*65c0*/  EXIT ;  /* 0x000000000000794d */ /* 0x004fea0003800000 */
.L_x_86:
[----:B------:R-:W-:-:S09]  /*65d0*/  UISETP.NE.OR UP5, UPT, UR10, 0x3, UP5 ;  /* 0x000000030a00788c */ /* 0x000fd2000afa5670 */
[----:B------:R-:W-:Y:S05]  /*65e0*/  BRA.U UP5, `(.L_x_109) ;  /* 0x0000000d05e87547 */ /* 0x000fea000b800000 */
[----:B------:R-:W1:Y:S01]  /*65f0*/  LDC R26, c[0x0][0x370] ;  /* 0x0000dc00ff1a7b82 */ /* 0x000e620000000800 */
[----:B------:R-:W-:Y:S01]  /*6600*/  HFMA2 R34, -RZ, RZ, 0, 5.9604644775390625e-08 ;  /* 0x00000001ff227431 */ /* 0x000fe200000001ff */
[----:B------:R-:W-:Y:S01]  /*6610*/  CS2R R32, SRZ ;  /* 0x0000000000207805 */ /* 0x000fe2000001ff00 */
[----:B------:R-:W-:Y:S01]  /*6620*/  UMOV UR14, 0x400 ;  /* 0x00000400000e7882 */ /* 0x000fe20000000000 */
[----:B------:R-:W2:Y:S04]  /*6630*/  LDCU.64 UR22, c[0x0][0x348] ;  /* 0x00006900ff1677ac */ /* 0x000ea80008000a00 */
[----:B------:R-:W3:Y:S01]  /*6640*/  LDC R7, c[0x0][0xa4c] ;  /* 0x00029300ff077b82 */ /* 0x000ee20000000800 */
[----:B------:R-:W4:Y:S01]  /*6650*/  LDCU.64 UR4, c[0x0][0x788] ;  /* 0x0000f100ff0477ac */ /* 0x000f220008000a00 */
[----:B------:R-:W1:Y:S06]  /*6660*/  LDCU.64 UR6, c[0x0][0x790] ;  /* 0x0000f200ff0677ac */ /* 0x000e6c0008000a00 */
[----:B------:R-:W1:Y:S01]  /*6670*/  LDC R6, c[0x0][0xa50] ;  /* 0x00029400ff067b82 */ /* 0x000e620000000800 */
[----:B------:R-:W-:Y:S01]  /*6680*/  ULEA UR14, UR48, UR14, 0x18 ;  /* 0x0000000e300e7291 */ /* 0x000fe2000f8ec0ff */
[----:B------:R-:W-:-:S06]  /*6690*/  UMOV UR15, URZ ;  /* 0x000000ff000f7c82 */ /* 0x000fcc0008000000 */
[----:B------:R-:W1:Y:S08]  /*66a0*/  LDC R3, c[0x0][0xa54] ;  /* 0x00029500ff037b82 */ /* 0x000e700000000800 */
[----:B------:R-:W1:Y:S08]  /*66b0*/  LDC.64 R4, c[0x0][0xa30] ;  /* 0x00028c00ff047b82 */ /* 0x000e700000000a00 */
[----:B------:R-:W1:Y:S08]  /*66c0*/  LDC.64 R24, c[0x0][0xa38] ;  /* 0x00028e00ff187b82 */ /* 0x000e700000000a00 */
[----:B------:R-:W1:Y:S08]  /*66d0*/  LDC.64 R22, c[0x0][0xa40] ;  /* 0x00029000ff167b82 */ /* 0x000e700000000a00 */
[----:B--234-:R-:W1:Y:S02]  /*66e0*/  LDC R21, c[0x0][0x374] ;  /* 0x0000dd00ff157b82 */ /* 0x01ce640000000800 */
.L_x_126:
[C---:B------:R-:W-:Y:S02]  /*66f0*/  LEA R0, R33.reuse, UR14, 0x3 ;  /* 0x0000000e21007c11 */ /* 0x040fe4000f8e18ff */
[----:B------:R-:W-:Y:S02]  /*6700*/  SHF.L.U32 R2, R32, 0x1f, RZ ;  /* 0x0000001f20027819 */ /* 0x000fe400000006ff */
[----:B------:R-:W-:Y:S02]  /*6710*/  LEA R28, R33, UR14, 0x4 ;  /* 0x0000000e211c7c11 */ /* 0x000fe4000f8e20ff */
[----:B------:R-:W2:Y:S02]  /*6720*/  SYNCS.PHASECHK.TRANS64.TRYWAIT P0, [R0+URZ+0x110], R2 ;  /* 0x00011002000075a7 */ /* 0x000ea400080011ff */
[----:B--2---:R-:W-:Y:S05]  /*6730*/  @!P0 BRA `(.L_x_110) ;  /* 0x0000004800048947 */ /* 0x004fea0003800000 */
.L_x_212:
[----:B------:R-:W3:Y:S01]  /*6740*/  LDC.64 R14, c[0x0][0xa30] ;  /* 0x00028c00ff0e7b82 */ /* 0x000ee20000000a00 */
[----:B------:R-:W4:Y:S01]  /*6750*/  LDS.128 R28, [R28+0x170] ;  /* 0x000170001c1c7984 */ /* 0x000f220000000c00 */
[----:B-1----:R-:W-:Y:S01]  /*6760*/  ISETP.NE.AND P1, PT, R3, 0x1, PT ;  /* 0x000000010300780c */ /* 0x002fe20003f25270 */
[----:B--2---:R-:W-:Y:S01]  /*6770*/  VIADD R0, R0, 0x128 ;  /* 0x0000012800007836 */ /* 0x004fe20000000000 */
[----:B------:R-:W-:Y:S04]  /*6780*/  ISETP.GE.AND P0, PT, R42, 0x1, PT ;  /* 0x000000012a00780c */ /* 0x000fe80003f06270 */
[----:B------:R-:W1:Y:S01]  /*6790*/  LDC.64 R16, c[0x0][0xa38] ;  /* 0x00028e00ff107b82 */ /* 0x000e620000000a00 */
[----:B------:R-:W-:Y:S01]  /*67a0*/  PRMT R0, RZ, 0x654, R0 ;  /* 0x00000654ff007816 */ /* 0x000fe20000000000 */
[----:B------:R-:W-:Y:S01]  /*67b0*/  @!PT LDS RZ, [RZ] ;  /* 0x00000000fffff984 */ /* 0x000fe20000000800 */
[----:B------:R-:W-:Y:S01]  /*67c0*/  @!PT LDS RZ, [RZ] ;  /* 0x00000000fffff984 */ /* 0x000fe20000000800 */
[----:B------:R-:W-:Y:S01]  /*67d0*/  @!PT LDS RZ, [RZ] ;  /* 0x00000000fffff984 */ /* 0x000fe20000000800 */
[----:B------:R-:W-:Y:S01]  /*67e0*/  @!PT LDS RZ, [RZ] ;  /* 0x00000000fffff984 */ /* 0x000fe20000000800 */
[----:B------:R2:W-:Y:S06]  /*67f0*/  MEMBAR.ALL.CTA ;  /* 0x0000000000007992 */ /* 0x0005ec0000008000 */
[----:B--2---:R-:W2:Y:S01]  /*6800*/  FENCE.VIEW.ASYNC.S ;  /* 0x00000000000073c6 */ /* 0x004ea20000000000 */
[----:B------:R-:W1:Y:S01]  /*6810*/  @!P1 LDC.64 R18, c[0x0][0xa40] ;  /* 0x00029000ff129b82 */ /* 0x000e620000000a00 */
[----:B--2---:R2:W-:Y:S01]  /*6820*/  SYNCS.ARRIVE.TRANS64.RED.A1T0 RZ, [R0+URZ], RZ ;  /* 0x000000ff00ff79a7 */ /* 0x0045e200081004ff */
[----:B----4-:R-:W-:Y:S11]  /*6830*/  LOP3.LUT P3, RZ, R30, 0x1, RZ, 0xc0, !PT ;  /* 0x000000011eff7812 */ /* 0x010ff6000786c0ff */
[----:B------:R-:W-:Y:S02]  /*6840*/  @!UPT UIADD3 URZ, UPT, UPT, URZ, URZ, URZ ;  /* 0x000000fffffff290 */ /* 0x000fe4000fffe0ff */
[----:B------:R-:W-:Y:S02]  /*6850*/  @P3 MOV R11, R28 ;  /* 0x0000001c000b3202 */ /* 0x000fe40000000f00 */
[----:B------:R-:W-:Y:S01]  /*6860*/  @P3 LOP3.LUT R10, R29, 0xffff, RZ, 0xc0, !PT ;  /* 0x0000ffff1d0a3812 */ /* 0x000fe200078ec0ff */
[----:B--23--:R-:W-:Y:S06]  /*6870*/  @!P0 BRA `(.L_x_111) ;  /* 0x0000000000a48947 */ /* 0x00cfec0003800000 */
[-C--:B------:R-:W-:Y:S01]  /*6880*/  IMAD.HI.U32 R0, R21, R22.reuse, RZ ;  /* 0x0000001615007227 */ /* 0x080fe200078e00ff */
[----:B------:R-:W-:Y:S02]  /*6890*/  ISETP.NE.AND P0, PT, R25, 0x1, PT ;  /* 0x000000011900780c */ /* 0x000fe40003f05270 */
[----:B------:R-:W-:Y:S01]  /*68a0*/  ISETP.NE.AND P2, PT, R42, 0x1, PT ;  /* 0x000000012a00780c */ /* 0x000fe20003f45270 */
[----:B------:R-:W-:Y:S01]  /*68b0*/  IMAD.HI.U32 R9, R26, R5, RZ ;  /* 0x000000051a097227 */ /* 0x000fe200078e00ff */
[----:B------:R-:W-:Y:S02]  /*68c0*/  SHF.R.U32.HI R0, RZ, R23, R0 ;  /* 0x00000017ff007219 */ /* 0x000fe40000011600 */
[----:B------:R-:W-:Y:S01]  /*68d0*/  ISETP.NE.AND P4, PT, R4, 0x1, PT ;  /* 0x000000010400780c */ /* 0x000fe20003f85270 */
[----:B------:R-:W-:Y:S01]  /*68e0*/  IMAD.HI.U32 R13, R10, R22, RZ ;  /* 0x000000160a0d7227 */ /* 0x000fe200078e00ff */
[----:B------:R-:W-:Y:S02]  /*68f0*/  SHF.R.U32.HI R9, RZ, R24, R9 ;  /* 0x00000018ff097219 */ /* 0x000fe40000011609 */
[----:B------:R-:W-:Y:S01]  /*6900*/  SEL R0, R21, R0, !P0 ;  /* 0x0000000015007207 */ /* 0x000fe20004000000 */
[----:B------:R-:W-:Y:S01]  /*6910*/  IMAD.HI.U32 R12, R11, R5, RZ ;  /* 0x000000050b0c7227 */ /* 0x000fe200078e00ff */
[----:B------:R-:W-:Y:S03]  /*6920*/  SEL R9, R26, R9, !P4 ;  /* 0x000000091a097207 */ /* 0x000fe60006000000 */
[-C--:B------:R-:W-:Y:S01]  /*6930*/  IMAD.HI.U32 R8, R0, R7.reuse, RZ ;  /* 0x0000000700087227 */ /* 0x080fe200078e00ff */
[----:B------:R-:W-:Y:S03]  /*6940*/  SHF.R.U32.HI R12, RZ, R24, R12 ;  /* 0x00000018ff0c7219 */ /* 0x000fe6000001160c */
[----:B------:R-:W-:Y:S01]  /*6950*/  IMAD.HI.U32 R2, R9, R7, RZ ;  /* 0x0000000709027227 */ /* 0x000fe200078e00ff */
[-C--:B------:R-:W-:Y:S02]  /*6960*/  @P2 SHF.R.U32.HI R0, RZ, R6.reuse, R8 ;  /* 0x00000006ff002219 */ /* 0x080fe40000011608 */
[----:B------:R-:W-:Y:S02]  /*6970*/  SHF.R.U32.HI R8, RZ, R23, R13 ;  /* 0x00000017ff087219 */ /* 0x000fe4000001160d */
[----:B------:R-:W-:Y:S01]  /*6980*/  @P2 SHF.R.U32.HI R9, RZ, R6, R2 ;  /* 0x00000006ff092219 */ /* 0x000fe20000011602 */
[----:B------:R-:W-:Y:S01]  /*6990*/  IMAD R0, R42, R0, RZ ;  /* 0x000000002a007224 */ /* 0x000fe200078e02ff */
[----:B------:R-:W-:Y:S02]  /*69a0*/  SEL R8, R10, R8, !P0 ;  /* 0x000000080a087207 */ /* 0x000fe40004000000 */
[----:B------:R-:W-:Y:S01]  /*69b0*/  SEL R2, R11, R12, !P4 ;  /* 0x0000000c0b027207 */ /* 0x000fe20006000000 */
[----:B------:R-:W-:Y:S01]  /*69c0*/  IMAD R12, R42, R9, RZ ;  /* 0x000000092a0c7224 */ /* 0x000fe200078e02ff */
[C---:B------:R-:W-:Y:S01]  /*69d0*/  ISETP.GE.AND P0, PT, R8.reuse, R0, PT ;  /* 0x000000000800720c */ /* 0x040fe20003f06270 */
[-C--:B------:R-:W-:Y:S03]  /*69e0*/  IMAD.HI.U32 R0, R8, R7.reuse, RZ ;  /* 0x0000000708007227 */ /* 0x080fe600078e00ff */
[----:B------:R-:W-:Y:S02]  /*69f0*/  ISETP.GE.OR P0, PT, R2, R12, P0 ;  /* 0x0000000c0200720c */ /* 0x000fe40000706670 */
[----:B------:R-:W-:Y:S04]  /*6a00*/  SHF.R.U32.HI R0, RZ, R6, R0 ;  /* 0x00000006ff007219 */ /* 0x000fe80000011600 */
[----:B------:R-:W-:Y:S05]  /*6a10*/  SEL R13, R8, R0, !P2 ;  /* 0x00000000080d7207 */ /* 0x000fea0005000000 */
[----:B------:R-:W-:Y:S02]  /*6a20*/  IMAD.MOV R12, RZ, RZ, -R13 ;  /* 0x000000ffff0c7224 */ /* 0x000fe400078e0a0d */
[----:B------:R-:W-:Y:S04]  /*6a30*/  @!P0 IMAD.HI.U32 R0, R2, R7, RZ ;  /* 0x0000000702008227 */ /* 0x000fe800078e00ff */
[----:B------:R-:W-:Y:S01]  /*6a40*/  IMAD R12, R42, R12, R8 ;  /* 0x0000000c2a0c7224 */ /* 0x000fe200078e0208 */
[----:B------:R-:W-:Y:S04]  /*6a50*/  @!P0 SHF.R.U32.HI R0, RZ, R6, R0 ;  /* 0x00000006ff008219 */ /* 0x000fe80000011600 */
[----:B------:R-:W-:Y:S04]  /*6a60*/  @!P0 SEL R0, R2, R0, !P2 ;  /* 0x0000000002008207 */ /* 0x000fe80005000000 */
[----:B------:R-:W-:Y:S01]  /*6a70*/  @!P0 IADD3 R13, PT, PT, R13, -R0, RZ ;  /* 0x800000000d0d8210 */ /* 0x000fe20007ffe0ff */
[----:B------:R-:W-:Y:S01]  /*6a80*/  @!P0 IMAD R0, R9, R12, R0 ;  /* 0x0000000c09008224 */ /* 0x000fe200078e0200 */
[----:B------:R-:W-:Y:S01]  /*6a90*/  IADD3 R9, PT, PT, -R8, RZ, RZ ;  /* 0x000000ff08097210 */ /* 0x000fe20007ffe1ff */
[--C-:B------:R-:W-:Y:S02]  /*6aa0*/  IMAD.MOV R12, RZ, RZ, -R2.reuse ;  /* 0x000000ffff0c7224 */ /* 0x100fe400078e0a02 */
[----:B------:R-:W-:Y:S02]  /*6ab0*/  @!P0 IMAD R8, R13, R42, R2 ;  /* 0x0000002a0d088224 */ /* 0x000fe400078e0202 */
[----:B------:R-:W-:Y:S02]  /*6ac0*/  @!P0 IMAD.MOV.U32 R2, RZ, RZ, R0 ;  /* 0x000000ffff028224 */ /* 0x000fe400078e0000 */
[----:B------:R-:W-:Y:S02]  /*6ad0*/  IMAD R11, R4, R12, R11 ;  /* 0x0000000c040b7224 */ /* 0x000fe400078e020b */
[----:B------:R-:W-:Y:S02]  /*6ae0*/  IMAD R10, R25, R9, R10 ;  /* 0x00000009190a7224 */ /* 0x000fe400078e020a */
[----:B------:R-:W-:Y:S02]  /*6af0*/  IMAD R11, R2, R4, R11 ;  /* 0x00000004020b7224 */ /* 0x000fe400078e020b */
[----:B------:R-:W-:Y:S07]  /*6b00*/  IMAD R10, R8, R25, R10 ;  /* 0x00000019080a7224 */ /* 0x000fee00078e020a */
.L_x_111:
[----:B------:R-:W-:Y:S01]  /*6b10*/  R2UR UR27, R20 ;  /* 0x00000000141b72ca */ /* 0x000fe200000e0000 */
[----:B------:R-:W-:Y:S01]  /*6b20*/  UISETP.NE.U32.AND UP1, UPT, UR6, URZ, UPT ;  /* 0x000000ff0600728c */ /* 0x000fe2000bf25070 */
[----:B------:R-:W-:Y:S01]  /*6b30*/  ISETP.NE.U32.AND P4, PT, RZ, UR6, PT ;  /* 0x00000006ff007c0c */ /* 0x000fe2000bf85070 */
[----:B------:R-:W-:Y:S01]  /*6b40*/  @!P1 IMAD.HI.U32 R0, R11, R15, RZ ;  /* 0x0000000f0b009227 */ /* 0x000fe200078e00ff */
[----:B------:R-:W-:Y:S01]  /*6b50*/  @!P1 ISETP.NE.AND P2, PT, R14, 0x1, PT ;  /* 0x000000010e00980c */ /* 0x000fe20003f45270 */
[----:B------:R-:W-:Y:S01]  /*6b60*/  UISETP.NE.AND.EX UP1, UPT, UR7, URZ, UPT, UP1 ;  /* 0x000000ff0700728c */ /* 0x000fe2000bf25310 */
[----:B-1----:R-:W-:Y:S01]  /*6b70*/  @!P1 ISETP.NE.AND P0, PT, R17, 0x1, PT ;  /* 0x000000011100980c */ /* 0x002fe20003f05270 */
[C---:B------:R-:W-:Y:S01]  /*6b80*/  @!P1 IMAD.HI.U32 R2, R10.reuse, R18, RZ ;  /* 0x000000120a029227 */ /* 0x040fe200078e00ff */
[----:B------:R-:W-:Y:S01]  /*6b90*/  @!P1 SHF.R.U32.HI R0, RZ, R16, R0 ;  /* 0x00000010ff009219 */ /* 0x000fe20000011600 */
[----:B------:R-:W-:Y:S01]  /*6ba0*/  USHF.L.U32 UR26, UR20, 0x7, URZ ;  /* 0x00000007141a7899 */ /* 0x000fe200080006ff */
[----:B------:R-:W-:Y:S02]  /*6bb0*/  ISETP.NE.AND.EX P4, PT, RZ, UR7, PT, P4 ;  /* 0x00000007ff007c0c */ /* 0x000fe4000bf85340 */
[----:B------:R-:W-:Y:S01]  /*6bc0*/  @!P1 SHF.R.U32.HI R2, RZ, R19, R2 ;  /* 0x00000013ff029219 */ /* 0x000fe20000011602 */
[----:B------:R-:W-:Y:S01]  /*6bd0*/  USHF.L.U32 UR27, UR27, 0x6, URZ ;  /* 0x000000061b1b7899 */ /* 0x000fe200080006ff */
[----:B------:R-:W-:Y:S02]  /*6be0*/  @!P1 SEL R8, R11, R0, !P2 ;  /* 0x000000000b089207 */ /* 0x000fe40005000000 */
[----:B------:R-:W-:Y:S01]  /*6bf0*/  @!P1 SEL R2, R10, R2, !P0 ;  /* 0x000000020a029207 */ /* 0x000fe20004000000 */
[----:B------:R-:W-:Y:S08]  /*6c00*/  BRA.U !UP1, `(.L_x_112) ;  /* 0x0000000109407547 */ /* 0x000ff0000b800000 */
[----:B------:R-:W-:Y:S01]  /*6c10*/  UISETP.NE.U32.AND UP0, UPT, UR4, URZ, UPT ;  /* 0x000000ff0400728c */ /* 0x000fe2000bf05070 */
[----:B------:R-:W-:Y:S02]  /*6c20*/  HFMA2 R87, -RZ, RZ, 0, 5.9604644775390625e-08 ;  /* 0x00000001ff577431 */ /* 0x000fe400000001ff */
[----:B------:R-:W-:Y:S01]  /*6c30*/  IMAD.MOV.U32 R0, RZ, RZ, 0x1 ;  /* 0x00000001ff007424 */ /* 0x000fe200078e00ff */
[----:B------:R-:W-:Y:S06]  /*6c40*/  UISETP.NE.AND.EX UP0, UPT, UR5, URZ, UPT, UP0 ;  /* 0x000000ff0500728c */ /* 0x000fec000bf05300 */
[----:B------:R-:W-:Y:S05]  /*6c50*/  PLOP3.LUT P0, PT, PT, PT, UP0, 0x80, 0x8 ;  /* 0x000000000008781c */ /* 0x000fea0003f0f008 */
[----:B------:R-:W1:Y:S08]  /*6c60*/  @UP0 LDCU.64 UR10, c[0x0][0x788] ;  /* 0x0000f100ff0a07ac */ /* 0x000e700008000a00 */
[----:B------:R-:W-:Y:S02]  /*6c70*/  @P0 R2UR UR8, R86 ;  /* 0x00000000560802ca */ /* 0x000fe400000e0000 */
[----:B------:R-:W-:Y:S11]  /*6c80*/  PLOP3.LUT P0, PT, PT, PT, UP0, 0x80, 0x8 ;  /* 0x000000000008781c */ /* 0x000ff60003f0f008 */
[----:B------:R-:W-:Y:S02]  /*6c90*/  @UP0 UIMAD UR8, UR8, UR6, URZ ;  /* 0x00000006080802a4 */ /* 0x000fe4000f8e02ff */
[----:B------:R-:W-:Y:S02]  /*6ca0*/  @!P0 PRMT R87, R0, 0x7610, R87 ;  /* 0x0000761000578816 */ /* 0x000fe40000000057 */
[----:B-1----:R-:W-:Y:S06]  /*6cb0*/  @UP0 UIMAD.WIDE UR10, UR8, 0x4, UR10 ;  /* 0x00000004080a08a5 */ /* 0x002fec000f8e020a */
[----:B------:R-:W-:Y:S01]  /*6cc0*/  IMAD.U32 R12, RZ, RZ, UR10 ;  /* 0x0000000aff0c7e24 */ /* 0x000fe2000f8e00ff */
[----:B------:R-:W1:Y:S01]  /*6cd0*/  @!UP0 LDCU UR8, c[0x0][0x780] ;  /* 0x0000f000ff0887ac */ /* 0x000e620008000800 */
[----:B------:R-:W-:Y:S05]  /*6ce0*/  IMAD.U32 R13, RZ, RZ, UR11 ;  /* 0x0000000bff0d7e24 */ /* 0x000fea000f8e00ff */
[----:B-----5:R2:W5:Y:S02]  /*6cf0*/  @P0 LDG.E R53, desc[UR50][R12.64] ;  /* 0x000000320c350981 */ /* 0x020564000c1e1900 */
[----:B-12---:R-:W-:Y:S07]  /*6d00*/  @!P0 MOV R53, UR8 ;  /* 0x0000000800358c02 */ /* 0x006fee0008000f00 */
.L_x_112:
[----:B-----5:R-:W-:Y:S01]  /*6d10*/  @!P4 FSETP.EQ.AND P0, PT, R53, RZ, PT ;  /* 0x000000ff3500c20b */ /* 0x020fe20003f02000 */
[----:B------:R-:W-:Y:S01]  /*6d20*/  @!UPT UIADD3 URZ, UPT, UPT, URZ, URZ, URZ ;  /* 0x000000fffffff290 */ /* 0x000fe2000fffe0ff */
[----:B------:R-:W-:Y:S11]  /*6d30*/  @!P4 BRA `(.L_x_113) ;  /* 0x000000000014c947 */ /* 0x000ff60003800000 */
[----:B------:R-:W-:Y:S02]  /*6d40*/  LOP3.LUT P2, RZ, R87, 0xff, RZ, 0xc0, !PT ;  /* 0x000000ff57ff7812 */ /* 0x000fe4000784c0ff */
[----:B------:R-:W-:Y:S04]  /*6d50*/  PLOP3.LUT P0, PT, PT, PT, UP0, 0x80, 0x8 ;  /* 0x000000000008781c */ /* 0x000fe80003f0f008 */
[----:B------:R-:W-:Y:S07]  /*6d60*/  PLOP3.LUT P0, PT, P0, PT, PT, 0x8, 0x80 ;  /* 0x000000000080781c */ /* 0x000fee000070e170 */
[----:B------:R-:W-:Y:S11]  /*6d70*/  @P2 FSETP.EQ.AND P0, PT, R53, RZ, PT ;  /* 0x000000ff3500220b */ /* 0x000ff60003f02000 */
[----:B------:R-:W-:Y:S02]  /*6d80*/  @!UPT UIADD3 URZ, UPT, UPT, URZ, URZ, URZ ;  /* 0x000000fffffff290 */ /* 0x000fe4000fffe0ff */
.L_x_113:
[----:B------:R-:W-:Y:S01]  /*6d90*/  @!P1 IMAD.IADD R0, R2, 0x1, -R8 ;  /* 0x0000000102009824 */ /* 0x000fe200078e0a08 */
[----:B------:R-:W-:Y:S01]  /*6da0*/  @!P1 IADD3 R2, PT, PT, R8, -R2, RZ ;  /* 0x8000000208029210 */ /* 0x000fe20007ffe0ff */
[----:B------:R-:W-:Y:S01]  /*6db0*/  VIADD R33, R33, 0x1 ;  /* 0x0000000121217836 */ /* 0x000fe20000000000 */
[----:B------:R-:W-:Y:S01]  /*6dc0*/  UISETP.NE.AND UP2, UPT, UR13, 0x4, UPT ;  /* 0x000000040d00788c */ /* 0x000fe2000bf45270 */
[----:B------:R-:W-:Y:S01]  /*6dd0*/  @P3 SHF.R.U32.HI R27, RZ, 0x10, R29 ;  /* 0x00000010ff1b3819 */ /* 0x000fe2000001161d */
[----:B------:R-:W-:Y:S01]  /*6de0*/  @!P1 IMAD R11, R0, R14, R11 ;  /* 0x0000000e000b9224 */ /* 0x000fe200078e020b */
[----:B------:R-:W-:Y:S01]  /*6df0*/  ELECT P2, URZ, PT ;  /* 0x0000000000ff782f */ /* 0x000fe20003840000 */
[----:B------:R-:W-:Y:S03]  /*6e00*/  @!P1 IMAD R10, R2, R17, R10 ;  /* 0x00000011020a9224 */ /* 0x000fe600078e020a */
[----:B------:R-:W-:Y:S02]  /*6e10*/  PLOP3.LUT P0, PT, P0, P2, PT, 0xf2, 0x2f ;  /* 0x00000000002f781c */ /* 0x000fe40000705e72 */
[----:B------:R-:W-:Y:S11]  /*6e20*/  BRA.U UP2, `(.L_x_114) ;  /* 0x0000000102047547 */ /* 0x000ff6000b800000 */
[----:B------:R-:W-:Y:S05]  /*6e30*/  BPT.TRAP 0x1 ;  /* 0x000000040000795c */ /* 0x000fea0000300000 */
.L_x_114:
[----:B------:R-:W-:Y:S01]  /*6e40*/  ULEA UR16, UR15, UR14, 0x3 ;  /* 0x0000000e0f107291 */ /* 0x000fe2000f8e18ff */
[----:B------:R-:W-:Y:S08]  /*6e50*/  SHF.L.U32 R2, R34, 0x1f, RZ ;  /* 0x0000001f22027819 */ /* 0x000ff000000006ff */
[----:B------:R-:W1:Y:S02]  /*6e60*/  SYNCS.PHASECHK.TRANS64.TRYWAIT P1, [UR16+0xf8], R2 ;  /* 0x0000f802ff0075a7 */ /* 0x000e640008021110 */
[----:B-1----:R-:W-:Y:S05]  /*6e70*/  @!P1 BRA `(.L_x_115) ;  /* 0x0000004000489947 */ /* 0x002fea0003800000 */
.L_x_214:
[----:B------:R-:W-:Y:S04]  /*6e80*/  BSSY.RECONVERGENT B0, `(.L_x_116) ;  /* 0x0000015000007945 */ /* 0x000fe80003800200 */
[----:B------:R-:W-:Y:S05]  /*6e90*/  @P0 BRA `(.L_x_117) ;  /* 0x00000000004c0947 */ /* 0x000fea0003800000 */
[----:B------:R-:W-:Y:S01]  /*6ea0*/  ULEA UR8, UR15, UR14, 0xd ;  /* 0x0000000e0f087291 */ /* 0x000fe2000f8e68ff */
[----:B------:R-:W-:Y:S01]  /*6eb0*/  R2UR UR28, R86 ;  /* 0x00000000561c72ca */ /* 0x000fe200000e0000 */
[----:B------:R-:W-:Y:S02]  /*6ec0*/  UIADD3 UR20, UP1, UPT, UR22, 0x480, URZ ;  /* 0x0000048016147890 */ /* 0x000fe4000ff3e0ff */
[----:B------:R-:W-:Y:S02]  /*6ed0*/  UIADD3 UR25, UPT, UPT, UR16, 0xe0, URZ ;  /* 0x000000e010197890 */ /* 0x000fe4000fffe0ff */
[----:B------:R-:W-:Y:S02]  /*6ee0*/  UIADD3 UR24, UPT, UPT, UR8, 0x31400, URZ ;  /* 0x0003140008187890 */ /* 0x000fe4000fffe0ff */
[----:B------:R-:W-:Y:S01]  /*6ef0*/  UIADD3.X UR21, UPT, UPT, URZ, UR23, URZ, UP1, !UPT ;  /* 0x00000017ff157290 */ /* 0x000fe20008ffe4ff */
[----:B------:R-:W-:Y:S01]  /*6f00*/  UMOV UR18, 0x0 ;  /* 0x0000000000127882 */ /* 0x000fe20000000000 */
[----:B------:R-:W-:Y:S01]  /*6f10*/  UMOV UR19, 0x10000000 ;  /* 0x1000000000137882 */ /* 0x000fe20000000000 */
[----:B------:R-:W-:Y:S02]  /*6f20*/  UIADD3 UR10, UPT, UPT, UR26, 0x40, URZ ;  /* 0x000000401a0a7890 */ /* 0x000fe4000fffe0ff */
[----:B------:R-:W-:Y:S01]  /*6f30*/  UIADD3 UR8, UPT, UPT, UR8, 0x32400, URZ ;  /* 0x0003240008087890 */ /* 0x000fe2000fffe0ff */
[----:B------:R-:W-:Y:S03]  /*6f40*/  UMOV UR11, UR27 ;  /* 0x0000001b000b7c82 */ /* 0x000fe60008000000 */
[----:B------:R2:W-:Y:S01]  /*6f50*/  UTMALDG.3D [UR24], [UR20], desc[UR18] ;  /* 0x00001218140075b4 */ /* 0x0005e20008011000 */
[----:B------:R-:W-:Y:S01]  /*6f60*/  UMOV UR9, UR25 ;  /* 0x0000001900097c82 */ /* 0x000fe20008000000 */
[----:B------:R-:W-:Y:S03]  /*6f70*/  UMOV UR12, UR28 ;  /* 0x0000001c000c7c82 */ /* 0x000fe60008000000 */
[----:B------:R2:W-:Y:S02]  /*6f80*/  UTMALDG.3D [UR8], [UR20], desc[UR18] ;  /* 0x00001208140075b4 */ /* 0x0005e40008011000 */
[----:B--2---:R-:W-:Y:S05]  /*6f90*/  BRA.U UP2, `(.L_x_118) ;  /* 0x0000000102047547 */ /* 0x004fea000b800000 */
[----:B------:R-:W-:Y:S05]  /*6fa0*/  BPT.TRAP 0x1 ;  /* 0x000000040000795c */ /* 0x000fea0000300000 */
.L_x_118:
[----:B-1----:R-:W-:Y:S04]  /*6fb0*/  HFMA2 R0, -RZ, RZ, 0, 0.0078125 ;  /* 0x00002000ff007431 */ /* 0x002fe800000001ff */
[----:B------:R2:W-:Y:S03]  /*6fc0*/  SYNCS.ARRIVE.TRANS64.RED.A0TR RZ, [UR16+0xe0], R0 ;  /* 0x0000e000ffff79a7 */ /* 0x0005e60008300410 */
.L_x_117:
[----:B------:R-:W-:Y:S05]  /*6fd0*/  BSYNC.RECONVERGENT B0 ;  /* 0x0000000000007941 */ /* 0x000fea0003800200 */
.L_x_116:
[----:B------:R-:W-:Y:S05]  /*6fe0*/  BRA.U UP2, `(.L_x_119) ;  /* 0x0000000102047547 */ /* 0x000fea000b800000 */
[----:B------:R-:W-:Y:S05]  /*6ff0*/  BPT.TRAP 0x1 ;  /* 0x000000040000795c */ /* 0x000fea0000300000 */
.L_x_119:
[----:B------:R-:W-:Y:S02]  /*7000*/  UIADD3 UR16, UPT, UPT, UR16, 0xe0, URZ ;  /* 0x000000e010107890 */ /* 0x000fe4000fffe0ff */
[----:B------:R-:W-:Y:S02]  /*7010*/  UIADD3 UR15, UPT, UPT, UR15, 0x1, URZ ;  /* 0x000000010f0f7890 */ /* 0x000fe4000fffe0ff */
[----:B------:R-:W-:Y:S02]  /*7020*/  UPRMT UR16, UR48, 0x654, UR16 ;  /* 0x0000065430107896 */ /* 0x000fe40008000010 */
[----:B------:R-:W-:Y:S04]  /*7030*/  UISETP.NE.AND UP1, UPT, UR15, 0x3, UPT ;  /* 0x000000030f00788c */ /* 0x000fe8000bf25270 */
[----:B------:R-:W-:Y:S02]  /*7040*/  USEL UR8, URZ, 0x1, UP1 ;  /* 0x00000001ff087887 */ /* 0x000fe40008800000 */
[----:B------:R-:W-:Y:S01]  /*7050*/  USEL UR21, UR15, URZ, UP1 ;  /* 0x000000ff0f157287 */ /* 0x000fe20008800000 */
[----:B------:R-:W-:Y:S03]  /*7060*/  SYNCS.ARRIVE.TRANS64.RED.A1T0 RZ, [UR16], RZ ;  /* 0x000000ffffff79a7 */ /* 0x000fe60008100410 */
[----:B------:R-:W-:Y:S01]  /*7070*/  LOP3.LUT R34, R34, UR8, RZ, 0x3c, !PT ;  /* 0x0000000822227c12 */ /* 0x000fe2000f8e3cff */
[----:B------:R-:W-:Y:S07]  /*7080*/  BRA.U UP2, `(.L_x_120) ;  /* 0x0000000102047547 */ /* 0x000fee000b800000 */
[----:B------:R-:W-:Y:S05]  /*7090*/  BPT.TRAP 0x1 ;  /* 0x000000040000795c */ /* 0x000fea0000300000 */
.L_x_120:
[----:B------:R-:W-:Y:S01]  /*70a0*/  ULEA UR15, UR21, UR14, 0x3 ;  /* 0x0000000e150f7291 */ /* 0x000fe2000f8e18ff */
[----:B-1----:R-:W-:Y:S08]  /*70b0*/  SHF.L.U32 R2, R34, 0x1f, RZ ;  /* 0x0000001f22027819 */ /* 0x002ff000000006ff */
[----:B------:R-:W1:Y:S02]  /*70c0*/  SYNCS.PHASECHK.TRANS64.TRYWAIT P1, [UR15+0xf8], R2 ;  /* 0x0000f802ff0075a7 */ /* 0x000e64000802110f */
[----:B-1----:R-:W-:Y:S05]  /*70d0*/  @!P1 BRA `(.L_x_121) ;  /* 0x0000003c00c89947 */ /* 0x002fea0003800000 */
.L_x_216:
[----:B------:R-:W-:Y:S04]  /*70e0*/  BSSY.RECONVERGENT B0, `(.L_x_122) ;  /* 0x0000017000007945 */ /* 0x000fe80003800200 */
[----:B------:R-:W-:Y:S05]  /*70f0*/  @P0 BRA `(.L_x_123) ;  /* 0x0000000000540947 */ /* 0x000fea0003800000 */
[----:B------:R-:W-:Y:S01]  /*7100*/  ULEA UR8, UR21, UR14, 0xd ;  /* 0x0000000e15087291 */ /* 0x000fe2000f8e68ff */
[----:B------:R-:W-:Y:S01]  /*7110*/  R2UR UR20, R86 ;  /* 0x00000000561472ca */ /* 0x000fe200000e0000 */
[----:B------:R-:W-:Y:S02]  /*7120*/  UIADD3 UR28, UP1, UPT, UR22, 0x480, URZ ;  /* 0x00000480161c7890 */ /* 0x000fe4000ff3e0ff */
[----:B------:R-:W-:Y:S02]  /*7130*/  UIADD3 UR17, UPT, UPT, UR15, 0xe0, URZ ;  /* 0x000000e00f117890 */ /* 0x000fe4000fffe0ff */
[----:B------:R-:W-:Y:S02]  /*7140*/  UIADD3 UR19, UPT, UPT, UR27, 0x20, URZ ;  /* 0x000000201b137890 */ /* 0x000fe4000fffe0ff */
[----:B------:R-:W-:Y:S02]  /*7150*/  UIADD3 UR16, UPT, UPT, UR8, 0x31400, URZ ;  /* 0x0003140008107890 */ /* 0x000fe4000fffe0ff */
[----:B------:R-:W-:Y:S01]  /*7160*/  UIADD3.X UR29, UPT, UPT, URZ, UR23, URZ, UP1, !UPT ;  /* 0x00000017ff1d7290 */ /* 0x000fe20008ffe4ff */
[----:B------:R-:W-:Y:S01]  /*7170*/  UMOV UR24, 0x0 ;  /* 0x0000000000187882 */ /* 0x000fe20000000000 */
[----:B------:R-:W-:Y:S01]  /*7180*/  UMOV UR25, 0x10000000 ;  /* 0x1000000000197882 */ /* 0x000fe20000000000 */
[----:B------:R-:W-:Y:S01]  /*7190*/  UMOV UR18, UR26 ;  /* 0x0000001a00127c82 */ /* 0x000fe20008000000 */
[----:B------:R-:W-:Y:S02]  /*71a0*/  UIADD3 UR10, UPT, UPT, UR26, 0x40, URZ ;  /* 0x000000401a0a7890 */ /* 0x000fe4000fffe0ff */
[----:B------:R-:W-:Y:S03]  /*71b0*/  UIADD3 UR8, UPT, UPT, UR8, 0x32400, URZ ;  /* 0x0003240008087890 */ /* 0x000fe6000fffe0ff */
[----:B------:R3:W-:Y:S01]  /*71c0*/  UTMALDG.3D [UR16], [UR28], desc[UR24] ;  /* 0x000018101c0075b4 */ /* 0x0007e20008011000 */
[----:B------:R-:W-:Y:S01]  /*71d0*/  UMOV UR9, UR17 ;  /* 0x0000001100097c82 */ /* 0x000fe20008000000 */
[----:B------:R-:W-:Y:S01]  /*71e0*/  UMOV UR11, UR19 ;  /* 0x00000013000b7c82 */ /* 0x000fe20008000000 */
[----:B------:R-:W-:Y:S03]  /*71f0*/  UMOV UR12, UR20 ;  /* 0x00000014000c7c82 */ /* 0x000fe60008000000 */
[----:B------:R3:W-:Y:S02]  /*7200*/  UTMALDG.3D [UR8], [UR28], desc[UR24] ;  /* 0x000018081c0075b4 */ /* 0x0007e40008011000 */
[----:B---3--:R-:W-:Y:S05]  /*7210*/  BRA.U UP2, `(.L_x_124) ;  /* 0x0000000102047547 */ /* 0x008fea000b800000 */
[----:B------:R-:W-:Y:S05]  /*7220*/  BPT.TRAP 0x1 ;  /* 0x000000040000795c */ /* 0x000fea0000300000 */
.L_x_124:
[----:B-12---:R-:W-:Y:S04]  /*7230*/  HFMA2 R0, -RZ, RZ, 0, 0.0078125 ;  /* 0x00002000ff007431 */ /* 0x006fe800000001ff */
[----:B------:R3:W-:Y:S03]  /*7240*/  SYNCS.ARRIVE.TRANS64.RED.A0TR RZ, [UR15+0xe0], R0 ;  /* 0x0000e000ffff79a7 */ /* 0x0007e6000830040f */
.L_x_123:
[----:B------:R-:W-:Y:S05]  /*7250*/  BSYNC.RECONVERGENT B0 ;  /* 0x0000000000007941 */ /* 0x000fea0003800200 */
.L_x_122:
[----:B------:R-:W-:Y:S05]  /*7260*/  BRA.U UP2, `(.L_x_125) ;  /* 0x0000000102047547 */ /* 0x000fea000b800000 */
[----:B------:R-:W-:Y:S05]  /*7270*/  BPT.TRAP 0x1 ;  /* 0x000000040000795c */ /* 0x000fea0000300000 */
.L_x_125:
[----:B------:R-:W-:Y:S01]  /*7280*/  ISETP.NE.AND P0, PT, R33, 0x3, PT ;  /* 0x000000032100780c */ /* 0x000fe20003f05270 */
[----:B------:R-:W-:Y:S01]  /*7290*/  UIADD3 UR15, UPT, UPT, UR15, 0xe0, URZ ;  /* 0x000000e00f0f7890 */ /* 0x000fe2000fffe0ff */
[----:B-123--:R-:W-:Y:S02]  /*72a0*/  IMAD.IADD R0, R11, 0x1, R85 ;  /* 0x000000010b007824 */ /* 0x00efe400078e0255 */
[----:B------:R-:W-:Y:S01]  /*72b0*/  IMAD.IADD R20, R10, 0x1, R84 ;  /* 0x000000010a147824 */ /* 0x000fe200078e0254 */
[----:B------:R-:W-:Y:S01]  /*72c0*/  UPRMT UR15, UR48, 0x654, UR15 ;  /* 0x00000654300f7896 */ /* 0x000fe2000800000f */
[----:B------:R-:W-:Y:S01]  /*72d0*/  SEL R33, R33, RZ, P0 ;  /* 0x000000ff21217207 */ /* 0x000fe20000000000 */
[----:B------:R-:W-:Y:S01]  /*72e0*/  IMAD.MOV.U32 R86, RZ, RZ, R27 ;  /* 0x000000ffff567224 */ /* 0x000fe200078e001b */
[----:B------:R-:W-:Y:S02]  /*72f0*/  R2UR UR20, R0 ;  /* 0x00000000001472ca */ /* 0x000fe400000e0000 */
[----:B------:R-:W-:Y:S04]  /*7300*/  SEL R0, RZ, 0x1, P0 ;  /* 0x00000001ff007807 */ /* 0x000fe80000000000 */
[----:B------:R-:W-:Y:S01]  /*7310*/  SYNCS.ARRIVE.TRANS64.RED.A1T0 RZ, [UR15], RZ ;  /* 0x000000ffffff79a7 */ /* 0x000fe2000810040f */
[----:B------:R-:W-:Y:S01]  /*7320*/  UIADD3 UR15, UPT, UPT, UR21, 0x1, URZ ;  /* 0x00000001150f7890 */ /* 0x000fe2000fffe0ff */
[----:B------:R-:W-:Y:S03]  /*7330*/  LOP3.LUT R32, R32, R0, RZ, 0x3c, !PT ;  /* 0x0000000020207212 */ /* 0x000fe600078e3cff */
[----:B------:R-:W-:Y:S04]  /*7340*/  UISETP.NE.AND UP1, UPT, UR15, 0x3, UPT ;  /* 0x000000030f00788c */ /* 0x000fe8000bf25270 */
[----:B------:R-:W-:Y:S02]  /*7350*/  USEL UR8, URZ, 0x1, UP1 ;  /* 0x00000001ff087887 */ /* 0x000fe40008800000 */
[----:B------:R-:W-:Y:S04]  /*7360*/  USEL UR15, UR15, URZ, UP1 ;  /* 0x000000ff0f0f7287 */ /* 0x000fe80008800000 */
[----:B------:R-:W-:Y:S01]  /*7370*/  LOP3.LUT R34, R34, UR8, RZ, 0x3c, !PT ;  /* 0x0000000822227c12 */ /* 0x000fe2000f8e3cff */
[----:B------:R-:W-:Y:S07]  /*7380*/  @P3 BRA `(.L_x_126) ;  /* 0xfffffff000d83947 */ /* 0x000fee000383ffff */
[----:B------:R-:W-:Y:S05]  /*7390*/  BRA.U UP2, `(.L_x_127) ;  /* 0x0000000102047547 */ /* 0x000fea000b800000 */
[----:B------:R-:W-:Y:S05]  /*73a0*/  BPT.TRAP 0x1 ;  /* 0x000000040000795c */ /* 0x000fea0000300000 */
.L_x_127:
[----:B------:R-:W-:Y:S01]  /*73b0*/  ULEA UR4, UR15, UR14, 0x3 ;  /* 0x0000000e0f047291 */ /* 0x000fe2000f8e18ff */
[----:B------:R-:W-:Y:S01]  /*73c0*/  SHF.L.U32 R2, R34, 0x1f, RZ ;  /* 0x0000001f22027819 */ /* 0x000fe200000006ff */
[----:B------:R-:W-:-:S07]  /*73d0*/  UIADD3 UR5, UPT, UPT, UR15, 0x1, URZ ;  /* 0x000000010f057890 */ /* 0x000fce000fffe0ff */
[----:B------:R-:W1:Y:S02]  /*73e0*/  SYNCS.PHASECHK.TRANS64.TRYWAIT P0, [UR4+0xf8], R2 ;  /* 0x0000f802ff0075a7 */ /* 0x000e640008001104 */
[----:B-1----:R-:W-:Y:S05]  /*73f0*/  @!P0 BRA `(.L_x_128) ;  /* 0x0000003c00188947 */ /* 0x002fea0003800000 */
.L_x_218:
[----:B------:R-:W-:Y:S05]  /*7400*/  BRA.U UP2, `(.L_x_129) ;  /* 0x0000000102047547 */ /* 0x000fea000b800000 */
[----:B------:R-:W-:Y:S05]  /*7410*/  BPT.TRAP 0x1 ;  /* 0x000000040000795c */ /* 0x000fea0000300000 */
.L_x_129:
[----:B------:R-:W-:-:S04]  /*7420*/  UISETP.NE.AND UP0, UPT, UR5, 0x3, UPT ;  /* 0x000000030500788c */ /* 0x000fc8000bf05270 */
[----:B------:R-:W-:Y:S02]  /*7430*/  USEL UR6, URZ, 0x1, UP0 ;  /* 0x00000001ff067887 */ /* 0x000fe40008000000 */
[----:B------:R-:W-:-:S04]  /*7440*/  USEL UR5, UR5, URZ, UP0 ;  /* 0x000000ff05057287 */ /* 0x000fc80008000000 */
[----:B------:R-:W-:Y:S01]  /*7450*/  ULEA UR4, UR5, UR14, 0x3 ;  /* 0x0000000e05047291 */ /* 0x000fe2000f8e18ff */
[----:B------:R-:W-:Y:S01]  /*7460*/  LOP3.LUT R34, R34, UR6, RZ, 0x3c, !PT ;  /* 0x0000000622227c12 */ /* 0x000fe2000f8e3cff */
[----:B------:R-:W-:-:S03]  /*7470*/  UIADD3 UR5, UPT, UPT, UR5, 0x1, URZ ;  /* 0x0000000105057890 */ /* 0x000fc6000fffe0ff */
[----:B-1----:R-:W-:-:S04]  /*7480*/  SHF.L.U32 R2, R34, 0x1f, RZ ;  /* 0x0000001f22027819 */ /* 0x002fc800000006ff */
[----:B------:R-:W1:Y:S02]  /*7490*/  SYNCS.PHASECHK.TRANS64.TRYWAIT P0, [UR4+0xf8], R2 ;  /* 0x0000f802ff0075a7 */ /* 0x000e640008001104 */
[----:B-1----:R-:W-:Y:S05]  /*74a0*/  @!P0 BRA `(.L_x_130) ;  /* 0x0000003c00048947 */ /* 0x002fea0003800000 */
.L_x_220:
[----:B------:R-:W-:Y:S05]  /*74b0*/  BRA.U UP2, `(.L_x_131) ;  /* 0x0000000102047547 */ /* 0x000fea000b800000 */
[----:B------:R-:W-:Y:S05]  /*74c0*/  BPT.TRAP 0x1 ;  /* 0x000000040000795c */ /* 0x000fea0000300000 */
.L_x_131:
[----:B------:R-:W-:-:S04]  /*74d0*/  UISETP.NE.AND UP0, UPT, UR5, 0x3, UPT ;  /* 0x000000030500788c */ /* 0x000fc8000bf05270 */
[----:B------:R-:W-:Y:S02]  /*74e0*/  USEL UR4, URZ, 0x1, UP0 ;  /* 0x00000001ff047887 */ /* 0x000fe40008000000 */
[----:B------:R-:W-:-:S04]  /*74f0*/  USEL UR5, UR5, URZ, UP0 ;  /* 0x000000ff05057287 */ /* 0x000fc80008000000 */
[----:B------:R-:W-:Y:S01]  /*7500*/  ULEA UR5, UR5, UR14, 0x3 ;  /* 0x0000000e05057291 */ /* 0x000fe2000f8e18ff */
[----:B-1----:R-:W-:-:S04]  /*7510*/  LOP3.LUT R2, R34, UR4, RZ, 0x3c, !PT ;  /* 0x0000000422027c12 */ /* 0x002fc8000f8e3cff */
[----:B------:R-:W-:Y:S01]  /*7520*/  SHF.L.U32 R2, R2, 0x1f, RZ ;  /* 0x0000001f02027819 */ /* 0x000fe200000006ff */
[----:B------:R-:W-:-:S07]  /*7530*/  IMAD.U32 R0, RZ, RZ, UR5 ;  /* 0x00000005ff007e24 */ /* 0x000fce000f8e00ff */
.L_x_132:
[----:B-1----:R1:W2:Y:S02]  /*7540*/  SYNCS.PHASECHK.TRANS64.TRYWAIT P0, [R0+URZ+0xf8], R2 ;  /* 0x0000f802000075a7 */ /* 0x0022a400080011ff */
[----:B--2---:R-:W-:Y:S05]  /*7550*/  @!P0 NANOSLEEP.SYNCS 0x989680 ;  /* 0x009896800000895d */ /* 0x004fea0003900000 */
[----:B------:R-:W2:Y:S02]  /*7560*/  @!P0 SYNCS.PHASECHK.TRANS64 P0, [R0+URZ+0xf8], R2 ;  /* 0x0000f802000085a7 */ /* 0x000ea400080010ff */
[----:B--2---:R-:W-:Y:S05]  /*7570*/  @P0 EXIT ;  /* 0x000000000000094d */ /* 0x004fea0003800000 */
[----:B------:R-:W-:Y:S05]  /*7580*/  BRA `(.L_x_132) ;  /* 0xfffffffc00ec7947 */ /* 0x000fea000383ffff */
.L_x_109:
[----:B------:R-:W-:-:S06]  /*7590*/  UISETP.NE.AND UP1, UPT, UR13, 0x4, UPT ;  /* 0x000000040d00788c */ /* 0x000fcc000bf25270 */
[----:B------:R-:W-:-:S13]  /*75a0*/  PLOP3.LUT P0, PT, PT, PT, UP1, 0x80, 0x8 ;  /* 0x000000000008781c */ /* 0x000fda0003f0f018 */
[----:B------:R-:W-:Y:S05]  /*75b0*/  @P0 EXIT ;  /* 0x000000000000094d */ /* 0x000fea0003800000 */
[----:B------:R-:W-:Y:S01]  /*75c0*/  BAR.SYNC.DEFER_BLOCKING 0x6, 0xa0 ;  /* 0x0182800000007b1d */ /* 0x000fe20000010000 */
[C---:B------:R-:W-:Y:S02]  /*75d0*/  IMAD.SHL.U32 R3, R96.reuse, 0x40, RZ ;  /* 0x0000004060037824 */ /* 0x040fe400078e00ff */
[----:B------:R-:W-:Y:S02]  /*75e0*/  HFMA2 R95, -RZ, RZ, 0, 9.5367431640625e-07 ;  /* 0x00000010ff5f7431 */ /* 0x000fe400000001ff */
[C---:B------:R-:W-:Y:S01]  /*75f0*/  IMAD.U32 R49, R96.reuse, 0x10000, RZ ;  /* 0x0001000060317824 */ /* 0x040fe200078e00ff */
[C---:B------:R-:W-:Y:S01]  /*7600*/  LOP3.LUT P0, RZ, R96.reuse, 0x2, RZ, 0xc0, !PT ;  /* 0x0000000260ff7812 */ /* 0x040fe2000780c0ff */
[C---:B------:R-:W-:Y:S01]  /*7610*/  IMAD.SHL.U32 R2, R96.reuse, 0x8, RZ ;  /* 0x0000000860027824 */ /* 0x040fe200078e00ff */
[----:B------:R-:W-:Y:S01]  /*7620*/  UMOV UR49, 0x400 ;  /* 0x0000040000317882 */ /* 0x000fe20000000000 */
[----:B------:R-:W1:Y:S01]  /*7630*/  LDC R89, c[0x0][0x370] ;  /* 0x0000dc00ff597b82 */ /* 0x000e620000000800 */
[----:B------:R-:W-:Y:S01]  /*7640*/  ULEA UR49, UR48, UR49, 0x18 ;  /* 0x0000003130317291 */ /* 0x000fe2000f8ec0ff */
[----:B------:R-:W-:Y:S01]  /*7650*/  LOP3.LUT R3, R3, 0x1c0, RZ, 0xc0, !PT ;  /* 0x000001c003037812 */ /* 0x000fe200078ec0ff */
[C---:B------:R-:W-:Y:S01]  /*7660*/  IMAD.SHL.U32 R90, R96.reuse, 0x20, RZ ;  /* 0x00000020605a7824 */ /* 0x040fe200078e00ff */
[----:B------:R-:W-:Y:S01]  /*7670*/  LOP3.LUT R49, R49, 0x600000, RZ, 0xc0, !PT ;  /* 0x0060000031317812 */ /* 0x000fe200078ec0ff */
[----:B------:R-:W-:Y:S01]  /*7680*/  IMAD.MOV.U32 R48, RZ, RZ, RZ ;  /* 0x000000ffff307224 */ /* 0x000fe200078e00ff */
[----:B------:R-:W-:Y:S01]  /*7690*/  LOP3.LUT R3, R3, 0x28, R96, 0xf8, !PT ;  /* 0x0000002803037812 */ /* 0x000fe200078ef860 */
[----:B------:R-:W-:Y:S01]  /*76a0*/  IMAD.MOV.U32 R94, RZ, RZ, RZ ;  /* 0x000000ffff5e7224 */ /* 0x000fe200078e00ff */
[----:B------:R-:W2:Y:S01]  /*76b0*/  LDC R45, c[0x0][0xa4c] ;  /* 0x00029300ff2d7b82 */ /* 0x000ea20000000800 */
[----:B------:R-:W-:Y:S01]  /*76c0*/  LOP3.LUT R96, R96, 0x60, RZ, 0xc0, !PT ;  /* 0x0000006060607812 */ /* 0x000fe200078ec0ff */
[----:B------:R-:W-:Y:S01]  /*76d0*/  IMAD.MOV.U32 R93, RZ, RZ, RZ ;  /* 0x000000ffff5d7224 */ /* 0x000fe200078e00ff */
[----:B------:R-:W-:Y:S01]  /*76e0*/  LOP3.LUT R2, R3, 0x38, R2, 0x78, !PT ;  /* 0x0000003803027812 */ /* 0x000fe200078e7802 */
[----:B------:R-:W3:Y:S01]  /*76f0*/  LDCU.64 UR58, c[0x0][0x348] ;  /* 0x00006900ff3a77ac */ /* 0x000ee20008000a00 */
[----:B------:R-:W-:-:S02]  /*7700*/  MOV R99, RZ ;  /* 0x000000ff00637202 */ /* 0x000fc40000000f00 */
[----:B------:R-:W-:Y:S01]  /*7710*/  LOP3.LUT R90, R2, 0xa00, R90, 0xf8, !PT ;  /* 0x00000a00025a7812 */ /* 0x000fe200078ef85a */
[----:B------:R-:W4:Y:S01]  /*7720*/  LDC R44, c[0x0][0xa50] ;  /* 0x00029400ff2c7b82 */ /* 0x000f220000000800 */
[----:B------:R-:W3:Y:S01]  /*7730*/  LDS R0, [UR49+0x1a0] ;  /* 0x0001a031ff007984 */ /* 0x000ee20008000800 */
[----:B------:R-:W-:Y:S01]  /*7740*/  SEL R95, R95, 0xfffffff0, !P0 ;  /* 0xfffffff05f5f7807 */ /* 0x000fe20004000000 */
[----:B------:R-:W1:Y:S01]  /*7750*/  LDCU.64 UR44, c[0x0][0x788] ;  /* 0x0000f100ff2c77ac */ /* 0x000e620008000a00 */
[----:B------:R-:W1:Y:S04]  /*7760*/  LDCU.64 UR46, c[0x0][0x790] ;  /* 0x0000f200ff2e77ac */ /* 0x000e680008000a00 */
[----:B------:R-:W1:Y:S01]  /*7770*/  LDC R43, c[0x0][0xa54] ;  /* 0x00029500ff2b7b82 */ /* 0x000e620000000800 */
[----:B------:R-:W1:Y:S01]  /*7780*/  LDCU.64 UR42, c[0x0][0x7b0] ;  /* 0x0000f600ff2a77ac */ /* 0x000e620008000a00 */
[----:B------:R-:W1:Y:S06]  /*7790*/  LDCU.64 UR40, c[0x0][0x7a8] ;  /* 0x0000f500ff2877ac */ /* 0x000e6c0008000a00 */
[----:B------:R-:W1:Y:S01]  /*77a0*/  LDC.64 R40, c[0x0][0xa30] ;  /* 0x00028c00ff287b82 */ /* 0x000e620000000a00 */
[----:B------:R-:W-:Y:S01]  /*77b0*/  UMOV UR54, 0x1 ;  /* 0x0000000100367882 */ /* 0x000fe20000000000 */
[----:B------:R-:W-:Y:S01]  /*77c0*/  UMOV UR57, URZ ;  /* 0x000000ff00397c82 */ /* 0x000fe20008000000 */
[----:B------:R-:W-:Y:S01]  /*77d0*/  UIADD3 UR55, UPT, UPT, UR49, 0x31400, URZ ;  /* 0x0003140031377890 */ /* 0x000fe2000fffe0ff */
[----:B------:R-:W-:-:S04]  /*77e0*/  UMOV UR53, URZ ;  /* 0x000000ff00357c82 */ /* 0x000fc80008000000 */
[----:B------:R-:W1:Y:S01]  /*77f0*/  LDC.64 R82, c[0x0][0xa38] ;  /* 0x00028e00ff527b82 */ /* 0x000e620000000a00 */
[----:B------:R-:W-:-:S07]  /*7800*/  UMOV UR52, URZ ;  /* 0x000000ff00347c82 */ /* 0x000fce0008000000 */
[----:B------:R-:W1:Y:S08]  /*7810*/  LDC.64 R80, c[0x0][0xa40] ;  /* 0x00029000ff507b82 */ /* 0x000e700000000a00 */
[----:B------:R-:W1:Y:S01]  /*7820*/  LDC R88, c[0x0][0x374] ;  /* 0x0000dd00ff587b82 */ /* 0x000e620000000800 */
[----:B--23--:R-:W-:-:S07]  /*7830*/  IMAD.IADD R49, R0, 0x1, R49 ;  /* 0x0000000100317824 */ /* 0x00cfce00078e0231 */
.L_x_165:
[----:B------:R-:W-:Y:S02]  /*7840*/  LEA R0, R99, UR49, 0x3 ;  /* 0x0000003163007c11 */ /* 0x000fe4000f8e18ff */
[----:B------:R-:W-:Y:S02]  /*7850*/  SHF.L.U32 R2, R93, 0x1f, RZ ;  /* 0x0000001f5d027819 */ /* 0x000fe400000006ff */
[----:B------:R-:W-:Y:S02]  /*7860*/  LEA R16, R99, UR49, 0x4 ;  /* 0x0000003163107c11 */ /* 0x000fe4000f8e20ff */
[----:B------:R-:W2:Y:S02]  /*7870*/  SYNCS.PHASECHK.TRANS64.TRYWAIT P0, [R0+URZ+0x110], R2 ;  /* 0x00011002000075a7 */ /* 0x000ea400080011ff */
[----:B--2---:R-:W-:Y:S05]  /*7880*/  @!P0 BRA `(.L_x_133) ;  /* 0x0000003800248947 */ /* 0x004fea0003800000 */
.L_x_221:
[----:B------:R-:W3:Y:S01]  /*7890*/  LDC.64 R8, c[0x0][0xa30] ;  /* 0x00028c00ff087b82 */ /* 0x000ee20000000a00 */
[----:B------:R-:W4:Y:S01]  /*78a0*/  LDS.128 R16, [R16+0x170] ;  /* 0x0001700010107984 */ /* 0x000f220000000c00 */
[----:B-1----:R-:W-:Y:S01]  /*78b0*/  ISETP.NE.AND P1, PT, R43, 0x1, PT ;  /* 0x000000012b00780c */ /* 0x002fe20003f25270 */
[----:B--2---:R-:W-:Y:S01]  /*78c0*/  VIADD R0, R0, 0x128 ;  /* 0x0000012800007836 */ /* 0x004fe20000000000 */
[----:B------:R-:W-:Y:S04]  /*78d0*/  ISETP.GE.AND P0, PT, R42, 0x1, PT ;  /* 0x000000012a00780c */ /* 0x000fe80003f06270 */
[----:B------:R-:W1:Y:S01]  /*78e0*/  LDC.64 R10, c[0x0][0xa38] ;  /* 0x00028e00ff0a7b82 */ /* 0x000e620000000a00 */
[----:B------:R-:W-:Y:S01]  /*78f0*/  LOP3.LUT R97, R97, 0xfffffffe, RZ, 0xc0, !PT ;  /* 0xfffffffe61617812 */ /* 0x000fe200078ec0ff */
[----:B------:R-:W-:Y:S01]  /*7900*/  @!PT LDS RZ, [RZ] ;  /* 0x00000000fffff984 */ /* 0x000fe20000000800 */
[----:B------:R-:W-:Y:S01]  /*7910*/  @!PT LDS RZ, [RZ] ;  /* 0x00000000fffff984 */ /* 0x000fe20000000800 */
[----:B------:R-:W-:Y:S01]  /*7920*/  @!PT LDS RZ, [RZ] ;  /* 0x00000000fffff984 */ /* 0x000fe20000000800 */
[----:B------:R-:W-:Y:S01]  /*7930*/  @!PT LDS RZ, [RZ] ;  /* 0x00000000fffff984 */ /* 0x000fe20000000800 */
[----:B------:R2:W-:Y:S06]  /*7940*/  MEMBAR.ALL.CTA ;  /* 0x0000000000007992 */ /* 0x0005ec0000008000 */
[----:B--2---:R-:W2:Y:S01]  /*7950*/  FENCE.VIEW.ASYNC.S ;  /* 0x00000000000073c6 */ /* 0x004ea20000000000 */
[----:B------:R-:W-:Y:S01]  /*7960*/  PRMT R0, RZ, 0x654, R0 ;  /* 0x00000654ff007816 */ /* 0x000fe20000000000 */
[----:B------:R-:W1:Y:S03]  /*7970*/  @!P1 LDC.64 R12, c[0x0][0xa40] ;  /* 0x00029000ff0c9b82 */ /* 0x000e660000000a00 */
[----:B--2---:R2:W-:Y:S01]  /*7980*/  SYNCS.ARRIVE.TRANS64.RED.A1T0 RZ, [R0+URZ], RZ ;  /* 0x000000ff00ff79a7 */ /* 0x0045e200081004ff */
[----:B----4-:R-:W-:Y:S11]  /*7990*/  LOP3.LUT P4, RZ, R18, 0x1, RZ, 0xc0, !PT ;  /* 0x0000000112ff7812 */ /* 0x010ff6000788c0ff */
[----:B------:R-:W-:Y:S02]  /*79a0*/  @!UPT UIADD3 URZ, UPT, UPT, URZ, URZ, URZ ;  /* 0x000000fffffff290 */ /* 0x000fe4000fffe0ff */
[----:B------:R-:W-:Y:S02]  /*79b0*/  @P4 LOP3.LUT R97, R97, 0x1, RZ, 0xfc, !PT ;  /* 0x0000000161614812 */ /* 0x000fe400078efcff */
        /* <DEDUP_REMOVED lines=25> */
[C---:B------:R-:W-:Y:S03]  /*7b50*/  IMAD.HI.U32 R0, R3.reuse, R45, RZ ;  /* 0x0000002d03007227 */ /* 0x040fe600078e00ff */
[C---:B------:R-:W-:Y:S02]  /*7b60*/  ISETP.GE.OR P0, PT, R2.reuse, R5, P0 ;  /* 0x000000050200720c */ /* 0x040fe40000706670 */
[----:B------:R-:W-:Y:S04]  /*7b70*/  SHF.R.U32.HI R0, RZ, R44, R0 ;  /* 0x0000002cff007219 */ /* 0x000fe80000011600 */
[C---:B------:R-:W-:Y:S05]  /*7b80*/  SEL R6, R3.reuse, R0, !P2 ;  /* 0x0000000003067207 */ /* 0x040fea0005000000 */
        /* <DEDUP_REMOVED lines=15> */
.L_x_134:
[----:B------:R-:W-:Y:S01]  /*7c80*/  @!P1 IMAD.HI.U32 R0, R47, R9, RZ ;  /* 0x000000092f009227 */ /* 0x000fe200078e00ff */
[----:B------:R-:W-:Y:S01]  /*7c90*/  @!P1 ISETP.NE.AND P2, PT, R8, 0x1, PT ;  /* 0x000000010800980c */ /* 0x000fe20003f45270 */
[----:B------:R-:W-:Y:S01]  /*7ca0*/  ULOP3.LUT UP0, URZ, UR55, 0x3f0, URZ, 0xc0, !UPT ;  /* 0x000003f037ff7892 */ /* 0x000fe2000f80c0ff */
[----:B-1----:R-:W-:Y:S01]  /*7cb0*/  @!P1 ISETP.NE.AND P0, PT, R11, 0x1, PT ;  /* 0x000000010b00980c */ /* 0x002fe20003f05270 */
[----:B------:R-:W-:Y:S01]  /*7cc0*/  @!P1 IMAD.HI.U32 R2, R46, R12, RZ ;  /* 0x0000000c2e029227 */ /* 0x000fe200078e00ff */
[----:B------:R-:W-:Y:S01]  /*7cd0*/  @!P1 SHF.R.U32.HI R0, RZ, R10, R0 ;  /* 0x0000000aff009219 */ /* 0x000fe20000011600 */
[----:B------:R-:W-:Y:S01]  /*7ce0*/  USHF.L.U32 UR37, UR20, 0x7, URZ ;  /* 0x0000000714257899 */ /* 0x000fe200080006ff */
[----:B------:R-:W-:Y:S01]  /*7cf0*/  R2UR UR38, R20 ;  /* 0x00000000142672ca */ /* 0x000fe200000e0000 */
[----:B------:R-:W-:Y:S01]  /*7d00*/  VIADD R99, R99, 0x1 ;  /* 0x0000000163637836 */ /* 0x000fe20000000000 */
[----:B------:R-:W-:Y:S02]  /*7d10*/  @!P1 SHF.R.U32.HI R2, RZ, R13, R2 ;  /* 0x0000000dff029219 */ /* 0x000fe40000011602 */
[----:B------:R-:W-:Y:S02]  /*7d20*/  @!P1 SEL R3, R47, R0, !P2 ;  /* 0x000000002f039207 */ /* 0x000fe40005000000 */
[----:B------:R-:W-:Y:S02]  /*7d30*/  @!P1 SEL R2, R46, R2, !P0 ;  /* 0x000000022e029207 */ /* 0x000fe40004000000 */
[----:B------:R-:W-:Y:S03]  /*7d40*/  @P4 SHF.R.U32.HI R92, RZ, 0x10, R17 ;  /* 0x00000010ff5c4819 */ /* 0x000fe60000011611 */
[----:B------:R-:W-:Y:S02]  /*7d50*/  @!P1 IMAD.IADD R0, R2, 0x1, -R3 ;  /* 0x0000000102009824 */ /* 0x000fe400078e0a03 */
[----:B------:R-:W-:Y:S01]  /*7d60*/  @!P1 IMAD.IADD R2, R3, 0x1, -R2 ;  /* 0x0000000103029824 */ /* 0x000fe200078e0a02 */
[----:B------:R-:W-:Y:S01]  /*7d70*/  USHF.L.U32 UR38, UR38, 0x6, URZ ;  /* 0x0000000626267899 */ /* 0x000fe200080006ff */
[----:B------:R-:W-:Y:S02]  /*7d80*/  @!P1 IMAD R47, R0, R8, R47 ;  /* 0x00000008002f9224 */ /* 0x000fe400078e022f */
[----:B------:R-:W-:Y:S01]  /*7d90*/  @!P1 IMAD R46, R2, R11, R46 ;  /* 0x0000000b022e9224 */ /* 0x000fe200078e022e */
[----:B------:R-:W-:Y:S08]  /*7da0*/  BRA.U !UP0, `(.L_x_135) ;  /* 0x00000001087c7547 */ /* 0x000ff0000b800000 */
[----:B------:R-:W1:Y:S01]  /*7db0*/  LDCU.64 UR8, c[0x4][0xd8] ;  /* 0x01001b00ff0877ac */ /* 0x000e620008000a00 */
[----:B------:R-:W-:Y:S01]  /*7dc0*/  MOV R2, 0x0 ;  /* 0x0000000000027802 */ /* 0x000fe20000000f00 */
[----:B------:R-:W-:Y:S02]  /*7dd0*/  HFMA2 R12, -RZ, RZ, 0, 5.9604644775390625e-08 ;  /* 0x00000001ff0c7431 */ /* 0x000fe400000001ff */
[----:B------:R-:W-:Y:S01]  /*7de0*/  IMAD.MOV.U32 R8, RZ, RZ, 0x70 ;  /* 0x00000070ff087424 */ /* 0x000fe200078e00ff */
[----:B------:R2:W3:Y:S01]  /*7df0*/  LDC.64 R14, c[0x4][R2] ;  /* 0x01000000020e7b82 */ /* 0x0004e20000000a00 */
[----:B------:R-:W4:Y:S01]  /*7e00*/  LDCU.64 UR6, c[0x4][0xe0] ;  /* 0x01001c00ff0677ac */ /* 0x000f220008000a00 */
[----:B------:R-:W-:Y:S01]  /*7e10*/  IMAD.MOV.U32 R13, RZ, RZ, RZ ;  /* 0x000000ffff0d7224 */ /* 0x000fe200078e00ff */
[----:B------:R-:W2:Y:S01]  /*7e20*/  LDCU.64 UR4, c[0x4][0x50] ;  /* 0x01000a00ff0477ac */ /* 0x000ea20008000a00 */
[----:B-1----:R-:W-:Y:S01]  /*7e30*/  MOV R5, UR9 ;  /* 0x0000000900057c02 */ /* 0x002fe20008000f00 */
[----:B------:R-:W-:Y:S01]  /*7e40*/  IMAD.U32 R4, RZ, RZ, UR8 ;  /* 0x00000008ff047e24 */ /* 0x000fe2000f8e00ff */
[----:B----4-:R-:W-:Y:S01]  /*7e50*/  MOV R7, UR7 ;  /* 0x0000000700077c02 */ /* 0x010fe20008000f00 */
[----:B------:R-:W-:Y:S01]  /*7e60*/  IMAD.U32 R6, RZ, RZ, UR6 ;  /* 0x00000006ff067e24 */ /* 0x000fe2000f8e00ff */
[----:B--2---:R-:W-:Y:S01]  /*7e70*/  MOV R11, UR5 ;  /* 0x00000005000b7c02 */ /* 0x004fe20008000f00 */
[----:B------:R-:W-:Y:S02]  /*7e80*/  IMAD.U32 R10, RZ, RZ, UR4 ;  /* 0x00000004ff0a7e24 */ /* 0x000fe4000f8e00ff */
[----:B------:R-:W-:Y:S07]  /*7e90*/  LEPC R20, `(.L_x_136) ;  /* 0x000000001014794e */ /* 0x000fee0000000000 */
[----:B---3-5:R-:W-:Y:S05]  /*7ea0*/  CALL.ABS.NOINC R14 ;  /* 0x000000000e007343 */ /* 0x028fea0003c00000 */
.L_x_136:
[----:B------:R-:W1:Y:S01]  /*7eb0*/  LDCU.64 UR8, c[0x4][0xd8] ;  /* 0x01001b00ff0877ac */ /* 0x000e620008000a00 */
[----:B------:R-:W2:Y:S01]  /*7ec0*/  LDC.64 R2, c[0x4][R2] ;  /* 0x0100000002027b82 */ /* 0x000ea20000000a00 */
[----:B------:R-:W-:Y:S02]  /*7ed0*/  HFMA2 R12, -RZ, RZ, 0, 5.9604644775390625e-08 ;  /* 0x00000001ff0c7431 */ /* 0x000fe400000001ff */
[----:B------:R-:W-:Y:S02]  /*7ee0*/  IMAD.MOV.U32 R8, RZ, RZ, 0x70 ;  /* 0x00000070ff087424 */ /* 0x000fe400078e00ff */
[----:B------:R-:W-:Y:S01]  /*7ef0*/  IMAD.MOV.U32 R13, RZ, RZ, RZ ;  /* 0x000000ffff0d7224 */ /* 0x000fe200078e00ff */
[----:B------:R-:W3:Y:S01]  /*7f00*/  LDCU.64 UR6, c[0x4][0xe0] ;  /* 0x01001c00ff0677ac */ /* 0x000ee20008000a00 */
[----:B------:R-:W4:Y:S01]  /*7f10*/  LDCU.64 UR4, c[0x4][0x50] ;  /* 0x01000a00ff0477ac */ /* 0x000f220008000a00 */
[----:B-1----:R-:W-:Y:S02]  /*7f20*/  MOV R4, UR8 ;  /* 0x0000000800047c02 */ /* 0x002fe40008000f00 */
[----:B------:R-:W-:Y:S02]  /*7f30*/  MOV R5, UR9 ;  /* 0x0000000900057c02 */ /* 0x000fe40008000f00 */
[----:B---3--:R-:W-:Y:S01]  /*7f40*/  MOV R7, UR7 ;  /* 0x0000000700077c02 */ /* 0x008fe20008000f00 */
[----:B------:R-:W-:Y:S01]  /*7f50*/  IMAD.U32 R6, RZ, RZ, UR6 ;  /* 0x00000006ff067e24 */ /* 0x000fe2000f8e00ff */
[----:B----4-:R-:W-:Y:S01]  /*7f60*/  MOV R11, UR5 ;  /* 0x00000005000b7c02 */ /* 0x010fe20008000f00 */
[----:B------:R-:W-:Y:S02]  /*7f70*/  IMAD.U32 R10, RZ, RZ, UR4 ;  /* 0x00000004ff0a7e24 */ /* 0x000fe4000f8e00ff */
[----:B------:R-:W-:Y:S07]  /*7f80*/  LEPC R20, `(.L_x_135) ;  /* 0x000000001014794e */ /* 0x000fee0000000000 */
[----:B--2---:R-:W-:Y:S05]  /*7f90*/  CALL.ABS.NOINC R2 ;  /* 0x0000000002007343 */ /* 0x004fea0003c00000 */
.L_x_135:
[----:B------:R-:W-:Y:S01]  /*7fa0*/  UISETP.NE.AND UP3, UPT, UR56, URZ, UPT ;  /* 0x000000ff3800728c */ /* 0x000fe2000bf65270 */
[----:B------:R-:W-:Y:S01]  /*7fb0*/  ISETP.NE.U32.AND P2, PT, RZ, UR44, PT ;  /* 0x0000002cff007c0c */ /* 0x000fe2000bf45070 */
[----:B------:R-:W-:Y:S02]  /*7fc0*/  UISETP.NE.U32.AND UP1, UPT, UR46, URZ, UPT ;  /* 0x000000ff2e00728c */ /* 0x000fe4000bf25070 */
[----:B------:R-:W-:Y:S01]  /*7fd0*/  UPLOP3.LUT UP0, UPT, UPT, UPT, UPT, 0x40, 0x4 ;  /* 0x000000000004789c */ /* 0x000fe20003f0e870 */
[----:B------:R-:W-:Y:S01]  /*7fe0*/  ISETP.NE.AND.EX P2, PT, RZ, UR45, PT, P2 ;  /* 0x0000002dff007c0c */ /* 0x000fe2000bf45320 */
[----:B------:R-:W-:Y:S01]  /*7ff0*/  UISETP.NE.AND.EX UP1, UPT, UR47, URZ, UPT, UP1 ;  /* 0x000000ff2f00728c */ /* 0x000fe2000bf25310 */
[----:B------:R-:W-:Y:S01]  /*8000*/  PLOP3.LUT P1, PT, PT, PT, UP3, 0x80, 0x8 ;  /* 0x000000000008781c */ /* 0x000fe20003f2f038 */
[----:B------:R-:W-:Y:S03]  /*8010*/  UISETP.NE.U32.AND UP2, UPT, UR42, URZ, UPT ;  /* 0x000000ff2a00728c */ /* 0x000fe6000bf45070 */
[----:B------:R-:W-:Y:S02]  /*8020*/  @UP3 UPLOP3.LUT UP0, UPT, UPT, UPT, UP1, 0x80, 0x8 ;  /* 0x000000000008389c */ /* 0x000fe40003f0f010 */
[----:B------:R-:W-:Y:S04]  /*8030*/  UISETP.NE.AND.EX UP2, UPT, UR43, URZ, UPT, UP2 ;  /* 0x000000ff2b00728c */ /* 0x000fe8000bf45320 */
[----:B------:R-:W-:Y:S01]  /*8040*/  PLOP3.LUT P0, PT, PT, PT, UP0, 0x80, 0x8 ;  /* 0x000000000008781c */ /* 0x000fe20003f0f008 */
[----:B------:R-:W-:Y:S01]  /*8050*/  @!UPT UIADD3 URZ, UPT, UPT, URZ, URZ, URZ ;  /* 0x000000fffffff290 */ /* 0x000fe2000fffe0ff */
[----:B------:R-:W-:Y:S11]  /*8060*/  BRA.U !UP1, `(.L_x_137) ;  /* 0x00000001092c7547 */ /* 0x000ff6000b800000 */
[----:B------:R-:W-:Y:S01]  /*8070*/  ISETP.NE.U32.AND P3, PT, RZ, UR44, PT ;  /* 0x0000002cff007c0c */ /* 0x000fe2000bf65070 */
[----:B------:R-:W-:Y:S03]  /*8080*/  IMAD.MOV.U32 R87, RZ, RZ, 0x1 ;  /* 0x00000001ff577424 */ /* 0x000fe600078e00ff */
[----:B------:R-:W-:Y:S11]  /*8090*/  ISETP.NE.AND.EX P3, PT, RZ, UR45, PT, P3 ;  /* 0x0000002dff007c0c */ /* 0x000ff6000bf65330 */
[----:B------:R-:W-:Y:S02]  /*80a0*/  @!UPT UIADD3 URZ, UPT, UPT, URZ, URZ, URZ ;  /* 0x000000fffffff290 */ /* 0x000fe4000fffe0ff */
[----:B------:R-:W1:Y:S01]  /*80b0*/  @P3 LDC.64 R2, c[0x0][0x788] ;  /* 0x0001e200ff023b82 */ /* 0x000e620000000a00 */
[----:B------:R-:W-:Y:S04]  /*80c0*/  @P3 IMAD R0, R86, UR46, RZ ;  /* 0x0000002e56003c24 */ /* 0x000fe8000f8e02ff */
[----:B-1----:R-:W-:Y:S04]  /*80d0*/  @P3 IMAD.WIDE R2, R0, 0x4, R2 ;  /* 0x0000000400023825 */ /* 0x002fe800078e0202 */
[----:B------:R-:W-:Y:S01]  /*80e0*/  HFMA2 R0, -RZ, RZ, 0, 5.9604644775390625e-08 ;  /* 0x00000001ff007431 */ /* 0x000fe200000001ff */
[----:B-----5:R1:W5:Y:S04]  /*80f0*/  @P3 LDG.E R53, desc[UR50][R2.64] ;  /* 0x0000003202353981 */ /* 0x020368000c1e1900 */
[----:B------:R-:W-:Y:S01]  /*8100*/  @!P3 PRMT R87, R0, 0x7610, R87 ;  /* 0x000076100057b816 */ /* 0x000fe20000000057 */
[----:B-1----:R-:W2:Y:S06]  /*8110*/  @!P3 LDC R53, c[0x0][0x780] ;  /* 0x0001e000ff35bb82 */ /* 0x002eac0000000800 */
.L_x_137:
[----:B------:R-:W-:Y:S05]  /*8120*/  BRA.U !UP2, `(.L_x_138) ;  /* 0x000000010a207547 */ /* 0x000fea000b800000 */
[----:B------:R-:W-:Y:S04]  /*8130*/  ISETP.NE.U32.AND P3, PT, RZ, UR40, PT ;  /* 0x00000028ff007c0c */ /* 0x000fe8000bf65070 */
[----:B------:R-:W-:Y:S11]  /*8140*/  ISETP.NE.AND.EX P3, PT, RZ, UR41, PT, P3 ;  /* 0x00000029ff007c0c */ /* 0x000ff6000bf65330 */
[----:B------:R-:W-:Y:S02]  /*8150*/  @!UPT UIADD3 URZ, UPT, UPT, URZ, URZ, URZ ;  /* 0x000000fffffff290 */ /* 0x000fe4000fffe0ff */
[----:B------:R-:W1:Y:S01]  /*8160*/  @P3 LDC.64 R2, c[0x0][0x7a8] ;  /* 0x0001ea00ff023b82 */ /* 0x000e620000000a00 */
[----:B------:R-:W-:Y:S04]  /*8170*/  @P3 IMAD R0, R86, UR42, RZ ;  /* 0x0000002a56003c24 */ /* 0x000fe8000f8e02ff */
[----:B-1----:R-:W-:Y:S05]  /*8180*/  @P3 IMAD.WIDE R2, R0, 0x4, R2 ;  /* 0x0000000400023825 */ /* 0x002fea00078e0202 */
[----:B-----5:R1:W5:Y:S02]  /*8190*/  @P3 LDG.E R50, desc[UR50][R2.64] ;  /* 0x0000003202323981 */ /* 0x020364000c1e1900 */
[----:B-1----:R-:W3:Y:S02]  /*81a0*/  @!P3 LDC R50, c[0x0][0x7a0] ;  /* 0x0001e800ff32bb82 */ /* 0x002ee40000000800 */
.L_x_138:
[----:B--2--5:R-:W-:Y:S01]  /*81b0*/  FSETP.NEU.AND P3, PT, R53, RZ, PT ;  /* 0x000000ff3500720b */ /* 0x024fe20003f6d000 */
[----:B------:R-:W-:Y:S01]  /*81c0*/  ULOP3.LUT UR4, UR54, 0x1, URZ, 0x3c, !UPT ;  /* 0x0000000136047892 */ /* 0x000fe2000f8e3cff */
[----:B------:R-:W-:Y:S01]  /*81d0*/  SEL R4, RZ, 0xffffffff, P2 ;  /* 0xffffffffff047807 */ /* 0x000fe20001000000 */
[----:B------:R-:W-:Y:S01]  /*81e0*/  BSSY B1, `(.L_x_139) ;  /* 0x0000045000017945 */ /* 0x000fe20003800000 */
[C---:B------:R-:W-:Y:S01]  /*81f0*/  @P1 LOP3.LUT P2, RZ, R87.reuse, 0xff, RZ, 0xc0, !PT ;  /* 0x000000ff57ff1812 */ /* 0x040fe2000784c0ff */
[----:B------:R-:W-:Y:S01]  /*8200*/  IMAD.MOV.U32 R55, RZ, RZ, 0x1 ;  /* 0x00000001ff377424 */ /* 0x000fe200078e00ff */
[----:B------:R-:W-:Y:S01]  /*8210*/  @P1 SEL R0, RZ, 0xffffffff, P3 ;  /* 0xffffffffff001807 */ /* 0x000fe20001800000 */
[----:B------:R-:W-:Y:S01]  /*8220*/  IMAD.U32 R64, RZ, RZ, UR4 ;  /* 0x00000004ff407e24 */ /* 0x000fe2000f8e00ff */
[C---:B------:R-:W-:Y:S01]  /*8230*/  LEA R52, R48.reuse, UR49, 0x3 ;  /* 0x0000003130347c11 */ /* 0x040fe2000f8e18ff */
[----:B------:R-:W-:Y:S01]  /*8240*/  IMAD R51, R48, 0x40, R49 ;  /* 0x0000004030337824 */ /* 0x000fe200078e0231 */
[----:B------:R-:W-:Y:S01]  /*8250*/  @P0 SEL R0, R4, R0, !P2 ;  /* 0x0000000004000207 */ /* 0x000fe20005000000 */
[----:B------:R-:W-:Y:S01]  /*8260*/  IMAD.U32 R54, RZ, RZ, UR57 ;  /* 0x00000039ff367e24 */ /* 0x000fe2000f8e00ff */
[----:B------:R-:W-:Y:S02]  /*8270*/  PLOP3.LUT P2, PT, PT, PT, UP1, 0x80, 0x8 ;  /* 0x000000000008781c */ /* 0x000fe40003f4f018 */
[----:B------:R-:W-:Y:S02]  /*8280*/  CS2R R78, SRZ ;  /* 0x00000000004e7805 */ /* 0x000fe4000001ff00 */
[----:B------:R-:W-:Y:S02]  /*8290*/  @P1 LOP3.LUT R0, R0, 0x1, RZ, 0xc0, !PT ;  /* 0x0000000100001812 */ /* 0x000fe400078ec0ff */
[----:B------:R-:W-:Y:S02]  /*82a0*/  CS2R R76, SRZ ;  /* 0x00000000004c7805 */ /* 0x000fe4000001ff00 */
[----:B------:R-:W-:Y:S02]  /*82b0*/  LOP3.LUT P4, R98, R87, 0xff, RZ, 0xc0, !PT ;  /* 0x000000ff57627812 */ /* 0x000fe4000788c0ff */
[----:B------:R-:W-:Y:S02]  /*82c0*/  CS2R R70, SRZ ;  /* 0x0000000000467805 */ /* 0x000fe4000001ff00 */
[----:B------:R-:W-:Y:S01]  /*82d0*/  ISETP.NE.U32.OR P5, PT, R0, 0x1, !P1 ;  /* 0x000000010000780c */ /* 0x000fe20004fa5470 */
[----:B------:R-:W-:Y:S01]  /*82e0*/  IMAD.U32 R0, RZ, RZ, UR57 ;  /* 0x00000039ff007e24 */ /* 0x000fe2000f8e00ff */
[----:B------:R-:W-:Y:S02]  /*82f0*/  SEL R3, RZ, 0xffffffff, P3 ;  /* 0xffffffffff037807 */ /* 0x000fe40001800000 */
[----:B------:R-:W-:Y:S02]  /*8300*/  CS2R R68, SRZ ;  /* 0x0000000000447805 */ /* 0x000fe4000001ff00 */
[----:B------:R-:W-:Y:S02]  /*8310*/  LOP3.LUT R97, R97, 0xfffffffb, RZ, 0xc0, !PT ;  /* 0xfffffffb61617812 */ /* 0x000fe400078ec0ff */
[----:B------:R-:W-:Y:S02]  /*8320*/  CS2R R62, SRZ ;  /* 0x00000000003e7805 */ /* 0x000fe4000001ff00 */
[----:B------:R-:W-:Y:S02]  /*8330*/  LEA R0, R0, UR49, 0x3 ;  /* 0x0000003100007c11 */ /* 0x000fe4000f8e18ff */
[----:B------:R-:W-:Y:S02]  /*8340*/  CS2R R60, SRZ ;  /* 0x00000000003c7805 */ /* 0x000fe4000001ff00 */
[----:B------:R-:W-:Y:S02]  /*8350*/  @P2 SEL R3, R4, R3, !P4 ;  /* 0x0000000304032207 */ /* 0x000fe40006000000 */
[----:B------:R-:W-:Y:S02]  /*8360*/  CS2R R58, SRZ ;  /* 0x00000000003a7805 */ /* 0x000fe4000001ff00 */
[----:B------:R-:W-:Y:S02]  /*8370*/  CS2R R56, SRZ ;  /* 0x0000000000387805 */ /* 0x000fe4000001ff00 */
[----:B------:R-:W-:Y:S02]  /*8380*/  LOP3.LUT R3, R3, 0x1, RZ, 0xc0, !PT ;  /* 0x0000000103037812 */ /* 0x000fe400078ec0ff */
[----:B------:R-:W-:Y:S02]  /*8390*/  @P5 SHF.L.U32 R2, R64, 0x1f, RZ ;  /* 0x0000001f40025819 */ /* 0x000fe400000006ff */
[----:B------:R-:W-:Y:S02]  /*83a0*/  ISETP.NE.U32.AND P2, PT, R3, 0x1, PT ;  /* 0x000000010300780c */ /* 0x000fe40003f45070 */
[----:B------:R1:W2:Y:S01]  /*83b0*/  @P5 SYNCS.PHASECHK.TRANS64.TRYWAIT P1, [R0+URZ+0xe0], R2 ;  /* 0x0000e002000055a7 */ /* 0x0002a200080211ff */
[----:B------:R-:W-:Y:S04]  /*83c0*/  @P5 LOP3.LUT R97, R97, 0x4, RZ, 0xfc, !PT ;  /* 0x0000000461615812 */ /* 0x000fe800078efcff */
[----:B------:R-:W-:Y:S06]  /*83d0*/  LOP3.LUT R97, R97, 0xfffffffd, RZ, 0xc0, !PT ;  /* 0xfffffffd61617812 */ /* 0x000fec00078ec0ff */
[----:B------:R-:W-:Y:S02]  /*83e0*/  @P2 LOP3.LUT R97, R97, 0x2, RZ, 0xfc, !PT ;  /* 0x0000000261612812 */ /* 0x000fe400078efcff */
[----:B-1----:R-:W-:Y:S04]  /*83f0*/  SHF.L.U32 R2, R94, 0x1f, RZ ;  /* 0x0000001f5e027819 */ /* 0x002fe800000006ff */
[----:B------:R1:W4:Y:S01]  /*8400*/  SYNCS.PHASECHK.TRANS64.TRYWAIT P0, [R52+URZ+0x140], R2 ;  /* 0x00014002340075a7 */ /* 0x00032200080011ff */
[----:B--2---:R-:W-:Y:S01]  /*8410*/  @P5 SEL R55, RZ, 0x1, !P1 ;  /* 0x00000001ff375807 */ /* 0x004fe20004800000 */
[----:B-1----:R-:W-:Y:S06]  /*8420*/  @!P5 BRA `(.L_x_140) ;  /* 0x000000000080d947 */ /* 0x002fec0003800000 */
[----:B------:R-:W-:Y:S01]  /*8430*/  HFMA2 R59, -RZ, RZ, 0, 0 ;  /* 0x00000000ff3b7431 */ /* 0x000fe200000001ff */
[----:B------:R-:W-:Y:S01]  /*8440*/  ISETP.NE.AND P1, PT, R55, RZ, PT ;  /* 0x000000ff3700720c */ /* 0x000fe20003f25270 */
[----:B------:R-:W-:Y:S01]  /*8450*/  IMAD.U32 R3, RZ, RZ, UR57 ;  /* 0x00000039ff037e24 */ /* 0x000fe2000f8e00ff */
[----:B------:R-:W-:Y:S11]  /*8460*/  BSSY B0, `(.L_x_141) ;  /* 0x0000005000007945 */ /* 0x000ff60003800000 */
[----:B------:R-:W-:Y:S05]  /*8470*/  @P1 BRA `(.L_x_142) ;  /* 0x00000000000c1947 */ /* 0x000fea0003800000 */
[----:B------:R-:W-:Y:S04]  /*8480*/  SHF.L.U32 R4, R64, 0x1f, RZ ;  /* 0x0000001f40047819 */ /* 0x000fe800000006ff */
[----:B------:R-:W1:Y:S02]  /*8490*/  SYNCS.PHASECHK.TRANS64.TRYWAIT P1, [R0+URZ+0xe0], R4 ;  /* 0x0000e004000075a7 */ /* 0x000e6400080211ff */
[----:B-1----:R-:W-:Y:S05]  /*84a0*/  @!P1 BRA `(.L_x_143) ;  /* 0x0000002c00309947 */ /* 0x002fea0003800000 */
.L_x_142:
[----:B------:R-:W-:Y:S05]  /*84b0*/  BSYNC B0 ;  /* 0x0000000000007941 */ /* 0x000fea0003800000 */
.L_x_141:
[----:B------:R-:W-:Y:S01]  /*84c0*/  LOP3.LUT P1, RZ, R97, 0x2, RZ, 0xc0, !PT ;  /* 0x0000000261ff7812 */ /* 0x000fe2000782c0ff */
[----:B------:R-:W-:Y:S01]  /*84d0*/  IMAD.MOV.U32 R58, RZ, RZ, RZ ;  /* 0x000000ffff3a7224 */ /* 0x000fe200078e00ff */
[----:B------:R-:W-:Y:S02]  /*84e0*/  CS2R R56, SRZ ;  /* 0x0000000000387805 */ /* 0x000fe4000001ff00 */
[----:B------:R-:W-:Y:S02]  /*84f0*/  CS2R R62, SRZ ;  /* 0x00000000003e7805 */ /* 0x000fe4000001ff00 */
[----:B------:R-:W-:Y:S02]  /*8500*/  CS2R R60, SRZ ;  /* 0x00000000003c7805 */ /* 0x000fe4000001ff00 */
[----:B------:R-:W-:Y:S02]  /*8510*/  CS2R R70, SRZ ;  /* 0x0000000000467805 */ /* 0x000fe4000001ff00 */
[----:B------:R-:W-:Y:S02]  /*8520*/  CS2R R68, SRZ ;  /* 0x0000000000447805 */ /* 0x000fe4000001ff00 */
[----:B------:R-:W-:Y:S02]  /*8530*/  CS2R R78, SRZ ;  /* 0x00000000004e7805 */ /* 0x000fe4000001ff00 */
[----:B------:R-:W-:Y:S01]  /*8540*/  CS2R R76, SRZ ;  /* 0x00000000004c7805 */ /* 0x000fe2000001ff00 */
[----:B------:R-:W-:Y:S01]  /*8550*/  @P1 IMAD R3, R3, 0x1000, R90 ;  /* 0x0000100003031824 */ /* 0x000fe200078e025a */
[----:B------:R-:W-:Y:S05]  /*8560*/  @P1 WARPSYNC.ALL ;  /* 0x0000000000001948 */ /* 0x000fea0003800000 */
[----:B------:R-:W-:Y:S01]  /*8570*/  @P1 LEA R3, R3, UR49, 0x1 ;  /* 0x0000003103031c11 */ /* 0x000fe2000f8e08ff */
[----:B------:R-:W-:Y:S04]  /*8580*/  UIADD3 UR5, UPT, UPT, UR57, 0x1, URZ ;  /* 0x0000000139057890 */ /* 0x000fe8000fffe0ff */
[----:B------:R2:W2:Y:S01]  /*8590*/  @P1 LDSM.16.MT88.4 R56, [R3+0x31400] ;  /* 0x031400000338183b */ /* 0x0004a20000004200 */
[----:B-1----:R-:W-:Y:S01]  /*85a0*/  @P1 IMAD R0, R95, 0x2, R3 ;  /* 0x000000025f001824 */ /* 0x002fe200078e0203 */
[----:B------:R-:W-:Y:S02]  /*85b0*/  UISETP.NE.AND UP0, UPT, UR5, 0x3, UPT ;  /* 0x000000030500788c */ /* 0x000fe4000bf05270 */
[----:B------:R1:W1:Y:S02]  /*85c0*/  @P1 LDSM.16.MT88.4 R60, [R3+0x31c00] ;  /* 0x031c0000033c183b */ /* 0x0002640000004200 */
[----:B------:R-:W-:Y:S02]  /*85d0*/  USEL UR4, URZ, 0x1, UP0 ;  /* 0x00000001ff047887 */ /* 0x000fe40008000000 */
[----:B------:R1:W1:Y:S01]  /*85e0*/  @P1 LDSM.16.MT88.4 R68, [R0+0x31400] ;  /* 0x031400000044183b */ /* 0x0002620000004200 */
[----:B------:R-:W-:Y:S03]  /*85f0*/  USEL UR5, UR5, URZ, UP0 ;  /* 0x000000ff05057287 */ /* 0x000fe60008000000 */
[----:B------:R1:W1:Y:S01]  /*8600*/  @P1 LDSM.16.MT88.4 R76, [R0+0x31c00] ;  /* 0x031c0000004c183b */ /* 0x0002620000004200 */
[----:B------:R-:W-:Y:S02]  /*8610*/  LOP3.LUT R64, R64, UR4, RZ, 0x3c, !PT ;  /* 0x0000000440407c12 */ /* 0x000fe4000f8e3cff */
[----:B------:R-:W-:Y:S02]  /*8620*/  IMAD.U32 R54, RZ, RZ, UR5 ;  /* 0x00000005ff367e24 */ /* 0x000fe4000f8e00ff */
.L_x_140:
[----:B------:R-:W-:Y:S05]  /*8630*/  BSYNC B1 ;  /* 0x0000000000017941 */ /* 0x000fea0003800000 */
.L_x_139:
[----:B-1----:R-:W-:Y:S04]  /*8640*/  SHF.R.U32.HI R0, RZ, 0x15, R51 ;  /* 0x00000015ff007819 */ /* 0x002fe80000011633 */
[----:B------:R-:W-:Y:S01]  /*8650*/  LOP3.LUT P1, RZ, R0, 0x3, R91, 0x48, !PT ;  /* 0x0000000300ff7812 */ /* 0x000fe2000782485b */
[----:B------:R-:W-:Y:S01]  /*8660*/  @!UPT UIADD3 URZ, UPT, UPT, URZ, URZ, URZ ;  /* 0x000000fffffff290 */ /* 0x000fe2000fffe0ff */
[----:B----4-:R-:W-:Y:S11]  /*8670*/  @P0 BRA `(.L_x_144) ;  /* 0x0000000000080947 */ /* 0x010ff60003800000 */
[----:B------:R-:W1:Y:S02]  /*8680*/  SYNCS.PHASECHK.TRANS64.TRYWAIT P0, [R52+URZ+0x140], R2 ;  /* 0x00014002340075a7 */ /* 0x000e6400080011ff */
[----:B-1----:R-:W-:Y:S05]  /*8690*/  @!P0 BRA `(.L_x_145) ;  /* 0x0000002800c88947 */ /* 0x002fea0003800000 */
.L_x_144:
[----:B------:R-:W-:Y:S05]  /*86a0*/  @!P1 BRA `(.L_x_146) ;  /* 0x0000000000409947 */ /* 0x000fea0003800000 */
[----:B------:R-:W4:Y:S01]  /*86b0*/  LDCU.64 UR8, c[0x4][0xb8] ;  /* 0x01001700ff0877ac */ /* 0x000f220008000a00 */
[----:B--2---:R-:W-:Y:S01]  /*86c0*/  MOV R3, 0x0 ;  /* 0x0000000000037802 */ /* 0x004fe20000000f00 */
[----:B------:R-:W-:Y:S02]  /*86d0*/  HFMA2 R12, -RZ, RZ, 0, 5.9604644775390625e-08 ;  /* 0x00000001ff0c7431 */ /* 0x000fe400000001ff */
[----:B------:R-:W-:Y:S02]  /*86e0*/  IMAD.MOV.U32 R8, RZ, RZ, 0x192 ;  /* 0x00000192ff087424 */ /* 0x000fe400078e00ff */
[----:B------:R-:W-:Y:S01]  /*86f0*/  IMAD.MOV.U32 R13, RZ, RZ, RZ ;  /* 0x000000ffff0d7224 */ /* 0x000fe200078e00ff */
[----:B------:R-:W2:Y:S01]  /*8700*/  LDCU.64 UR6, c[0x4][0xc0] ;  /* 0x01001800ff0677ac */ /* 0x000ea20008000a00 */
[----:B-1----:R-:W1:Y:S01]  /*8710*/  LDC.64 R2, c[0x4][R3] ;  /* 0x0100000003027b82 */ /* 0x002e620000000a00 */
[----:B------:R-:W5:Y:S01]  /*8720*/  LDCU.64 UR4, c[0x4][0x58] ;  /* 0x01000b00ff0477ac */ /* 0x000f620008000a00 */
[----:B----4-:R-:W-:Y:S01]  /*8730*/  MOV R5, UR9 ;  /* 0x0000000900057c02 */ /* 0x010fe20008000f00 */
[----:B------:R-:W-:Y:S01]  /*8740*/  IMAD.U32 R4, RZ, RZ, UR8 ;  /* 0x00000008ff047e24 */ /* 0x000fe2000f8e00ff */
[----:B--2---:R-:W-:Y:S01]  /*8750*/  MOV R7, UR7 ;  /* 0x0000000700077c02 */ /* 0x004fe20008000f00 */
[----:B------:R-:W-:Y:S01]  /*8760*/  IMAD.U32 R6, RZ, RZ, UR6 ;  /* 0x00000006ff067e24 */ /* 0x000fe2000f8e00ff */
[----:B-----5:R-:W-:Y:S01]  /*8770*/  MOV R11, UR5 ;  /* 0x00000005000b7c02 */ /* 0x020fe20008000f00 */
[----:B------:R-:W-:Y:S02]  /*8780*/  IMAD.U32 R10, RZ, RZ, UR4 ;  /* 0x00000004ff0a7e24 */ /* 0x000fe4000f8e00ff */
[----:B------:R-:W-:Y:S07]  /*8790*/  LEPC R20, `(.L_x_146) ;  /* 0x000000001014794e */ /* 0x000fee0000000000 */
[----:B-1-3--:R-:W-:Y:S05]  /*87a0*/  CALL.ABS.NOINC R2 ;  /* 0x0000000002007343 */ /* 0x00afea0003c00000 */
.L_x_146:
[----:B------:R-:W-:Y:S05]  /*87b0*/  WARPSYNC.ALL ;  /* 0x0000000000007948 */ /* 0x000fea0003800000 */
[C---:B------:R-:W-:Y:S01]  /*87c0*/  R2UR UR4, R51.reuse ;  /* 0x00000000330472ca */ /* 0x040fe200000e0000 */
[----:B------:R-:W-:Y:S05]  /*87d0*/  VIADD R0, R51, 0x100000 ;  /* 0x0010000033007836 */ /* 0x000fea0000000000 */
[----:B------:R-:W-:Y:S04]  /*87e0*/  SHF.R.U32.HI R0, RZ, 0x15, R0 ;  /* 0x00000015ff007819 */ /* 0x000fe80000011600 */
[----:B------:R-:W-:Y:S03]  /*87f0*/  LOP3.LUT P0, RZ, R0, 0x3, R91, 0x48, !PT ;  /* 0x0000000300ff7812 */ /* 0x000fe6000780485b */
[----:B------:R-:W4:Y:S10]  /*8800*/  LDTM.16dp256bit.x4 R24, tmem[UR4] ;  /* 0x00000004001879ee */ /* 0x000f340008120000 */
[----:B----4-:R-:W-:Y:S05]  /*8810*/  @!P0 BRA `(.L_x_147) ;  /* 0x0000000000408947 */ /* 0x010fea0003800000 */
        /* <DEDUP_REMOVED lines=16> */
.L_x_147:
[--C-:B--2---:R-:W-:Y:S01]  /*8920*/  HADD2.F32 R3, -RZ, R56.reuse.H0_H0 ;  /* 0x20000038ff037230 */ /* 0x104fe20000004100 */
[----:B------:R-:W-:Y:S05]  /*8930*/  WARPSYNC.ALL ;  /* 0x0000000000007948 */ /* 0x000fea0003800000 */
[----:B------:R-:W-:Y:S01]  /*8940*/  R2UR UR4, R51 ;  /* 0x00000000330472ca */ /* 0x000fe200000e0000 */
[C---:B---3--:R-:W-:Y:S01]  /*8950*/  FMUL R0, R50.reuse, R24 ;  /* 0x0000001832007220 */ /* 0x048fe20000400000 */
[----:B------:R-:W-:Y:S01]  /*8960*/  HADD2.F32 R20, -RZ, R56.H1_H1 ;  /* 0x30000038ff147230 */ /* 0x000fe20000004100 */
[----:B------:R-:W-:Y:S01]  /*8970*/  SHF.L.U32 R100, R95, 0x1, RZ ;  /* 0x000000015f647819 */ /* 0x000fe200000006ff */
[C---:B-1----:R-:W-:Y:S01]  /*8980*/  FMUL R2, R50.reuse, R25 ;  /* 0x0000001932027220 */ /* 0x042fe20000400000 */
[C---:B------:R-:W-:Y:S01]  /*8990*/  FFMA R0, R53.reuse, R3, R0 ;  /* 0x0000000335007223 */ /* 0x040fe20000000000 */
[C---:B------:R-:W-:Y:S01]  /*89a0*/  FMUL R3, R50.reuse, R26 ;  /* 0x0000001a32037220 */ /* 0x040fe20000400000 */
[C---:B------:R-:W-:Y:S01]  /*89b0*/  FMUL R26, R50.reuse, R33 ;  /* 0x00000021321a7220 */ /* 0x040fe20000400000 */
[--C-:B------:R-:W-:Y:S02]  /*89c0*/  HADD2.F32 R33, -RZ, R57.reuse.H0_H0 ;  /* 0x20000039ff217230 */ /* 0x100fe40000004100 */
[C---:B------:R-:W-:Y:S01]  /*89d0*/  FFMA R2, R53.reuse, R20, R2 ;  /* 0x0000001435027223 */ /* 0x040fe20000000002 */
[C---:B------:R-:W-:Y:S01]  /*89e0*/  FMUL R22, R50.reuse, R29 ;  /* 0x0000001d32167220 */ /* 0x040fe20000400000 */
[C---:B------:R-:W-:Y:S01]  /*89f0*/  FMUL R29, R50.reuse, R36 ;  /* 0x00000024321d7220 */ /* 0x040fe20000400000 */
[----:B------:R-:W-:Y:S01]  /*8a00*/  FMUL R20, R50, R27 ;  /* 0x0000001b32147220 */ /* 0x000fe20000400000 */
[----:B------:R-:W1:Y:S01]  /*8a10*/  LDTM.16dp256bit.x4 R4, tmem[UR4+0x100000] ;  /* 0x10000004000479ee */ /* 0x000e620008120000 */
[----:B------:R-:W-:Y:S01]  /*8a20*/  F2FP.F16.F32.PACK_AB R36, R2, R0 ;  /* 0x000000000224723e */ /* 0x000fe200000000ff */
[C---:B------:R-:W-:Y:S01]  /*8a30*/  FFMA R3, R53.reuse, R33, R3 ;  /* 0x0000002135037223 */ /* 0x040fe20000000003 */
[----:B------:R-:W-:Y:S02]  /*8a40*/  HADD2.F32 R33, -RZ, R57.H1_H1 ;  /* 0x30000039ff217230 */ /* 0x000fe40000004100 */
[C---:B------:R-:W-:Y:S01]  /*8a50*/  FMUL R21, R50.reuse, R28 ;  /* 0x0000001c32157220 */ /* 0x040fe20000400000 */
[C---:B------:R-:W-:Y:S01]  /*8a60*/  FMUL R27, R50.reuse, R34 ;  /* 0x00000022321b7220 */ /* 0x040fe20000400000 */
[--C-:B------:R-:W-:Y:S02]  /*8a70*/  HADD2.F32 R34, -RZ, R59.reuse.H1_H1 ;  /* 0x3000003bff227230 */ /* 0x100fe40000004100 */
[C---:B------:R-:W-:Y:S01]  /*8a80*/  FMUL R23, R50.reuse, R30 ;  /* 0x0000001e32177220 */ /* 0x040fe20000400000 */
[C---:B------:R-:W-:Y:S01]  /*8a90*/  FFMA R20, R53.reuse, R33, R20 ;  /* 0x0000002135147223 */ /* 0x040fe20000000014 */
[----:B------:R-:W-:Y:S02]  /*8aa0*/  HADD2.F32 R33, -RZ, R59.H0_H0 ;  /* 0x2000003bff217230 */ /* 0x000fe40000004100 */
[C---:B------:R-:W-:Y:S01]  /*8ab0*/  FMUL R24, R50.reuse, R31 ;  /* 0x0000001f32187220 */ /* 0x040fe20000400000 */
[C---:B------:R-:W-:Y:S01]  /*8ac0*/  FMUL R25, R50.reuse, R32 ;  /* 0x0000002032197220 */ /* 0x040fe20000400000 */
[----:B------:R-:W-:Y:S01]  /*8ad0*/  FMUL R30, R50, R37 ;  /* 0x00000025321e7220 */ /* 0x000fe20000400000 */
[----:B------:R-:W-:Y:S01]  /*8ae0*/  F2FP.F16.F32.PACK_AB R37, R20, R3 ;  /* 0x000000031425723e */ /* 0x000fe200000000ff */
[----:B------:R-:W-:Y:S02]  /*8af0*/  HADD2.F32 R3, -RZ, R60.H1_H1 ;  /* 0x3000003cff037230 */ /* 0x000fe40000004100 */
[C---:B------:R-:W-:Y:S01]  /*8b00*/  FMUL R31, R50.reuse, R38 ;  /* 0x00000026321f7220 */ /* 0x040fe20000400000 */
[----:B------:R-:W-:Y:S02]  /*8b10*/  HADD2.F32 R20, -RZ, R62.H0_H0 ;  /* 0x2000003eff147230 */ /* 0x000fe40000004100 */
[C---:B------:R-:W-:Y:S01]  /*8b20*/  FMUL R28, R50.reuse, R35 ;  /* 0x00000023321c7220 */ /* 0x040fe20000400000 */
[----:B------:R-:W-:Y:S01]  /*8b30*/  FMUL R32, R50, R39 ;  /* 0x0000002732207220 */ /* 0x000fe20000400000 */
[----:B------:R-:W-:Y:S01]  /*8b40*/  ISETP.NE.AND P0, PT, R96, RZ, PT ;  /* 0x000000ff6000720c */ /* 0x000fe20003f05270 */
[----:B------:R-:W-:Y:S01]  /*8b50*/  BSSY.RECONVERGENT B0, `(.L_x_148) ;  /* 0x000006f000007945 */ /* 0x000fe20003800200 */
[C---:B-1----:R-:W-:Y:S01]  /*8b60*/  FMUL R0, R50.reuse, R4 ;  /* 0x0000000432007220 */ /* 0x042fe20000400000 */
[C---:B------:R-:W-:Y:S01]  /*8b70*/  FMUL R4, R50.reuse, R8 ;  /* 0x0000000832047220 */ /* 0x040fe20000400000 */
[C---:B------:R-:W-:Y:S01]  /*8b80*/  FMUL R8, R50.reuse, R12 ;  /* 0x0000000c32087220 */ /* 0x040fe20000400000 */
[C---:B------:R-:W-:Y:S01]  /*8b90*/  FMUL R2, R50.reuse, R5 ;  /* 0x0000000532027220 */ /* 0x040fe20000400000 */
[C---:B------:R-:W-:Y:S01]  /*8ba0*/  FMUL R12, R50.reuse, R16 ;  /* 0x00000010320c7220 */ /* 0x040fe20000400000 */
[--C-:B------:R-:W-:Y:S02]  /*8bb0*/  HADD2.F32 R16, -RZ, R58.reuse.H0_H0 ;  /* 0x2000003aff107230 */ /* 0x100fe40000004100 */
[C---:B------:R-:W-:Y:S01]  /*8bc0*/  FMUL R5, R50.reuse, R9 ;  /* 0x0000000932057220 */ /* 0x040fe20000400000 */
[C---:B------:R-:W-:Y:S01]  /*8bd0*/  FMUL R9, R50.reuse, R13 ;  /* 0x0000000d32097220 */ /* 0x040fe20000400000 */
[C---:B------:R-:W-:Y:S01]  /*8be0*/  FMUL R13, R50.reuse, R17 ;  /* 0x00000011320d7220 */ /* 0x040fe20000400000 */
[----:B------:R-:W-:Y:S02]  /*8bf0*/  HADD2.F32 R17, -RZ, R58.H1_H1 ;  /* 0x3000003aff117230 */ /* 0x000fe40000004100 */
[C---:B------:R-:W-:Y:S01]  /*8c00*/  FFMA R21, R53.reuse, R16, R21 ;  /* 0x0000001035157223 */ /* 0x040fe20000000015 */
[----:B------:R-:W-:Y:S02]  /*8c10*/  HADD2.F32 R16, -RZ, R60.H0_H0 ;  /* 0x2000003cff107230 */ /* 0x000fe40000004100 */
[C---:B------:R-:W-:Y:S01]  /*8c20*/  FMUL R6, R50.reuse, R6 ;  /* 0x0000000632067220 */ /* 0x040fe20000400000 */
[----:B------:R-:W-:Y:S01]  /*8c30*/  FMUL R7, R50, R7 ;  /* 0x0000000732077220 */ /* 0x000fe20000400000 */
[C---:B------:R-:W-:Y:S01]  /*8c40*/  FFMA R22, R53.reuse, R17, R22 ;  /* 0x0000001135167223 */ /* 0x040fe20000000016 */
[--C-:B------:R-:W-:Y:S02]  /*8c50*/  HADD2.F32 R17, -RZ, R61.reuse.H1_H1 ;  /* 0x3000003dff117230 */ /* 0x100fe40000004100 */
[C---:B------:R-:W-:Y:S01]  /*8c60*/  FFMA R23, R53.reuse, R33, R23 ;  /* 0x0000002135177223 */ /* 0x040fe20000000017 */
[C---:B------:R-:W-:Y:S01]  /*8c70*/  FFMA R24, R53.reuse, R34, R24 ;  /* 0x0000002235187223 */ /* 0x040fe20000000018 */
[C---:B------:R-:W-:Y:S01]  /*8c80*/  FFMA R25, R53.reuse, R16, R25 ;  /* 0x0000001035197223 */ /* 0x040fe20000000019 */
[----:B------:R-:W-:Y:S02]  /*8c90*/  HADD2.F32 R16, -RZ, R61.H0_H0 ;  /* 0x2000003dff107230 */ /* 0x000fe40000004100 */
[C---:B------:R-:W-:Y:S01]  /*8ca0*/  FFMA R26, R53.reuse, R3, R26 ;  /* 0x00000003351a7223 */ /* 0x040fe2000000001a */
[----:B------:R-:W-:Y:S01]  /*8cb0*/  HADD2.F32 R3, -RZ, R62.H1_H1 ;  /* 0x3000003eff037230 */ /* 0x000fe20000004100 */
[----:B------:R-:W-:Y:S01]  /*8cc0*/  F2FP.F16.F32.PACK_AB R38, R22, R21 ;  /* 0x000000151626723e */ /* 0x000fe200000000ff */
[----:B------:R-:W-:Y:S01]  /*8cd0*/  FMUL R10, R50, R10 ;  /* 0x0000000a320a7220 */ /* 0x000fe20000400000 */
[C---:B------:R-:W-:Y:S01]  /*8ce0*/  FFMA R27, R53.reuse, R16, R27 ;  /* 0x00000010351b7223 */ /* 0x040fe2000000001b */
[----:B------:R-:W-:Y:S01]  /*8cf0*/  HADD2.F32 R16, -RZ, R63.H0_H0 ;  /* 0x2000003fff107230 */ /* 0x000fe20000004100 */
[----:B------:R-:W-:Y:S01]  /*8d00*/  F2FP.F16.F32.PACK_AB R39, R24, R23 ;  /* 0x000000171827723e */ /* 0x000fe200000000ff */
[C---:B------:R-:W-:Y:S01]  /*8d10*/  FFMA R28, R53.reuse, R17, R28 ;  /* 0x00000011351c7223 */ /* 0x040fe2000000001c */
[--C-:B------:R-:W-:Y:S01]  /*8d20*/  HADD2.F32 R17, -RZ, R68.reuse.H1_H1 ;  /* 0x30000044ff117230 */ /* 0x100fe20000004100 */
[----:B------:R-:W-:Y:S01]  /*8d30*/  F2FP.F16.F32.PACK_AB R24, R26, R25 ;  /* 0x000000191a18723e */ /* 0x000fe200000000ff */
[C---:B------:R-:W-:Y:S01]  /*8d40*/  FFMA R29, R53.reuse, R20, R29 ;  /* 0x00000014351d7223 */ /* 0x040fe2000000001d */
[----:B------:R-:W-:Y:S01]  /*8d50*/  HADD2.F32 R20, -RZ, R69.H1_H1 ;  /* 0x30000045ff147230 */ /* 0x000fe20000004100 */
[----:B------:R-:W-:Y:S01]  /*8d60*/  F2FP.F16.F32.PACK_AB R25, R28, R27 ;  /* 0x0000001b1c19723e */ /* 0x000fe200000000ff */
[C---:B------:R-:W-:Y:S01]  /*8d70*/  FFMA R30, R53.reuse, R3, R30 ;  /* 0x00000003351e7223 */ /* 0x040fe2000000001e */
[----:B------:R-:W-:Y:S02]  /*8d80*/  HADD2.F32 R3, -RZ, R63.H1_H1 ;  /* 0x3000003fff037230 */ /* 0x000fe40000004100 */
[C---:B------:R-:W-:Y:S01]  /*8d90*/  FFMA R31, R53.reuse, R16, R31 ;  /* 0x00000010351f7223 */ /* 0x040fe2000000001f */
[----:B------:R-:W-:Y:S02]  /*8da0*/  HADD2.F32 R16, -RZ, R68.H0_H0 ;  /* 0x20000044ff107230 */ /* 0x000fe40000004100 */
[C---:B------:R-:W-:Y:S01]  /*8db0*/  FMUL R11, R50.reuse, R11 ;  /* 0x0000000b320b7220 */ /* 0x040fe20000400000 */
[C---:B------:R-:W-:Y:S01]  /*8dc0*/  FMUL R14, R50.reuse, R14 ;  /* 0x0000000e320e7220 */ /* 0x040fe20000400000 */
[C---:B------:R-:W-:Y:S01]  /*8dd0*/  FFMA R32, R53.reuse, R3, R32 ;  /* 0x0000000335207223 */ /* 0x040fe20000000020 */
[----:B------:R-:W-:Y:S02]  /*8de0*/  HADD2.F32 R3, -RZ, R69.H0_H0 ;  /* 0x20000045ff037230 */ /* 0x000fe40000004100 */
[C---:B------:R-:W-:Y:S01]  /*8df0*/  FFMA R0, R53.reuse, R16, R0 ;  /* 0x0000001035007223 */ /* 0x040fe20000000000 */
[C---:B------:R-:W-:Y:S01]  /*8e00*/  FFMA R2, R53.reuse, R17, R2 ;  /* 0x0000001135027223 */ /* 0x040fe20000000002 */
[--C-:B------:R-:W-:Y:S02]  /*8e10*/  HADD2.F32 R16, -RZ, R70.reuse.H0_H0 ;  /* 0x20000046ff107230 */ /* 0x100fe40000004100 */
[----:B------:R-:W-:Y:S01]  /*8e20*/  FMUL R15, R50, R15 ;  /* 0x0000000f320f7220 */ /* 0x000fe20000400000 */
[C---:B------:R-:W-:Y:S01]  /*8e30*/  FFMA R6, R53.reuse, R3, R6 ;  /* 0x0000000335067223 */ /* 0x040fe20000000006 */
[C---:B------:R-:W-:Y:S01]  /*8e40*/  FFMA R7, R53.reuse, R20, R7 ;  /* 0x0000001435077223 */ /* 0x040fe20000000007 */
[----:B------:R-:W-:Y:S01]  /*8e50*/  F2FP.F16.F32.PACK_AB R20, R2, R0 ;  /* 0x000000000214723e */ /* 0x000fe200000000ff */
[----:B------:R-:W-:Y:S02]  /*8e60*/  HADD2.F32 R0, -RZ, R70.H1_H1 ;  /* 0x30000046ff007230 */ /* 0x000fe40000004100 */
[----:B------:R-:W-:Y:S01]  /*8e70*/  FFMA R4, R53, R16, R4 ;  /* 0x0000001035047223 */ /* 0x000fe20000000004 */
[--C-:B------:R-:W-:Y:S01]  /*8e80*/  HADD2.F32 R2, -RZ, R71.reuse.H0_H0 ;  /* 0x20000047ff027230 */ /* 0x100fe20000004100 */
[----:B------:R-:W-:Y:S01]  /*8e90*/  F2FP.F16.F32.PACK_AB R21, R7, R6 ;  /* 0x000000060715723e */ /* 0x000fe200000000ff */
[----:B------:R-:W-:Y:S02]  /*8ea0*/  HADD2.F32 R3, -RZ, R71.H1_H1 ;  /* 0x30000047ff037230 */ /* 0x000fe40000004100 */
[C---:B------:R-:W-:Y:S01]  /*8eb0*/  FFMA R5, R53.reuse, R0, R5 ;  /* 0x0000000035057223 */ /* 0x040fe20000000005 */
[--C-:B------:R-:W-:Y:S02]  /*8ec0*/  HADD2.F32 R6, -RZ, R76.reuse.H0_H0 ;  /* 0x2000004cff067230 */ /* 0x100fe40000004100 */
[C---:B------:R-:W-:Y:S01]  /*8ed0*/  FFMA R10, R53.reuse, R2, R10 ;  /* 0x00000002350a7223 */ /* 0x040fe2000000000a */
[----:B------:R-:W-:Y:S02]  /*8ee0*/  HADD2.F32 R0, -RZ, R76.H1_H1 ;  /* 0x3000004cff007230 */ /* 0x000fe40000004100 */
[----:B------:R-:W-:Y:S01]  /*8ef0*/  FFMA R11, R53, R3, R11 ;  /* 0x00000003350b7223 */ /* 0x000fe2000000000b */
[----:B------:R-:W-:Y:S01]  /*8f00*/  F2FP.F16.F32.PACK_AB R22, R5, R4 ;  /* 0x000000040516723e */ /* 0x000fe200000000ff */
[C---:B------:R-:W-:Y:S01]  /*8f10*/  FFMA R8, R53.reuse, R6, R8 ;  /* 0x0000000635087223 */ /* 0x040fe20000000008 */
[--C-:B------:R-:W-:Y:S02]  /*8f20*/  HADD2.F32 R2, -RZ, R77.reuse.H0_H0 ;  /* 0x2000004dff027230 */ /* 0x100fe40000004100 */
[C---:B------:R-:W-:Y:S01]  /*8f30*/  FFMA R9, R53.reuse, R0, R9 ;  /* 0x0000000035097223 */ /* 0x040fe20000000009 */
[----:B------:R-:W-:Y:S01]  /*8f40*/  MOV R5, UR57 ;  /* 0x0000003900057c02 */ /* 0x000fe20008000f00 */
[----:B------:R-:W-:Y:S02]  /*8f50*/  HADD2.F32 R0, -RZ, R77.H1_H1 ;  /* 0x3000004dff007230 */ /* 0x000fe40000004100 */
[C---:B------:R-:W-:Y:S01]  /*8f60*/  FMUL R18, R50.reuse, R18 ;  /* 0x0000001232127220 */ /* 0x040fe20000400000 */
[----:B------:R-:W-:Y:S01]  /*8f70*/  FFMA R14, R53, R2, R14 ;  /* 0x00000002350e7223 */ /* 0x000fe2000000000e */
[----:B------:R-:W-:Y:S01]  /*8f80*/  LEA R5, R5, R90, 0xc ;  /* 0x0000005a05057211 */ /* 0x000fe200078e60ff */
[--C-:B------:R-:W-:Y:S02]  /*8f90*/  HADD2.F32 R2, -RZ, R78.reuse.H1_H1 ;  /* 0x3000004eff027230 */ /* 0x100fe40000004100 */
[----:B------:R-:W-:Y:S01]  /*8fa0*/  FFMA R15, R53, R0, R15 ;  /* 0x00000000350f7223 */ /* 0x000fe2000000000f */
[----:B------:R-:W-:Y:S01]  /*8fb0*/  HADD2.F32 R0, -RZ, R78.H0_H0 ;  /* 0x2000004eff007230 */ /* 0x000fe20000004100 */
[----:B------:R-:W-:Y:S01]  /*8fc0*/  LEA R5, R5, UR49, 0x1 ;  /* 0x0000003105057c11 */ /* 0x000fe2000f8e08ff */
[--C-:B------:R-:W-:Y:S02]  /*8fd0*/  HADD2.F32 R3, -RZ, R79.reuse.H0_H0 ;  /* 0x2000004fff037230 */ /* 0x100fe40000004100 */
[----:B------:R-:W-:Y:S01]  /*8fe0*/  FMUL R19, R50, R19 ;  /* 0x0000001332137220 */ /* 0x000fe20000400000 */
[----:B------:R-:W-:Y:S01]  /*8ff0*/  HADD2.F32 R4, -RZ, R79.H1_H1 ;  /* 0x3000004fff047230 */ /* 0x000fe20000004100 */
[----:B------:R-:W-:Y:S01]  /*9000*/  F2FP.F16.F32.PACK_AB R26, R30, R29 ;  /* 0x0000001d1e1a723e */ /* 0x000fe200000000ff */
[----:B------:R1:W-:Y:S01]  /*9010*/  STSM.16.MT88.4 [R5+0x31400], R36 ;  /* 0x0314002405007844 */ /* 0x0003e20000004200 */
[----:B------:R-:W-:Y:S01]  /*9020*/  F2FP.F16.F32.PACK_AB R27, R32, R31 ;  /* 0x0000001f201b723e */ /* 0x000fe200000000ff */
[C---:B------:R-:W-:Y:S01]  /*9030*/  FFMA R12, R53.reuse, R0, R12 ;  /* 0x00000000350c7223 */ /* 0x040fe2000000000c */
[C---:B------:R-:W-:Y:S01]  /*9040*/  FFMA R13, R53.reuse, R2, R13 ;  /* 0x00000002350d7223 */ /* 0x040fe2000000000d */
[C---:B------:R-:W-:Y:S01]  /*9050*/  FFMA R18, R53.reuse, R3, R18 ;  /* 0x0000000335127223 */ /* 0x040fe20000000012 */
[----:B------:R-:W-:Y:S03]  /*9060*/  FFMA R19, R53, R4, R19 ;  /* 0x0000000435137223 */ /* 0x000fe60000000013 */
[----:B------:R1:W-:Y:S01]  /*9070*/  STSM.16.MT88.4 [R5+0x31c00], R24 ;  /* 0x031c001805007844 */ /* 0x0003e20000004200 */
[----:B------:R-:W-:Y:S02]  /*9080*/  F2FP.F16.F32.PACK_AB R23, R11, R10 ;  /* 0x0000000a0b17723e */ /* 0x000fe400000000ff */
[----:B------:R-:W-:Y:S02]  /*9090*/  IADD3 R0, PT, PT, R100, 0x31400, R5 ;  /* 0x0003140064007810 */ /* 0x000fe40007ffe005 */
[----:B------:R-:W-:Y:S02]  /*90a0*/  F2FP.F16.F32.PACK_AB R8, R9, R8 ;  /* 0x000000080908723e */ /* 0x000fe400000000ff */
[----:B------:R-:W-:Y:S01]  /*90b0*/  F2FP.F16.F32.PACK_AB R9, R15, R14 ;  /* 0x0000000e0f09723e */ /* 0x000fe200000000ff */
[----:B------:R1:W-:Y:S01]  /*90c0*/  STSM.16.MT88.4 [R0], R20 ;  /* 0x0000001400007844 */ /* 0x0003e20000004200 */
[----:B------:R-:W-:Y:S02]  /*90d0*/  F2FP.F16.F32.PACK_AB R10, R13, R12 ;  /* 0x0000000c0d0a723e */ /* 0x000fe400000000ff */
[----:B------:R-:W-:Y:S05]  /*90e0*/  F2FP.F16.F32.PACK_AB R11, R19, R18 ;  /* 0x00000012130b723e */ /* 0x000fea00000000ff */
[----:B------:R1:W-:Y:S01]  /*90f0*/  STSM.16.MT88.4 [R0+0x800], R8 ;  /* 0x0008000800007844 */ /* 0x0003e20000004200 */
[----:B------:R-:W-:Y:S01]  /*9100*/  @!PT LDS RZ, [RZ] ;  /* 0x00000000fffff984 */ /* 0x000fe20000000800 */
[----:B------:R-:W-:Y:S01]  /*9110*/  @!PT LDS RZ, [RZ] ;  /* 0x00000000fffff984 */ /* 0x000fe20000000800 */
[----:B------:R-:W-:Y:S01]  /*9120*/  @!PT LDS RZ, [RZ] ;  /* 0x00000000fffff984 */ /* 0x000fe20000000800 */
[----:B------:R-:W-:Y:S01]  /*9130*/  @!PT LDS RZ, [RZ] ;  /* 0x00000000fffff984 */ /* 0x000fe20000000800 */
[----:B------:R2:W-:Y:S07]  /*9140*/  MEMBAR.ALL.CTA ;  /* 0x0000000000007992 */ /* 0x0005ee0000008000 */
[----:B--2---:R-:W2:Y:S02]  /*9150*/  FENCE.VIEW.ASYNC.S ;  /* 0x00000000000073c6 */ /* 0x004ea40000000000 */
[----:B--2---:R-:W-:Y:S06]  /*9160*/  BAR.SYNC.DEFER_BLOCKING 0x1, 0x80 ;  /* 0x0042000000007b1d */ /* 0x004fec0000010000 */
[----:B------:R-:W-:Y:S05]  /*9170*/  @P0 BRA `(.L_x_149) ;  /* 0x0000000000300947 */ /* 0x000fea0003800000 */
[----:B------:R-:W-:Y:S01]  /*9180*/  R2UR UR39, R86 ;  /* 0x00000000562772ca */ /* 0x000fe200000e0000 */
[----:B------:R-:W-:Y:S02]  /*9190*/  UIADD3 UR8, UP0, UPT, UR58, 0x580, URZ ;  /* 0x000005803a087890 */ /* 0x000fe4000ff1e0ff */
[----:B------:R-:W-:Y:S02]  /*91a0*/  ULEA UR10, UR57, UR49, 0xd ;  /* 0x00000031390a7291 */ /* 0x000fe4000f8e68ff */
[----:B------:R-:W-:Y:S02]  /*91b0*/  UIADD3.X UR9, UPT, UPT, URZ, UR59, URZ, UP0, !UPT ;  /* 0x0000003bff097290 */ /* 0x000fe400087fe4ff */
[----:B------:R-:W-:Y:S02]  /*91c0*/  UIADD3 UR36, UPT, UPT, UR10, 0x31400, URZ ;  /* 0x000314000a247890 */ /* 0x000fe4000fffe0ff */
[----:B------:R-:W-:Y:S02]  /*91d0*/  UIADD3 UR5, UPT, UPT, UR37, 0x40, URZ ;  /* 0x0000004025057890 */ /* 0x000fe4000fffe0ff */
[----:B------:R-:W-:Y:S01]  /*91e0*/  UIADD3 UR4, UPT, UPT, UR10, 0x32400, URZ ;  /* 0x000324000a047890 */ /* 0x000fe2000fffe0ff */
[----:B------:R-:W-:Y:S01]  /*91f0*/  UMOV UR6, UR38 ;  /* 0x0000002600067c82 */ /* 0x000fe20008000000 */
[----:B------:R-:W-:Y:S03]  /*9200*/  UMOV UR7, UR39 ;  /* 0x0000002700077c82 */ /* 0x000fe60008000000 */
[----:B------:R2:W-:Y:S04]  /*9210*/  UTMASTG.3D [UR36], [UR8] ;  /* 0x00000024080073b5 */ /* 0x0005e80008010000 */
[----:B------:R2:W-:Y:S02]  /*9220*/  UTMASTG.3D [UR4], [UR8] ;  /* 0x00000004080073b5 */ /* 0x0005e40008010000 */
[----:B--2---:R0:W-:Y:S02]  /*9230*/  UTMACMDFLUSH ;  /* 0x00000000000079b7 */ /* 0x0041e40000000000 */
.L_x_149:
[----:B------:R-:W-:Y:S05]  /*9240*/  BSYNC.RECONVERGENT B0 ;  /* 0x0000000000007941 */ /* 0x000fea0003800200 */
.L_x_148:
[----:B------:R-:W-:Y:S01]  /*9250*/  UIADD3 UR36, UPT, UPT, UR57, 0x1, URZ ;  /* 0x0000000139247890 */ /* 0x000fe2000fffe0ff */
[----:B------:R-:W-:Y:S03]  /*9260*/  BSSY.RECONVERGENT B0, `(.L_x_150) ;  /* 0x0000005000007945 */ /* 0x000fe60003800200 */
[----:B------:R-:W-:Y:S04]  /*9270*/  UISETP.NE.AND UP0, UPT, UR36, 0x3, UPT ;  /* 0x000000032400788c */ /* 0x000fe8000bf05270 */
[----:B------:R-:W-:Y:S01]  /*9280*/  USEL UR39, UR36, URZ, UP0 ;  /* 0x000000ff24277287 */ /* 0x000fe20008000000 */
[----:B------:R-:W-:Y:S11]  /*9290*/  @P0 BRA `(.L_x_151) ;  /* 0x0000000000040947 */ /* 0x000ff60003800000 */
[----:B------:R-:W-:Y:S04]  /*92a0*/  DEPBAR.LE SB0, 0x1 ;  /* 0x000080400000791a */ /* 0x000fe80000000000 */
.L_x_151:
[----:B------:R-:W-:Y:S05]  /*92b0*/  BSYNC.RECONVERGENT B0 ;  /* 0x0000000000007941 */ /* 0x000fea0003800200 */
.L_x_150:
[----:B------:R-:W-:Y:S01]  /*92c0*/  BAR.SYNC.DEFER_BLOCKING 0x1, 0x80 ;  /* 0x0042000000007b1d */ /* 0x000fe20000010000 */
[----:B------:R-:W-:Y:S01]  /*92d0*/  LOP3.LUT P1, RZ, R97, 0x4, RZ, 0xc0, !PT ;  /* 0x0000000461ff7812 */ /* 0x000fe2000782c0ff */
[----:B------:R-:W-:Y:S01]  /*92e0*/  UISETP.NE.AND UP0, UPT, UR53, URZ, UPT ;  /* 0x000000ff3500728c */ /* 0x000fe2000bf05270 */
[----:B------:R-:W-:Y:S11]  /*92f0*/  LEA R3, R54, UR49, 0x3 ;  /* 0x0000003136037c11 */ /* 0x000ff6000f8e18ff */
[----:B------:R-:W-:Y:S01]  /*9300*/  @P1 SHF.L.U32 R4, R64, 0x1f, RZ ;  /* 0x0000001f40041819 */ /* 0x000fe200000006ff */
[----:B------:R-:W-:Y:S06]  /*9310*/  BRA.U !UP0, `(.L_x_152) ;  /* 0x0000000108247547 */ /* 0x000fec000b800000 */
[----:B-1----:R-:W1:Y:S01]  /*9320*/  S2R R0, SR_CgaCtaId ;  /* 0x0000000000007919 */ /* 0x002e620000008800 */
[----:B------:R-:W-:Y:S01]  /*9330*/  IMAD.U32 R2, RZ, RZ, UR52 ;  /* 0x00000034ff027e24 */ /* 0x000fe2000f8e00ff */
[----:B------:R-:W-:Y:S04]  /*9340*/  UIADD3 UR52, UPT, UPT, UR52, 0x1, URZ ;  /* 0x0000000134347890 */ /* 0x000fe8000fffe0ff */
[----:B------:R-:W-:Y:S01]  /*9350*/  @P1 LEA R2, R2, UR49, 0x3 ;  /* 0x0000003102021c11 */ /* 0x000fe2000f8e18ff */
[----:B------:R-:W-:Y:S04]  /*9360*/  UISETP.NE.AND UP0, UPT, UR52, 0x3, UPT ;  /* 0x000000033400788c */ /* 0x000fe8000bf05270 */
[----:B------:R-:W-:Y:S01]  /*9370*/  @P1 VIADD R2, R2, 0xf8 ;  /* 0x000000f802021836 */ /* 0x000fe20000000000 */
[----:B------:R-:W-:Y:S04]  /*9380*/  USEL UR52, UR52, URZ, UP0 ;  /* 0x000000ff34347287 */ /* 0x000fe80008000000 */
[----:B-1----:R-:W-:Y:S04]  /*9390*/  @P1 PRMT R0, R0, 0x654, R2 ;  /* 0x0000065400001816 */ /* 0x002fe80000000002 */
[----:B------:R2:W-:Y:S04]  /*93a0*/  @P1 SYNCS.ARRIVE.TRANS64.RED.A1T0 RZ, [R0+URZ], RZ ;  /* 0x000000ff00ff19a7 */ /* 0x0005e800081004ff */
.L_x_152:
[----:B------:R-:W3:Y:S01]  /*93b0*/  @P1 SYNCS.PHASECHK.TRANS64.TRYWAIT P0, [R3+URZ+0xe0], R4 ;  /* 0x0000e004030015a7 */ /* 0x000ee200080011ff */
[----:B------:R-:W-:Y:S01]  /*93c0*/  BSSY B1, `(.L_x_153) ;  /* 0x0000015000017945 */ /* 0x000fe20003800000 */
[----:B---3--:R-:W-:Y:S03]  /*93d0*/  @P1 SEL R55, RZ, 0x1, !P0 ;  /* 0x00000001ff371807 */ /* 0x008fe60004000000 */
[----:B------:R-:W-:Y:S05]  /*93e0*/  @!P1 BRA `(.L_x_154) ;  /* 0x0000000000489947 */ /* 0x000fea0003800000 */
[----:B------:R-:W-:Y:S01]  /*93f0*/  LOP3.LUT P1, RZ, R97, 0x2, RZ, 0xc0, !PT ;  /* 0x0000000261ff7812 */ /* 0x000fe2000782c0ff */
[----:B------:R-:W-:Y:S01]  /*9400*/  BSSY B0, `(.L_x_155) ;  /* 0x0000009000007945 */ /* 0x000fe20003800000 */
[----:B------:R-:W-:Y:S11]  /*9410*/  ISETP.NE.AND P0, PT, R55, RZ, PT ;  /* 0x000000ff3700720c */ /* 0x000ff60003f05270 */
[----:B------:R-:W-:Y:S05]  /*9420*/  @P1 IMAD R2, R54, 0x1000, R90 ;  /* 0x0000100036021824 */ /* 0x000fea00078e025a */
[----:B------:R-:W-:Y:S05]  /*9430*/  @P1 LEA R2, R2, UR49, 0x1 ;  /* 0x0000003102021c11 */ /* 0x000fea000f8e08ff */
[----:B-12---:R-:W-:Y:S01]  /*9440*/  @P1 IMAD.IADD R0, R100, 0x1, R2 ;  /* 0x0000000164001824 */ /* 0x006fe200078e0202 */
[----:B------:R-:W-:Y:S06]  /*9450*/  @P0 BRA `(.L_x_156) ;  /* 0x00000000000c0947 */ /* 0x000fec0003800000 */
[----:B------:R-:W-:Y:S04]  /*9460*/  SHF.L.U32 R64, R64, 0x1f, RZ ;  /* 0x0000001f40407819 */ /* 0x000fe800000006ff */
[----:B------:R-:W1:Y:S02]  /*9470*/  SYNCS.PHASECHK.TRANS64.TRYWAIT P0, [R3+URZ+0xe0], R64 ;  /* 0x0000e040030075a7 */ /* 0x000e6400080011ff */
[----:B-1----:R-:W-:Y:S05]  /*9480*/  @!P0 BRA `(.L_x_157) ;  /* 0x0000001c00608947 */ /* 0x002fea0003800000 */
.L_x_156:
[----:B------:R-:W-:Y:S05]  /*9490*/  BSYNC B0 ;  /* 0x0000000000007941 */ /* 0x000fea0003800000 */
.L_x_155:
[----:B------:R-:W-:Y:S11]  /*94a0*/  LOP3.LUT P0, RZ, R97, 0x2, RZ, 0xc0, !PT ;  /* 0x0000000261ff7812 */ /* 0x000ff6000780c0ff */
[----:B------:R-:W-:Y:S02]  /*94b0*/  @!UPT UIADD3 URZ, UPT, UPT, URZ, URZ, URZ ;  /* 0x000000fffffff290 */ /* 0x000fe4000fffe0ff */
[----:B------:R-:W-:Y:S05]  /*94c0*/  @P0 WARPSYNC.ALL ;  /* 0x0000000000000948 */ /* 0x000fea0003800000 */
[----:B------:R3:W4:Y:S04]  /*94d0*/  @P0 LDSM.16.MT88.4 R56, [R2+0x31400] ;  /* 0x031400000238083b */ /* 0x0007280000004200 */
[----:B------:R3:W2:Y:S04]  /*94e0*/  @P0 LDSM.16.MT88.4 R60, [R2+0x31c00] ;  /* 0x031c0000023c083b */ /* 0x0006a80000004200 */
[----:B------:R3:W1:Y:S04]  /*94f0*/  @P0 LDSM.16.MT88.4 R68, [R0+0x31400] ;  /* 0x031400000044083b */ /* 0x0006680000004200 */
[----:B------:R3:W1:Y:S02]  /*9500*/  @P0 LDSM.16.MT88.4 R76, [R0+0x31c00] ;  /* 0x031c0000004c083b */ /* 0x0006640000004200 */
.L_x_154:
[----:B------:R-:W-:Y:S05]  /*9510*/  BSYNC B1 ;  /* 0x0000000000017941 */ /* 0x000fea0003800000 */
.L_x_153:
[----:B-123--:R-:W-:Y:S05]  /*9520*/  VIADD R0, R51, 0x20 ;  /* 0x0000002033007836 */ /* 0x00efea0000000000 */
[----:B------:R-:W-:Y:S04]  /*9530*/  SHF.R.U32.HI R0, RZ, 0x15, R0 ;  /* 0x00000015ff007819 */ /* 0x000fe80000011600 */
[----:B------:R-:W-:Y:S11]  /*9540*/  LOP3.LUT P0, RZ, R0, 0x3, R91, 0x48, !PT ;  /* 0x0000000300ff7812 */ /* 0x000ff6000780485b */
[----:B------:R-:W-:Y:S02]  /*9550*/  @!UPT UIADD3 URZ, UPT, UPT, URZ, URZ, URZ ;  /* 0x000000fffffff290 */ /* 0x000fe4000fffe0ff */
[----:B------:R-:W-:Y:S05]  /*9560*/  @!P0 BRA `(.L_x_158) ;  /* 0x0000000000408947 */ /* 0x000fea0003800000 */
[----:B------:R-:W1:Y:S01]  /*9570*/  LDCU.64 UR8, c[0x4][0xb8] ;  /* 0x01001700ff0877ac */ /* 0x000e620008000a00 */
[----:B------:R-:W-:Y:S01]  /*9580*/  MOV R3, 0x0 ;  /* 0x0000000000037802 */ /* 0x000fe20000000f00 */
[----:B------:R-:W-:Y:S02]  /*9590*/  HFMA2 R12, -RZ, RZ, 0, 5.9604644775390625e-08 ;  /* 0x00000001ff0c7431 */ /* 0x000fe400000001ff */
[----:B------:R-:W-:Y:S02]  /*95a0*/  IMAD.MOV.U32 R8, RZ, RZ, 0x192 ;  /* 0x00000192ff087424 */ /* 0x000fe400078e00ff */
[----:B------:R-:W-:Y:S01]  /*95b0*/  IMAD.MOV.U32 R13, RZ, RZ, RZ ;  /* 0x000000ffff0d7224 */ /* 0x000fe200078e00ff */
[----:B------:R-:W2:Y:S01]  /*95c0*/  LDCU.64 UR6, c[0x4][0xc0] ;  /* 0x01001800ff0677ac */ /* 0x000ea20008000a00 */
[----:B------:R-:W3:Y:S01]  /*95d0*/  LDC.64 R2, c[0x4][R3] ;  /* 0x0100000003027b82 */ /* 0x000ee20000000a00 */
[----:B------:R-:W5:Y:S01]  /*95e0*/  LDCU.64 UR4, c[0x4][0x58] ;  /* 0x01000b00ff0477ac */ /* 0x000f620008000a00 */
[----:B-1----:R-:W-:Y:S01]  /*95f0*/  MOV R5, UR9 ;  /* 0x0000000900057c02 */ /* 0x002fe20008000f00 */
[----:B------:R-:W-:Y:S01]  /*9600*/  IMAD.U32 R4, RZ, RZ, UR8 ;  /* 0x00000008ff047e24 */ /* 0x000fe2000f8e00ff */
[----:B--2---:R-:W-:Y:S01]  /*9610*/  MOV R7, UR7 ;  /* 0x0000000700077c02 */ /* 0x004fe20008000f00 */
[----:B------:R-:W-:Y:S01]  /*9620*/  IMAD.U32 R6, RZ, RZ, UR6 ;  /* 0x00000006ff067e24 */ /* 0x000fe2000f8e00ff */
[----:B-----5:R-:W-:Y:S01]  /*9630*/  MOV R11, UR5 ;  /* 0x00000005000b7c02 */ /* 0x020fe20008000f00 */
[----:B------:R-:W-:Y:S02]  /*9640*/  IMAD.U32 R10, RZ, RZ, UR4 ;  /* 0x00000004ff0a7e24 */ /* 0x000fe4000f8e00ff */
[----:B------:R-:W-:Y:S07]  /*9650*/  LEPC R20, `(.L_x_158) ;  /* 0x000000001014794e */ /* 0x000fee0000000000 */
[----:B---34-:R-:W-:Y:S05]  /*9660*/  CALL.ABS.NOINC R2 ;  /* 0x0000000002007343 */ /* 0x018fea0003c00000 */
.L_x_158:
[----:B------:R-:W-:Y:S05]  /*9670*/  WARPSYNC.ALL ;  /* 0x0000000000007948 */ /* 0x000fea0003800000 */
[C---:B------:R-:W-:Y:S01]  /*9680*/  R2UR UR4, R51.reuse ;  /* 0x00000000330472ca */ /* 0x040fe200000e0000 */
[----:B------:R-:W-:Y:S05]  /*9690*/  VIADD R0, R51, 0x100020 ;  /* 0x0010002033007836 */ /* 0x000fea0000000000 */
[----:B------:R-:W-:Y:S04]  /*96a0*/  SHF.R.U32.HI R0, RZ, 0x15, R0 ;  /* 0x00000015ff007819 */ /* 0x000fe80000011600 */
[----:B------:R-:W-:Y:S03]  /*96b0*/  LOP3.LUT P0, RZ, R0, 0x3, R91, 0x48, !PT ;  /* 0x0000000300ff7812 */ /* 0x000fe6000780485b */
[----:B------:R-:W1:Y:S10]  /*96c0*/  LDTM.16dp256bit.x4 R24, tmem[UR4+0x20] ;  /* 0x00002004001879ee */ /* 0x000e740008120000 */
[----:B-1----:R-:W-:Y:S05]  /*96d0*/  @!P0 BRA `(.L_x_159) ;  /* 0x0000000000408947 */ /* 0x002fea0003800000 */
        /* <DEDUP_REMOVED lines=16> */
.L_x_159:
[----:B------:R-:W-:Y:S01]  /*97e0*/  ISETP.NE.AND P0, PT, R96, RZ, PT ;  /* 0x000000ff6000720c */ /* 0x000fe20003f05270 */
[----:B------:R-:W-:Y:S05]  /*97f0*/  WARPSYNC.ALL ;  /* 0x0000000000007948 */ /* 0x000fea0003800000 */
[----:B------:R-:W-:Y:S01]  /*9800*/  R2UR UR4, R51 ;  /* 0x00000000330472ca */ /* 0x000fe200000e0000 */
[--C-:B----4-:R-:W-:Y:S01]  /*9810*/  HADD2.F32 R51, -RZ, R56.reuse.H0_H0 ;  /* 0x20000038ff337230 */ /* 0x110fe20000004100 */
[----:B------:R-:W-:Y:S01]  /*9820*/  R2UR UR5, R52 ;  /* 0x00000000340572ca */ /* 0x000fe200000e0000 */
[----:B------:R-:W-:Y:S02]  /*9830*/  HADD2.F32 R52, -RZ, R56.H1_H1 ;  /* 0x30000038ff347230 */ /* 0x000fe40000004100 */
[C---:B------:R-:W-:Y:S01]  /*9840*/  FMUL R0, R50.reuse, R24 ;  /* 0x0000001832007220 */ /* 0x040fe20000400000 */
[--C-:B------:R-:W-:Y:S02]  /*9850*/  HADD2.F32 R56, -RZ, R58.reuse.H0_H0 ;  /* 0x2000003aff387230 */ /* 0x100fe40000004100 */
[C---:B------:R-:W-:Y:S01]  /*9860*/  FMUL R2, R50.reuse, R25 ;  /* 0x0000001932027220 */ /* 0x040fe20000400000 */
[--C-:B------:R-:W-:Y:S02]  /*9870*/  HADD2.F32 R54, -RZ, R57.reuse.H0_H0 ;  /* 0x20000039ff367230 */ /* 0x100fe40000004100 */
[C---:B------:R-:W-:Y:S01]  /*9880*/  FFMA R0, R53.reuse, R51, R0 ;  /* 0x0000003335007223 */ /* 0x040fe20000000000 */
[----:B------:R-:W-:Y:S02]  /*9890*/  HADD2.F32 R55, -RZ, R57.H1_H1 ;  /* 0x30000039ff377230 */ /* 0x000fe40000004100 */
[C---:B------:R-:W-:Y:S01]  /*98a0*/  FFMA R2, R53.reuse, R52, R2 ;  /* 0x0000003435027223 */ /* 0x040fe20000000002 */
[----:B------:R-:W-:Y:S02]  /*98b0*/  HADD2.F32 R57, -RZ, R58.H1_H1 ;  /* 0x3000003aff397230 */ /* 0x000fe40000004100 */
[C---:B------:R-:W-:Y:S01]  /*98c0*/  FMUL R3, R50.reuse, R26 ;  /* 0x0000001a32037220 */ /* 0x040fe20000400000 */
[----:B------:R-:W1:Y:S01]  /*98d0*/  LDTM.16dp256bit.x4 R4, tmem[UR4+0x100020] ;  /* 0x10002004000479ee */ /* 0x000e620008120000 */
[----:B------:R-:W-:Y:S01]  /*98e0*/  NOP ;  /* 0x0000000000007918 */ /* 0x000fe20000000000 */
[--C-:B------:R-:W-:Y:S02]  /*98f0*/  HADD2.F32 R58, -RZ, R59.reuse.H0_H0 ;  /* 0x2000003bff3a7230 */ /* 0x100fe40000004100 */
[C---:B------:R-:W-:Y:S01]  /*9900*/  FFMA R3, R53.reuse, R54, R3 ;  /* 0x0000003635037223 */ /* 0x040fe20000000003 */
[----:B------:R-:W-:Y:S01]  /*9910*/  HADD2.F32 R59, -RZ, R59.H1_H1 ;  /* 0x3000003bff3b7230 */ /* 0x000fe20000004100 */
[----:B------:R-:W-:Y:S01]  /*9920*/  UIADD3 UR5, UPT, UPT, UR5, 0x150, URZ ;  /* 0x0000015005057890 */ /* 0x000fe2000fffe0ff */
[C---:B------:R-:W-:Y:S01]  /*9930*/  FMUL R20, R50.reuse, R27 ;  /* 0x0000001b32147220 */ /* 0x040fe20000400000 */
[C---:B------:R-:W-:Y:S01]  /*9940*/  FMUL R21, R50.reuse, R28 ;  /* 0x0000001c32157220 */ /* 0x040fe20000400000 */
[----:B------:R-:W-:Y:S01]  /*9950*/  FMUL R22, R50, R29 ;  /* 0x0000001d32167220 */ /* 0x000fe20000400000 */
[----:B------:R-:W-:Y:S01]  /*9960*/  UPRMT UR5, UR48, 0x654, UR5 ;  /* 0x0000065430057896 */ /* 0x000fe20008000005 */
[C---:B------:R-:W-:Y:S01]  /*9970*/  FFMA R20, R53.reuse, R55, R20 ;  /* 0x0000003735147223 */ /* 0x040fe20000000014 */
[C---:B------:R-:W-:Y:S01]  /*9980*/  FFMA R21, R53.reuse, R56, R21 ;  /* 0x0000003835157223 */ /* 0x040fe20000000015 */
[----:B------:R-:W-:Y:S01]  /*9990*/  F2FP.F16.F32.PACK_AB R56, R2, R0 ;  /* 0x000000000238723e */ /* 0x000fe200000000ff */
[C---:B------:R-:W-:Y:S01]  /*99a0*/  FFMA R22, R53.reuse, R57, R22 ;  /* 0x0000003935167223 */ /* 0x040fe20000000016 */
[----:B------:R-:W-:Y:S01]  /*99b0*/  FMUL R23, R50, R30 ;  /* 0x0000001e32177220 */ /* 0x000fe20000400000 */
[----:B------:R-:W-:Y:S01]  /*99c0*/  F2FP.F16.F32.PACK_AB R57, R20, R3 ;  /* 0x000000031439723e */ /* 0x000fe200000000ff */
[C---:B------:R-:W-:Y:S01]  /*99d0*/  FMUL R26, R50.reuse, R33 ;  /* 0x00000021321a7220 */ /* 0x040fe20000400000 */
[----:B------:R-:W-:Y:S01]  /*99e0*/  FMUL R24, R50, R31 ;  /* 0x0000001f32187220 */ /* 0x000fe20000400000 */
[----:B-1----:R-:W-:Y:S01]  /*99f0*/  SYNCS.ARRIVE.TRANS64.RED.A1T0 RZ, [UR5], RZ ;  /* 0x000000ffffff79a7 */ /* 0x002fe20008100405 */
[C---:B------:R-:W-:Y:S01]  /*9a00*/  FFMA R23, R53.reuse, R58, R23 ;  /* 0x0000003a35177223 */ /* 0x040fe20000000017 */
[----:B------:R-:W-:Y:S01]  /*9a10*/  F2FP.F16.F32.PACK_AB R58, R22, R21 ;  /* 0x00000015163a723e */ /* 0x000fe200000000ff */
[C---:B------:R-:W-:Y:S01]  /*9a20*/  FFMA R24, R53.reuse, R59, R24 ;  /* 0x0000003b35187223 */ /* 0x040fe20000000018 */
[--C-:B------:R-:W-:Y:S02]  /*9a30*/  HADD2.F32 R33, -RZ, R60.reuse.H0_H0 ;  /* 0x2000003cff217230 */ /* 0x100fe40000004100 */
[C---:B------:R-:W-:Y:S01]  /*9a40*/  FMUL R27, R50.reuse, R34 ;  /* 0x00000022321b7220 */ /* 0x040fe20000400000 */
[----:B------:R-:W-:Y:S01]  /*9a50*/  FMUL R25, R50, R32 ;  /* 0x0000002032197220 */ /* 0x000fe20000400000 */
[----:B------:R-:W-:Y:S01]  /*9a60*/  HADD2.F32 R34, -RZ, R60.H1_H1 ;  /* 0x3000003cff227230 */ /* 0x000fe20000004100 */
[----:B------:R-:W-:Y:S01]  /*9a70*/  F2FP.F16.F32.PACK_AB R59, R24, R23 ;  /* 0x00000017183b723e */ /* 0x000fe200000000ff */
[C---:B------:R-:W-:Y:S01]  /*9a80*/  FMUL R28, R50.reuse, R35 ;  /* 0x00000023321c7220 */ /* 0x040fe20000400000 */
[C---:B------:R-:W-:Y:S01]  /*9a90*/  FFMA R25, R53.reuse, R33, R25 ;  /* 0x0000002135197223 */ /* 0x040fe20000000019 */
[--C-:B------:R-:W-:Y:S02]  /*9aa0*/  HADD2.F32 R35, -RZ, R61.reuse.H0_H0 ;  /* 0x2000003dff237230 */ /* 0x100fe40000004100 */
[C---:B------:R-:W-:Y:S01]  /*9ab0*/  FFMA R26, R53.reuse, R34, R26 ;  /* 0x00000022351a7223 */ /* 0x040fe2000000001a */
[C---:B------:R-:W-:Y:S01]  /*9ac0*/  FMUL R29, R50.reuse, R36 ;  /* 0x00000024321d7220 */ /* 0x040fe20000400000 */
[----:B------:R-:W-:Y:S02]  /*9ad0*/  HADD2.F32 R36, -RZ, R61.H1_H1 ;  /* 0x3000003dff247230 */ /* 0x000fe40000004100 */
[----:B------:R-:W-:Y:S01]  /*9ae0*/  FMUL R30, R50, R37 ;  /* 0x00000025321e7220 */ /* 0x000fe20000400000 */
[C---:B------:R-:W-:Y:S01]  /*9af0*/  FFMA R27, R53.reuse, R35, R27 ;  /* 0x00000023351b7223 */ /* 0x040fe2000000001b */
[--C-:B------:R-:W-:Y:S01]  /*9b00*/  HADD2.F32 R37, -RZ, R62.reuse.H0_H0 ;  /* 0x2000003eff257230 */ /* 0x100fe20000004100 */
[----:B------:R-:W-:Y:S01]  /*9b10*/  F2FP.F16.F32.PACK_AB R20, R26, R25 ;  /* 0x000000191a14723e */ /* 0x000fe200000000ff */
[C---:B------:R-:W-:Y:S01]  /*9b20*/  FFMA R28, R53.reuse, R36, R28 ;  /* 0x00000024351c7223 */ /* 0x040fe2000000001c */
[C---:B------:R-:W-:Y:S01]  /*9b30*/  FMUL R31, R50.reuse, R38 ;  /* 0x00000026321f7220 */ /* 0x040fe20000400000 */
[----:B------:R-:W-:Y:S02]  /*9b40*/  HADD2.F32 R38, -RZ, R62.H1_H1 ;  /* 0x3000003eff267230 */ /* 0x000fe40000004100 */
[C---:B------:R-:W-:Y:S01]  /*9b50*/  FFMA R29, R53.reuse, R37, R29 ;  /* 0x00000025351d7223 */ /* 0x040fe2000000001d */
[----:B------:R-:W-:Y:S01]  /*9b60*/  FMUL R32, R50, R39 ;  /* 0x0000002732207220 */ /* 0x000fe20000400000 */
[--C-:B------:R-:W-:Y:S01]  /*9b70*/  HADD2.F32 R39, -RZ, R63.reuse.H0_H0 ;  /* 0x2000003fff277230 */ /* 0x100fe20000004100 */
[----:B------:R-:W-:Y:S01]  /*9b80*/  F2FP.F16.F32.PACK_AB R21, R28, R27 ;  /* 0x0000001b1c15723e */ /* 0x000fe200000000ff */
[----:B------:R-:W-:Y:S02]  /*9b90*/  HADD2.F32 R60, -RZ, R63.H1_H1 ;  /* 0x3000003fff3c7230 */ /* 0x000fe40000004100 */
[C---:B------:R-:W-:Y:S01]  /*9ba0*/  FFMA R30, R53.reuse, R38, R30 ;  /* 0x00000026351e7223 */ /* 0x040fe2000000001e */
[--C-:B------:R-:W-:Y:S02]  /*9bb0*/  HADD2.F32 R61, -RZ, R68.reuse.H0_H0 ;  /* 0x20000044ff3d7230 */ /* 0x100fe40000004100 */
[C---:B------:R-:W-:Y:S01]  /*9bc0*/  FFMA R31, R53.reuse, R39, R31 ;  /* 0x00000027351f7223 */ /* 0x040fe2000000001f */
[----:B------:R-:W-:Y:S02]  /*9bd0*/  HADD2.F32 R62, -RZ, R68.H1_H1 ;  /* 0x30000044ff3e7230 */ /* 0x000fe40000004100 */
[C---:B------:R-:W-:Y:S01]  /*9be0*/  FFMA R32, R53.reuse, R60, R32 ;  /* 0x0000003c35207223 */ /* 0x040fe20000000020 */
[----:B------:R-:W-:Y:S01]  /*9bf0*/  F2FP.F16.F32.PACK_AB R22, R30, R29 ;  /* 0x0000001d1e16723e */ /* 0x000fe200000000ff */
[C---:B------:R-:W-:Y:S01]  /*9c00*/  FMUL R4, R50.reuse, R4 ;  /* 0x0000000432047220 */ /* 0x040fe20000400000 */
[--C-:B------:R-:W-:Y:S02]  /*9c10*/  HADD2.F32 R63, -RZ, R69.reuse.H0_H0 ;  /* 0x20000045ff3f7230 */ /* 0x100fe40000004100 */
[----:B------:R-:W-:Y:S01]  /*9c20*/  FMUL R5, R50, R5 ;  /* 0x0000000532057220 */ /* 0x000fe20000400000 */
[----:B------:R-:W-:Y:S01]  /*9c30*/  F2FP.F16.F32.PACK_AB R23, R32, R31 ;  /* 0x0000001f2017723e */ /* 0x000fe200000000ff */
[C---:B------:R-:W-:Y:S01]  /*9c40*/  FFMA R4, R53.reuse, R61, R4 ;  /* 0x0000003d35047223 */ /* 0x040fe20000000004 */
[----:B------:R-:W-:Y:S02]  /*9c50*/  HADD2.F32 R64, -RZ, R69.H1_H1 ;  /* 0x30000045ff407230 */ /* 0x000fe40000004100 */
[C---:B------:R-:W-:Y:S01]  /*9c60*/  FFMA R5, R53.reuse, R62, R5 ;  /* 0x0000003e35057223 */ /* 0x040fe20000000005 */
[C---:B------:R-:W-:Y:S01]  /*9c70*/  FMUL R6, R50.reuse, R6 ;  /* 0x0000000632067220 */ /* 0x040fe20000400000 */
[--C-:B------:R-:W-:Y:S02]  /*9c80*/  HADD2.F32 R65, -RZ, R70.reuse.H0_H0 ;  /* 0x20000046ff417230 */ /* 0x100fe40000004100 */
[C---:B------:R-:W-:Y:S01]  /*9c90*/  FMUL R7, R50.reuse, R7 ;  /* 0x0000000732077220 */ /* 0x040fe20000400000 */
[----:B------:R-:W-:Y:S02]  /*9ca0*/  HADD2.F32 R66, -RZ, R70.H1_H1 ;  /* 0x30000046ff427230 */ /* 0x000fe40000004100 */
[C---:B------:R-:W-:Y:S01]  /*9cb0*/  FMUL R8, R50.reuse, R8 ;  /* 0x0000000832087220 */ /* 0x040fe20000400000 */
[----:B------:R-:W-:Y:S01]  /*9cc0*/  MOV R0, UR39 ;  /* 0x0000002700007c02 */ /* 0x000fe20008000f00 */
[--C-:B------:R-:W-:Y:S02]  /*9cd0*/  HADD2.F32 R67, -RZ, R71.reuse.H0_H0 ;  /* 0x20000047ff437230 */ /* 0x100fe40000004100 */
[C---:B------:R-:W-:Y:S01]  /*9ce0*/  FMUL R9, R50.reuse, R9 ;  /* 0x0000000932097220 */ /* 0x040fe20000400000 */
[C---:B------:R-:W-:Y:S01]  /*9cf0*/  FFMA R6, R53.reuse, R63, R6 ;  /* 0x0000003f35067223 */ /* 0x040fe20000000006 */
[----:B------:R-:W-:Y:S02]  /*9d00*/  HADD2.F32 R68, -RZ, R71.H1_H1 ;  /* 0x30000047ff447230 */ /* 0x000fe40000004100 */
[C---:B------:R-:W-:Y:S01]  /*9d10*/  FMUL R10, R50.reuse, R10 ;  /* 0x0000000a320a7220 */ /* 0x040fe20000400000 */
[C---:B------:R-:W-:Y:S01]  /*9d20*/  FFMA R7, R53.reuse, R64, R7 ;  /* 0x0000004035077223 */ /* 0x040fe20000000007 */
[--C-:B------:R-:W-:Y:S02]  /*9d30*/  HADD2.F32 R69, -RZ, R76.reuse.H0_H0 ;  /* 0x2000004cff457230 */ /* 0x100fe40000004100 */
[----:B------:R-:W-:Y:S01]  /*9d40*/  FMUL R11, R50, R11 ;  /* 0x0000000b320b7220 */ /* 0x000fe20000400000 */
[C---:B------:R-:W-:Y:S01]  /*9d50*/  FFMA R8, R53.reuse, R65, R8 ;  /* 0x0000004135087223 */ /* 0x040fe20000000008 */
[----:B------:R-:W-:Y:S01]  /*9d60*/  LEA R0, R0, R90, 0xc ;  /* 0x0000005a00007211 */ /* 0x000fe200078e60ff */
[----:B------:R-:W-:Y:S02]  /*9d70*/  HADD2.F32 R70, -RZ, R76.H1_H1 ;  /* 0x3000004cff467230 */ /* 0x000fe40000004100 */
[C---:B------:R-:W-:Y:S01]  /*9d80*/  FMUL R12, R50.reuse, R12 ;  /* 0x0000000c320c7220 */ /* 0x040fe20000400000 */
[C---:B------:R-:W-:Y:S01]  /*9d90*/  FFMA R9, R53.reuse, R66, R9 ;  /* 0x0000004235097223 */ /* 0x040fe20000000009 */
        /* <DEDUP_REMOVED lines=8> */
[----:B------:R-:W-:Y:S01]  /*9e20*/  LEA R0, R0, UR49, 0x1 ;  /* 0x0000003100007c11 */ /* 0x000fe2000f8e08ff */
[C---:B------:R-:W-:Y:S01]  /*9e30*/  FFMA R12, R53.reuse, R69, R12 ;  /* 0x00000045350c7223 */ /* 0x040fe2000000000c */
[----:B------:R-:W-:Y:S02]  /*9e40*/  HADD2.F32 R74, -RZ, R78.H1_H1 ;  /* 0x3000004eff4a7230 */ /* 0x000fe40000004100 */
[C---:B------:R-:W-:Y:S01]  /*9e50*/  FMUL R16, R50.reuse, R16 ;  /* 0x0000001032107220 */ /* 0x040fe20000400000 */
[C---:B------:R-:W-:Y:S01]  /*9e60*/  FFMA R13, R53.reuse, R70, R13 ;  /* 0x00000046350d7223 */ /* 0x040fe2000000000d */
[----:B------:R1:W-:Y:S01]  /*9e70*/  STSM.16.MT88.4 [R0+0x31400], R56 ;  /* 0x0314003800007844 */ /* 0x0003e20000004200 */
[--C-:B------:R-:W-:Y:S02]  /*9e80*/  HADD2.F32 R75, -RZ, R79.reuse.H0_H0 ;  /* 0x2000004fff4b7230 */ /* 0x100fe40000004100 */
[C---:B------:R-:W-:Y:S01]  /*9e90*/  FMUL R17, R50.reuse, R17 ;  /* 0x0000001132117220 */ /* 0x040fe20000400000 */
[C---:B------:R-:W-:Y:S04]  /*9ea0*/  FFMA R14, R53.reuse, R71, R14 ;  /* 0x00000047350e7223 */ /* 0x040fe8000000000e */
[----:B------:R1:W-:Y:S01]  /*9eb0*/  STSM.16.MT88.4 [R0+0x31c00], R20 ;  /* 0x031c001400007844 */ /* 0x0003e20000004200 */
[----:B------:R-:W-:Y:S02]  /*9ec0*/  HADD2.F32 R76, -RZ, R79.H1_H1 ;  /* 0x3000004fff4c7230 */ /* 0x000fe40000004100 */
[C---:B------:R-:W-:Y:S01]  /*9ed0*/  FMUL R18, R50.reuse, R18 ;  /* 0x0000001232127220 */ /* 0x040fe20000400000 */
[C---:B------:R-:W-:Y:S01]  /*9ee0*/  FFMA R15, R53.reuse, R72, R15 ;  /* 0x00000048350f7223 */ /* 0x040fe2000000000f */
[----:B------:R-:W-:Y:S01]  /*9ef0*/  FMUL R19, R50, R19 ;  /* 0x0000001332137220 */ /* 0x000fe20000400000 */
[C---:B------:R-:W-:Y:S01]  /*9f00*/  FFMA R16, R53.reuse, R73, R16 ;  /* 0x0000004935107223 */ /* 0x040fe20000000010 */
[----:B------:R-:W-:Y:S01]  /*9f10*/  FFMA R17, R53, R74, R17 ;  /* 0x0000004a35117223 */ /* 0x000fe20000000011 */
[----:B------:R-:W-:Y:S01]  /*9f20*/  F2FP.F16.F32.PACK_AB R4, R5, R4 ;  /* 0x000000040504723e */ /* 0x000fe200000000ff */
[----:B------:R-:W-:Y:S01]  /*9f30*/  FFMA R18, R53, R75, R18 ;  /* 0x0000004b35127223 */ /* 0x000fe20000000012 */
[----:B------:R-:W-:Y:S01]  /*9f40*/  F2FP.F16.F32.PACK_AB R5, R7, R6 ;  /* 0x000000060705723e */ /* 0x000fe200000000ff */
[----:B------:R-:W-:Y:S01]  /*9f50*/  FFMA R19, R53, R76, R19 ;  /* 0x0000004c35137223 */ /* 0x000fe20000000013 */
[----:B------:R-:W-:Y:S01]  /*9f60*/  F2FP.F16.F32.PACK_AB R6, R9, R8 ;  /* 0x000000080906723e */ /* 0x000fe200000000ff */
[----:B------:R-:W-:Y:S01]  /*9f70*/  BSSY.RECONVERGENT B0, `(.L_x_160) ;  /* 0x000001f000007945 */ /* 0x000fe20003800200 */
        /* <DEDUP_REMOVED lines=19> */
[----:B------:R-:W-:Y:S02]  /*a0b0*/  UIADD3 UR10, UPT, UPT, UR38, 0x20, URZ ;  /* 0x00000020260a7890 */ /* 0x000fe4000fffe0ff */
[----:B------:R-:W-:Y:S02]  /*a0c0*/  UIADD3 UR8, UPT, UPT, UR4, 0x31400, URZ ;  /* 0x0003140004087890 */ /* 0x000fe4000fffe0ff */
[----:B------:R-:W-:Y:S01]  /*a0d0*/  UIADD3.X UR13, UPT, UPT, URZ, UR59, URZ, UP0, !UPT ;  /* 0x0000003bff0d7290 */ /* 0x000fe200087fe4ff */
[----:B------:R-:W-:Y:S01]  /*a0e0*/  UMOV UR9, UR37 ;  /* 0x0000002500097c82 */ /* 0x000fe20008000000 */
[----:B------:R-:W-:Y:S02]  /*a0f0*/  UIADD3 UR5, UPT, UPT, UR37, 0x40, URZ ;  /* 0x0000004025057890 */ /* 0x000fe4000fffe0ff */
[----:B------:R-:W-:Y:S01]  /*a100*/  UIADD3 UR4, UPT, UPT, UR4, 0x32400, URZ ;  /* 0x0003240004047890 */ /* 0x000fe2000fffe0ff */
[----:B------:R-:W-:Y:S01]  /*a110*/  UMOV UR6, UR10 ;  /* 0x0000000a00067c82 */ /* 0x000fe20008000000 */
[----:B------:R-:W-:Y:S03]  /*a120*/  UMOV UR7, UR11 ;  /* 0x0000000b00077c82 */ /* 0x000fe60008000000 */
[----:B------:R2:W-:Y:S04]  /*a130*/  UTMASTG.3D [UR8], [UR12] ;  /* 0x000000080c0073b5 */ /* 0x0005e80008010000 */
[----:B------:R2:W-:Y:S02]  /*a140*/  UTMASTG.3D [UR4], [UR12] ;  /* 0x000000040c0073b5 */ /* 0x0005e40008010000 */
[----:B--2---:R0:W-:Y:S02]  /*a150*/  UTMACMDFLUSH ;  /* 0x00000000000079b7 */ /* 0x0041e40000000000 */
.L_x_161:
[----:B------:R-:W-:Y:S05]  /*a160*/  BSYNC.RECONVERGENT B0 ;  /* 0x0000000000007941 */ /* 0x000fea0003800200 */
.L_x_160:
[----:B------:R-:W-:Y:S01]  /*a170*/  UIADD3 UR39, UPT, UPT, UR39, 0x1, URZ ;  /* 0x0000000127277890 */ /* 0x000fe2000fffe0ff */
[----:B------:R-:W-:Y:S03]  /*a180*/  BSSY.RECONVERGENT B0, `(.L_x_162) ;  /* 0x0000008000007945 */ /* 0x000fe60003800200 */
[----:B------:R-:W-:Y:S04]  /*a190*/  UISETP.NE.AND UP0, UPT, UR39, 0x3, UPT ;  /* 0x000000032700788c */ /* 0x000fe8000bf05270 */
[----:B------:R-:W-:Y:S02]  /*a1a0*/  UISETP.EQ.XOR UP1, UPT, UR36, 0x3, !UP0 ;  /* 0x000000032400788c */ /* 0x000fe4000c722a70 */
[----:B------:R-:W-:Y:S02]  /*a1b0*/  USEL UR57, UR39, URZ, UP0 ;  /* 0x000000ff27397287 */ /* 0x000fe40008000000 */
[----:B------:R-:W-:Y:S04]  /*a1c0*/  USEL UR4, URZ, 0x1, !UP1 ;  /* 0x00000001ff047887 */ /* 0x000fe8000c800000 */
[----:B------:R-:W-:Y:S01]  /*a1d0*/  ULOP3.LUT UR54, UR54, UR4, URZ, 0x3c, !UPT ;  /* 0x0000000436367292 */ /* 0x000fe2000f8e3cff */
[----:B------:R-:W-:Y:S11]  /*a1e0*/  @P0 BRA `(.L_x_163) ;  /* 0x0000000000040947 */ /* 0x000ff60003800000 */
[----:B------:R-:W-:Y:S04]  /*a1f0*/  DEPBAR.LE SB0, 0x1 ;  /* 0x000080400000791a */ /* 0x000fe80000000000 */
.L_x_163:
[----:B------:R-:W-:Y:S05]  /*a200*/  BSYNC.RECONVERGENT B0 ;  /* 0x0000000000007941 */ /* 0x000fea0003800200 */
.L_x_162:
[----:B------:R-:W-:Y:S01]  /*a210*/  BAR.SYNC.DEFER_BLOCKING 0x1, 0x80 ;  /* 0x0042000000007b1d */ /* 0x000fe20000010000 */
[----:B------:R-:W-:Y:S01]  /*a220*/  UISETP.NE.AND UP0, UPT, UR53, -0x2, UPT ;  /* 0xfffffffe3500788c */ /* 0x000fe2000bf05270 */
[----:B------:R-:W-:Y:S08]  /*a230*/  IADD3 R48, PT, PT, R48, 0x1, RZ ;  /* 0x0000000130307810 */ /* 0x000ff00007ffe0ff */
[----:B------:R-:W-:Y:S05]  /*a240*/  BRA.U !UP0, `(.L_x_164) ;  /* 0x0000000108287547 */ /* 0x000fea000b800000 */
[----:B-1----:R-:W1:Y:S01]  /*a250*/  S2R R0, SR_CgaCtaId ;  /* 0x0000000000007919 */ /* 0x002e620000008800 */
[----:B------:R-:W-:Y:S01]  /*a260*/  LOP3.LUT P0, RZ, R97, 0x4, RZ, 0xc0, !PT ;  /* 0x0000000461ff7812 */ /* 0x000fe2000780c0ff */
[----:B------:R-:W-:Y:S01]  /*a270*/  IMAD.U32 R2, RZ, RZ, UR52 ;  /* 0x00000034ff027e24 */ /* 0x000fe2000f8e00ff */
[----:B------:R-:W-:Y:S04]  /*a280*/  UIADD3 UR52, UPT, UPT, UR52, 0x1, URZ ;  /* 0x0000000134347890 */ /* 0x000fe8000fffe0ff */
[----:B------:R-:W-:Y:S04]  /*a290*/  UISETP.NE.AND UP0, UPT, UR52, 0x3, UPT ;  /* 0x000000033400788c */ /* 0x000fe8000bf05270 */
[----:B------:R-:W-:Y:S03]  /*a2a0*/  USEL UR52, UR52, URZ, UP0 ;  /* 0x000000ff34347287 */ /* 0x000fe60008000000 */
[----:B------:R-:W-:Y:S05]  /*a2b0*/  @P0 LEA R2, R2, UR49, 0x3 ;  /* 0x0000003102020c11 */ /* 0x000fea000f8e18ff */
[----:B------:R-:W-:Y:S05]  /*a2c0*/  @P0 VIADD R2, R2, 0xf8 ;  /* 0x000000f802020836 */ /* 0x000fea0000000000 */
[----:B-1----:R-:W-:Y:S04]  /*a2d0*/  @P0 PRMT R0, R0, 0x654, R2 ;  /* 0x0000065400000816 */ /* 0x002fe80000000002 */
[----:B------:R2:W-:Y:S03]  /*a2e0*/  @P0 SYNCS.ARRIVE.TRANS64.RED.A1T0 RZ, [R0+URZ], RZ ;  /* 0x000000ff00ff09a7 */ /* 0x0005e600081004ff */
.L_x_164:
[----:B------:R-:W-:Y:S01]  /*a2f0*/  LOP3.LUT P2, RZ, R97, 0x1, RZ, 0xc0, !PT ;  /* 0x0000000161ff7812 */ /* 0x000fe2000784c0ff */
[----:B-12---:R-:W-:Y:S01]  /*a300*/  IMAD.IADD R0, R47, 0x1, R85 ;  /* 0x000000012f007824 */ /* 0x006fe200078e0255 */
[----:B------:R-:W-:Y:S01]  /*a310*/  ISETP.NE.AND P0, PT, R99, 0x3, PT ;  /* 0x000000036300780c */ /* 0x000fe20003f05270 */
[----:B------:R-:W-:Y:S01]  /*a320*/  UIADD3 UR53, UPT, UPT, UR53, 0x2, URZ ;  /* 0x0000000235357890 */ /* 0x000fe2000fffe0ff */
[----:B------:R-:W-:Y:S01]  /*a330*/  ISETP.NE.AND P1, PT, R48, 0x2, PT ;  /* 0x000000023000780c */ /* 0x000fe20003f25270 */
[----:B------:R-:W-:Y:S01]  /*a340*/  IMAD.IADD R20, R46, 0x1, R84 ;  /* 0x000000012e147824 */ /* 0x000fe200078e0254 */
[----:B------:R-:W-:Y:S01]  /*a350*/  R2UR UR20, R0 ;  /* 0x00000000001472ca */ /* 0x000fe200000e0000 */
[----:B------:R-:W-:Y:S01]  /*a360*/  IMAD.MOV.U32 R86, RZ, RZ, R92 ;  /* 0x000000ffff567224 */ /* 0x000fe200078e005c */
[----:B------:R-:W-:Y:S02]  /*a370*/  SEL R2, RZ, 0x1, P0 ;  /* 0x00000001ff027807 */ /* 0x000fe40000000000 */
[----:B------:R-:W-:Y:S02]  /*a380*/  SEL R0, RZ, 0x1, P1 ;  /* 0x00000001ff007807 */ /* 0x000fe40000800000 */
[----:B------:R-:W-:Y:S02]  /*a390*/  LOP3.LUT R93, R93, R2, RZ, 0x3c, !PT ;  /* 0x000000025d5d7212 */ /* 0x000fe400078e3cff */
[----:B------:R-:W-:Y:S02]  /*a3a0*/  LOP3.LUT R94, R94, R0, RZ, 0x3c, !PT ;  /* 0x000000005e5e7212 */ /* 0x000fe400078e3cff */
[----:B------:R-:W-:Y:S02]  /*a3b0*/  SEL R99, R99, RZ, P0 ;  /* 0x000000ff63637207 */ /* 0x000fe40000000000 */
[----:B------:R-:W-:Y:S01]  /*a3c0*/  SEL R48, R48, RZ, P1 ;  /* 0x000000ff30307207 */ /* 0x000fe20000800000 */
[----:B------:R-:W-:Y:S06]  /*a3d0*/  @P2 BRA `(.L_x_165) ;  /* 0xffffffd400182947 */ /* 0x000fec000383ffff */
[----:B------:R-:W-:-:S09]  /*a3e0*/  UISETP.NE.AND UP0, UPT, UR56, URZ, UPT ;  /* 0x000000ff3800728c */ /* 0x000fd2000bf05270 */
[----:B------:R-:W-:Y:S05]  /*a3f0*/  BRA.U !UP0, `(.L_x_166) ;  /* 0x0000000108487547 */ /* 0x000fea000b800000 */
[----:B------:R-:W1:Y:S02]  /*a400*/  LDCU.64 UR4, c[0x0][0x790] ;  /* 0x0000f200ff0477ac */ /* 0x000e640008000a00 */
[----:B-1----:R-:W-:-:S04]  /*a410*/  UISETP.NE.U32.AND UP0, UPT, UR4, URZ, UPT ;  /* 0x000000ff0400728c */ /* 0x002fc8000bf05070 */
[----:B------:R-:W-:-:S09]  /*a420*/  UISETP.NE.AND.EX UP0, UPT, UR5, URZ, UPT, UP0 ;  /* 0x000000ff0500728c */ /* 0x000fd2000bf05300 */
[----:B------:R-:W-:Y:S05]  /*a430*/  BRA.U UP0, `(.L_x_167) ;  /* 0x00000001000c7547 */ /* 0x000fea000b800000 */
[----:B------:R-:W-:-:S13]  /*a440*/  FSETP.NEU.AND P0, PT, R53, RZ, PT ;  /* 0x000000ff3500720b */ /* 0x000fda0003f0d000 */
[----:B------:R-:W-:Y:S05]  /*a450*/  @!P0 EXIT ;  /* 0x000000000000894d */ /* 0x000fea0003800000 */
[----:B------:R-:W-:Y:S05]  /*a460*/  BRA `(.L_x_166) ;  /* 0x00000000002c7947 */ /* 0x000fea0003800000 */
.L_x_167:
[----:B------:R-:W-:Y:S01]  /*a470*/  ISETP.NE.AND P0, PT, R98, RZ, PT ;  /* 0x000000ff6200720c */ /* 0x000fe20003f05270 */
[----:B------:R-:W-:-:S12]  /*a480*/  BSSY.RECONVERGENT B0, `(.L_x_166) ;  /* 0x0000009000007945 */ /* 0x000fd80003800200 */
[----:B------:R-:W-:Y:S05]  /*a490*/  @P0 BRA `(.L_x_168) ;  /* 0x0000000000140947 */ /* 0x000fea0003800000 */
[----:B------:R-:W1:Y:S02]  /*a4a0*/  LDCU.64 UR4, c[0x0][0x788] ;  /* 0x0000f100ff0477ac */ /* 0x000e640008000a00 */
[----:B-1----:R-:W-:-:S04]  /*a4b0*/  ISETP.NE.U32.AND P0, PT, RZ, UR4, PT ;  /* 0x00000004ff007c0c */ /* 0x002fc8000bf05070 */
[----:B------:R-:W-:-:S13]  /*a4c0*/  ISETP.NE.AND.EX P0, PT, RZ, UR5, PT, P0 ;  /* 0x00000005ff007c0c */ /* 0x000fda000bf05300 */
[----:B------:R-:W-:Y:S05]  /*a4d0*/  @!P0 EXIT ;  /* 0x000000000000894d */ /* 0x000fea0003800000 */
[----:B------:R-:W-:Y:S05]  /*a4e0*/  BRA `(.L_x_169) ;  /* 0x0000000000087947 */ /* 0x000fea0003800000 */
.L_x_168:
[----:B------:R-:W-:-:S13]  /*a4f0*/  FSETP.NEU.AND P0, PT, R53, RZ, PT ;  /* 0x000000ff3500720b */ /* 0x000fda0003f0d000 */
[----:B------:R-:W-:Y:S05]  /*a500*/  @!P0 EXIT ;  /* 0x000000000000894d */ /* 0x000fea0003800000 */
.L_x_169:
[----:B------:R-:W-:Y:S05]  /*a510*/  BSYNC.RECONVERGENT B0 ;  /* 0x0000000000007941 */ /* 0x000fea0003800200 */
.L_x_166:
[----:B------:R-:W-:Y:S01]  /*a520*/  ULEA UR4, UR52, UR49, 0x3 ;  /* 0x0000003134047291 */ /* 0x000fe2000f8e18ff */
[----:B------:R-:W-:-:S04]  /*a530*/  DEPBAR.LE SB0, 0x0 ;  /* 0x000080000000791a */ /* 0x000fc80000000000 */
[----:B------:R-:W-:-:S04]  /*a540*/  UIADD3 UR4, UPT, UPT, UR4, 0xf8, URZ ;  /* 0x000000f804047890 */ /* 0x000fc8000fffe0ff */
[----:B------:R-:W-:-:S09]  /*a550*/  UPRMT UR4, UR48, 0x654, UR4 ;  /* 0x0000065430047896 */ /* 0x000fd20008000004 */
[----:B------:R-:W-:Y:S01]  /*a560*/  SYNCS.ARRIVE.TRANS64.RED.A1T0 RZ, [UR4], RZ ;  /* 0x000000ffffff79a7 */ /* 0x000fe20008100404 */
[----:B------:R-:W-:Y:S05]  /*a570*/  EXIT ;  /* 0x000000000000794d */ /* 0x000fea0003800000 */
.L_x_15:
[----:B--2---:R-:W-:Y:S07]  /*a580*/  MOV R2, UR25 ;  /* 0x0000001900027c02 */ /* 0x004fee0008000f00 */
.L_x_170:
[----:B--2---:R2:W4:Y:S02]  /*a590*/  SYNCS.PHASECHK.TRANS64.TRYWAIT P0, [R2+URZ+0x38], R4 ;  /* 0x00003804020075a7 */ /* 0x00452400080011ff */
[----:B----4-:R-:W-:Y:S05]  /*a5a0*/  @!P0 NANOSLEEP.SYNCS 0x989680 ;  /* 0x009896800000895d */ /* 0x010fea0003900000 */
[----:B------:R-:W4:Y:S02]  /*a5b0*/  @!P0 SYNCS.PHASECHK.TRANS64 P0, [R2+URZ+0x38], R4 ;  /* 0x00003804020085a7 */ /* 0x000f2400080010ff */
[----:B----4-:R-:W-:Y:S05]  /*a5c0*/  @!P0 BRA `(.L_x_170) ;  /* 0xfffffffc00f08947 */ /* 0x010fea000383ffff */
[----:B------:R-:W-:Y:S05]  /*a5d0*/  BRA `(.L_x_14) ;  /* 0xffffff6c00c07947 */ /* 0x000fea000383ffff */
.L_x_19:
[----:B--2---:R2:W4:Y:S02]  /*a5e0*/  SYNCS.PHASECHK.TRANS64.TRYWAIT P0, [R2+URZ+0x110], R3 ;  /* 0x00011003020075a7 */ /* 0x00452400080011ff */
[----:B----4-:R-:W-:Y:S05]  /*a5f0*/  @!P0 NANOSLEEP.SYNCS 0x989680 ;  /* 0x009896800000895d */ /* 0x010fea0003900000 */
[----:B------:R-:W4:Y:S02]  /*a600*/  @!P0 SYNCS.PHASECHK.TRANS64 P0, [R2+URZ+0x110], R3 ;  /* 0x00011003020085a7 */ /* 0x000f2400080010ff */
[----:B----4-:R-:W-:Y:S05]  /*a610*/  @!P0 BRA `(.L_x_19) ;  /* 0xfffffffc00f08947 */ /* 0x010fea000383ffff */
[----:B------:R-:W-:Y:S05]  /*a620*/  BRA `(.L_x_171) ;  /* 0xffffff70008c7947 */ /* 0x000fea000383ffff */
.L_x_23:
[----:B---3--:R-:W-:-:S07]  /*a630*/  MOV R0, UR5 ;  /* 0x0000000500007c02 */ /* 0x008fce0008000f00 */
.L_x_172:
[----:B--2---:R2:W3:Y:S02]  /*a640*/  SYNCS.PHASECHK.TRANS64.TRYWAIT P0, [R0+URZ], R2 ;  /* 0x00000002000075a7 */ /* 0x0044e400080011ff */
[----:B---3--:R-:W-:Y:S05]  /*a650*/  @!P0 NANOSLEEP.SYNCS 0x989680 ;  /* 0x009896800000895d */ /* 0x008fea0003900000 */
[----:B------:R-:W3:Y:S02]  /*a660*/  @!P0 SYNCS.PHASECHK.TRANS64 P0, [R0+URZ], R2 ;  /* 0x00000002000085a7 */ /* 0x000ee400080010ff */
[----:B---3--:R-:W-:Y:S05]  /*a670*/  @!P0 BRA `(.L_x_172) ;  /* 0xfffffffc00f08947 */ /* 0x008fea000383ffff */
[----:B------:R-:W-:Y:S05]  /*a680*/  BRA `(.L_x_173) ;  /* 0xffffff7400f07947 */ /* 0x000fea000383ffff */
.L_x_24:
[----:B---3--:R-:W-:-:S07]  /*a690*/  MOV R0, UR5 ;  /* 0x0000000500007c02 */ /* 0x008fce0008000f00 */
.L_x_174:
[----:B--2---:R2:W3:Y:S02]  /*a6a0*/  SYNCS.PHASECHK.TRANS64.TRYWAIT P0, [R0+URZ], R2 ;  /* 0x00000002000075a7 */ /* 0x0044e400080011ff */
[----:B---3--:R-:W-:Y:S05]  /*a6b0*/  @!P0 NANOSLEEP.SYNCS 0x989680 ;  /* 0x009896800000895d */ /* 0x008fea0003900000 */
[----:B------:R-:W3:Y:S02]  /*a6c0*/  @!P0 SYNCS.PHASECHK.TRANS64 P0, [R0+URZ], R2 ;  /* 0x00000002000085a7 */ /* 0x000ee400080010ff */
[----:B---3--:R-:W-:Y:S05]  /*a6d0*/  @!P0 BRA `(.L_x_174) ;  /* 0xfffffffc00f08947 */ /* 0x008fea000383ffff */
[----:B------:R-:W-:Y:S05]  /*a6e0*/  BRA `(.L_x_175) ;  /* 0xffffff7800007947 */ /* 0x000fea000383ffff */
.L_x_25:
[----:B---3--:R-:W-:-:S07]  /*a6f0*/  MOV R0, UR5 ;  /* 0x0000000500007c02 */ /* 0x008fce0008000f00 */
.L_x_176:
[----:B--2---:R2:W3:Y:S02]  /*a700*/  SYNCS.PHASECHK.TRANS64.TRYWAIT P0, [R0+URZ], R2 ;  /* 0x00000002000075a7 */ /* 0x0044e400080011ff */
[----:B---3--:R-:W-:Y:S05]  /*a710*/  @!P0 NANOSLEEP.SYNCS 0x989680 ;  /* 0x009896800000895d */ /* 0x008fea0003900000 */
[----:B------:R-:W3:Y:S02]  /*a720*/  @!P0 SYNCS.PHASECHK.TRANS64 P0, [R0+URZ], R2 ;  /* 0x00000002000085a7 */ /* 0x000ee400080010ff */
[----:B---3--:R-:W-:Y:S05]  /*a730*/  @!P0 BRA `(.L_x_176) ;  /* 0xfffffffc00f08947 */ /* 0x008fea000383ffff */
[----:B------:R-:W-:Y:S05]  /*a740*/  BRA `(.L_x_177) ;  /* 0xffffff7800107947 */ /* 0x000fea000383ffff */
.L_x_26:
[----:B---3--:R-:W-:-:S07]  /*a750*/  MOV R0, UR5 ;  /* 0x0000000500007c02 */ /* 0x008fce0008000f00 */
.L_x_178:
[----:B--2---:R2:W3:Y:S02]  /*a760*/  SYNCS.PHASECHK.TRANS64.TRYWAIT P0, [R0+URZ], R2 ;  /* 0x00000002000075a7 */ /* 0x0044e400080011ff */
[----:B---3--:R-:W-:Y:S05]  /*a770*/  @!P0 NANOSLEEP.SYNCS 0x989680 ;  /* 0x009896800000895d */ /* 0x008fea0003900000 */
[----:B------:R-:W3:Y:S02]  /*a780*/  @!P0 SYNCS.PHASECHK.TRANS64 P0, [R0+URZ], R2 ;  /* 0x00000002000085a7 */ /* 0x000ee400080010ff */
[----:B---3--:R-:W-:Y:S05]  /*a790*/  @!P0 BRA `(.L_x_178) ;  /* 0xfffffffc00f08947 */ /* 0x008fea000383ffff */
[----:B------:R-:W-:Y:S05]  /*a7a0*/  BRA `(.L_x_179) ;  /* 0xffffff7800207947 */ /* 0x000fea000383ffff */
.L_x_27:
[----:B---3--:R-:W-:-:S07]  /*a7b0*/  MOV R0, UR5 ;  /* 0x0000000500007c02 */ /* 0x008fce0008000f00 */
.L_x_180:
[----:B--2---:R2:W3:Y:S02]  /*a7c0*/  SYNCS.PHASECHK.TRANS64.TRYWAIT P0, [R0+URZ], R2 ;  /* 0x00000002000075a7 */ /* 0x0044e400080011ff */
[----:B---3--:R-:W-:Y:S05]  /*a7d0*/  @!P0 NANOSLEEP.SYNCS 0x989680 ;  /* 0x009896800000895d */ /* 0x008fea0003900000 */
[----:B------:R-:W3:Y:S02]  /*a7e0*/  @!P0 SYNCS.PHASECHK.TRANS64 P0, [R0+URZ], R2 ;  /* 0x00000002000085a7 */ /* 0x000ee400080010ff */
[----:B---3--:R-:W-:Y:S05]  /*a7f0*/  @!P0 BRA `(.L_x_180) ;  /* 0xfffffffc00f08947 */ /* 0x008fea000383ffff */
[----:B------:R-:W-:Y:S05]  /*a800*/  BRA `(.L_x_181) ;  /* 0xffffff7800307947 */ /* 0x000fea000383ffff */
.L_x_28:
[----:B---3--:R-:W-:-:S07]  /*a810*/  MOV R0, UR5 ;  /* 0x0000000500007c02 */ /* 0x008fce0008000f00 */
.L_x_182:
[----:B--2---:R2:W3:Y:S02]  /*a820*/  SYNCS.PHASECHK.TRANS64.TRYWAIT P0, [R0+URZ], R2 ;  /* 0x00000002000075a7 */ /* 0x0044e400080011ff */
[----:B---3--:R-:W-:Y:S05]  /*a830*/  @!P0 NANOSLEEP.SYNCS 0x989680 ;  /* 0x009896800000895d */ /* 0x008fea0003900000 */
[----:B------:R-:W3:Y:S02]  /*a840*/  @!P0 SYNCS.PHASECHK.TRANS64 P0, [R0+URZ], R2 ;  /* 0x00000002000085a7 */ /* 0x000ee400080010ff */
[----:B---3--:R-:W-:Y:S05]  /*a850*/  @!P0 BRA `(.L_x_182) ;  /* 0xfffffffc00f08947 */ /* 0x008fea000383ffff */
[----:B------:R-:W-:Y:S05]  /*a860*/  BRA `(.L_x_183) ;  /* 0xffffff7800407947 */ /* 0x000fea000383ffff */
.L_x_35:
[----:B---3--:R3:W4:Y:S02]  /*a870*/  SYNCS.PHASECHK.TRANS64.TRYWAIT P1, [R36+URZ+0xa8], R0 ;  /* 0x0000a800240075a7 */ /* 0x00872400080211ff */
[----:B----4-:R-:W-:Y:S05]  /*a880*/  @!P1 NANOSLEEP.SYNCS 0x989680 ;  /* 0x009896800000995d */ /* 0x010fea0003900000 */
[----:B------:R-:W4:Y:S02]  /*a890*/  @!P1 SYNCS.PHASECHK.TRANS64 P1, [R36+URZ+0xa8], R0 ;  /* 0x0000a800240095a7 */ /* 0x000f2400080210ff */
[----:B----4-:R-:W-:Y:S05]  /*a8a0*/  @!P1 BRA `(.L_x_35) ;  /* 0xfffffffc00f09947 */ /* 0x010fea000383ffff */
[----:B------:R-:W-:Y:S05]  /*a8b0*/  BRA `(.L_x_184) ;  /* 0xffffff8000287947 */ /* 0x000fea000383ffff */
.L_x_48:
[----:B---3--:R3:W1:Y:S02]  /*a8c0*/  SYNCS.PHASECHK.TRANS64.TRYWAIT P2, [R26+URZ+0xa8], R3 ;  /* 0x0000a8031a0075a7 */ /* 0x00866400080411ff */
[----:B-1----:R-:W-:Y:S05]  /*a8d0*/  @!P2 NANOSLEEP.SYNCS 0x989680 ;  /* 0x009896800000a95d */ /* 0x002fea0003900000 */
[----:B------:R-:W1:Y:S02]  /*a8e0*/  @!P2 SYNCS.PHASECHK.TRANS64 P2, [R26+URZ+0xa8], R3 ;  /* 0x0000a8031a00a5a7 */ /* 0x000e6400080410ff */
[----:B-1----:R-:W-:Y:S05]  /*a8f0*/  @!P2 BRA `(.L_x_48) ;  /* 0xfffffffc00f0a947 */ /* 0x002fea000383ffff */
[----:B------:R-:W-:Y:S05]  /*a900*/  BRA `(.L_x_185) ;  /* 0xffffff8800ec7947 */ /* 0x000fea000383ffff */
.L_x_58:
[----:B------:R-:W-:Y:S01]  /*a910*/  BSSY B0, `(.L_x_186) ;  /* 0x0000005000007945 */ /* 0x000fe20003800000 */
[----:B------:R-:W-:-:S07]  /*a920*/  MOV R15, 0xffffffff ;  /* 0xffffffff000f7802 */ /* 0x000fce0000000f00 */
[----:B-1234-:R-:W-:Y:S05]  /*a930*/  WARPSYNC.COLLECTIVE R15, `(.L_x_187) ;  /* 0x000000000f087348 */ /* 0x01efea0003c00000 */
[----:B------:R-:W-:Y:S01]  /*a940*/  NOP ;  /* 0x0000000000007918 */ /* 0x000fe20000000000 */
[----:B-1234-:R-:W-:Y:S05]  /*a950*/  ENDCOLLECTIVE ;  /* 0x000000000000791b */ /* 0x01efea0003800000 */
.L_x_187:
[----:B------:R-:W-:Y:S05]  /*a960*/  BSYNC B0 ;  /* 0x0000000000007941 */ /* 0x000fea0003800000 */
.L_x_186:
[----:B------:R-:W-:Y:S05]  /*a970*/  BRA `(.L_x_188) ;  /* 0xffffff9400687947 */ /* 0x000fea000383ffff */
.L_x_60:
[----:B---3--:R3:W4:Y:S02]  /*a980*/  SYNCS.PHASECHK.TRANS64.TRYWAIT P0, [R0+URZ+0x110], R2 ;  /* 0x00011002000075a7 */ /* 0x00872400080011ff */
[----:B----4-:R-:W-:Y:S05]  /*a990*/  @!P0 NANOSLEEP.SYNCS 0x989680 ;  /* 0x009896800000895d */ /* 0x010fea0003900000 */
[----:B------:R-:W4:Y:S02]  /*a9a0*/  @!P0 SYNCS.PHASECHK.TRANS64 P0, [R0+URZ+0x110], R2 ;  /* 0x00011002000085a7 */ /* 0x000f2400080010ff */
[----:B----4-:R-:W-:Y:S05]  /*a9b0*/  @!P0 BRA `(.L_x_60) ;  /* 0xfffffffc00f08947 */ /* 0x010fea000383ffff */
[----:B------:R-:W-:Y:S05]  /*a9c0*/  BRA `(.L_x_189) ;  /* 0xffffff94006c7947 */ /* 0x000fea000383ffff */
.L_x_65:
[----:B---3--:R3:W4:Y:S02]  /*a9d0*/  SYNCS.PHASECHK.TRANS64.TRYWAIT P0, [R2+URZ], R0 ;  /* 0x00000000020075a7 */ /* 0x00872400080011ff */
[----:B----4-:R-:W-:Y:S05]  /*a9e0*/  @!P0 NANOSLEEP.SYNCS 0x989680 ;  /* 0x009896800000895d */ /* 0x010fea0003900000 */
[----:B------:R-:W4:Y:S02]  /*a9f0*/  @!P0 SYNCS.PHASECHK.TRANS64 P0, [R2+URZ], R0 ;  /* 0x00000000020085a7 */ /* 0x000f2400080010ff */
[----:B----4-:R-:W-:Y:S05]  /*aa00*/  @!P0 BRA `(.L_x_65) ;  /* 0xfffffffc00f08947 */ /* 0x010fea000383ffff */
[----:B------:R-:W-:Y:S05]  /*aa10*/  BRA `(.L_x_190) ;  /* 0xffffff9800ec7947 */ /* 0x000fea000383ffff */
.L_x_67:
[----:B---3--:R3:W4:Y:S02]  /*aa20*/  SYNCS.PHASECHK.TRANS64.TRYWAIT P0, [R5+URZ], R6 ;  /* 0x00000006050075a7 */ /* 0x00872400080011ff */
[----:B----4-:R-:W-:Y:S05]  /*aa30*/  @!P0 NANOSLEEP.SYNCS 0x989680 ;  /* 0x009896800000895d */ /* 0x010fea0003900000 */
[----:B------:R-:W4:Y:S02]  /*aa40*/  @!P0 SYNCS.PHASECHK.TRANS64 P0, [R5+URZ], R6 ;  /* 0x00000006050085a7 */ /* 0x000f2400080010ff */
[----:B----4-:R-:W-:Y:S05]  /*aa50*/  @!P0 BRA `(.L_x_67) ;  /* 0xfffffffc00f08947 */ /* 0x010fea000383ffff */
[----:B------:R-:W-:Y:S05]  /*aa60*/  BRA `(.L_x_191) ;  /* 0xffffff9c00047947 */ /* 0x000fea000383ffff */
.L_x_69:
[----:B---3--:R3:W4:Y:S02]  /*aa70*/  SYNCS.PHASECHK.TRANS64.TRYWAIT P0, [R2+URZ], R4 ;  /* 0x00000004020075a7 */ /* 0x00872400080011ff */
[----:B----4-:R-:W-:Y:S05]  /*aa80*/  @!P0 NANOSLEEP.SYNCS 0x989680 ;  /* 0x009896800000895d */ /* 0x010fea0003900000 */
[----:B------:R-:W4:Y:S02]  /*aa90*/  @!P0 SYNCS.PHASECHK.TRANS64 P0, [R2+URZ], R4 ;  /* 0x00000004020085a7 */ /* 0x000f2400080010ff */
[----:B----4-:R-:W-:Y:S05]  /*aaa0*/  @!P0 BRA `(.L_x_69) ;  /* 0xfffffffc00f08947 */ /* 0x010fea000383ffff */
[----:B------:R-:W-:Y:S05]  /*aab0*/  BRA `(.L_x_192) ;  /* 0xffffff9c001c7947 */ /* 0x000fea000383ffff */
.L_x_71:
[----:B---3--:R3:W4:Y:S02]  /*aac0*/  SYNCS.PHASECHK.TRANS64.TRYWAIT P0, [R5+URZ], R6 ;  /* 0x00000006050075a7 */ /* 0x00872400080011ff */
[----:B----4-:R-:W-:Y:S05]  /*aad0*/  @!P0 NANOSLEEP.SYNCS 0x989680 ;  /* 0x009896800000895d */ /* 0x010fea0003900000 */
[----:B------:R-:W4:Y:S02]  /*aae0*/  @!P0 SYNCS.PHASECHK.TRANS64 P0, [R5+URZ], R6 ;  /* 0x00000006050085a7 */ /* 0x000f2400080010ff */
[----:B----4-:R-:W-:Y:S05]  /*aaf0*/  @!P0 BRA `(.L_x_71) ;  /* 0xfffffffc00f08947 */ /* 0x010fea000383ffff */
[----:B------:R-:W-:Y:S05]  /*ab00*/  BRA `(.L_x_193) ;  /* 0xffffff9c00347947 */ /* 0x000fea000383ffff */
.L_x_73:
[----:B---3--:R3:W4:Y:S02]  /*ab10*/  SYNCS.PHASECHK.TRANS64.TRYWAIT P0, [R2+URZ], R4 ;  /* 0x00000004020075a7 */ /* 0x00872400080011ff */
[----:B----4-:R-:W-:Y:S05]  /*ab20*/  @!P0 NANOSLEEP.SYNCS 0x989680 ;  /* 0x009896800000895d */ /* 0x010fea0003900000 */
[----:B------:R-:W4:Y:S02]  /*ab30*/  @!P0 SYNCS.PHASECHK.TRANS64 P0, [R2+URZ], R4 ;  /* 0x00000004020085a7 */ /* 0x000f2400080010ff */
[----:B----4-:R-:W-:Y:S05]  /*ab40*/  @!P0 BRA `(.L_x_73) ;  /* 0xfffffffc00f08947 */ /* 0x010fea000383ffff */
[----:B------:R-:W-:Y:S05]  /*ab50*/  BRA `(.L_x_194) ;  /* 0xffffff9c004c7947 */ /* 0x000fea000383ffff */
.L_x_75:
[----:B---3--:R3:W4:Y:S02]  /*ab60*/  SYNCS.PHASECHK.TRANS64.TRYWAIT P0, [R5+URZ], R6 ;  /* 0x00000006050075a7 */ /* 0x00872400080011ff */
[----:B----4-:R-:W-:Y:S05]  /*ab70*/  @!P0 NANOSLEEP.SYNCS 0x989680 ;  /* 0x009896800000895d */ /* 0x010fea0003900000 */
[----:B------:R-:W4:Y:S02]  /*ab80*/  @!P0 SYNCS.PHASECHK.TRANS64 P0, [R5+URZ], R6 ;  /* 0x00000006050085a7 */ /* 0x000f2400080010ff */
[----:B----4-:R-:W-:Y:S05]  /*ab90*/  @!P0 BRA `(.L_x_75) ;  /* 0xfffffffc00f08947 */ /* 0x010fea000383ffff */
[----:B------:R-:W-:Y:S05]  /*aba0*/  BRA `(.L_x_195) ;  /* 0xffffff9c005c7947 */ /* 0x000fea000383ffff */
.L_x_78:
[----:B------:R-:W-:-:S07]  /*abb0*/  MOV R0, UR5 ;  /* 0x0000000500007c02 */ /* 0x000fce0008000f00 */
.L_x_196:
[----:B-1----:R1:W2:Y:S02]  /*abc0*/  SYNCS.PHASECHK.TRANS64.TRYWAIT P0, [R0+URZ+0x128], R5 ;  /* 0x00012805000075a7 */ /* 0x0022a400080011ff */
[----:B--2---:R-:W-:Y:S05]  /*abd0*/  @!P0 NANOSLEEP.SYNCS 0x989680 ;  /* 0x009896800000895d */ /* 0x004fea0003900000 */
[----:B------:R-:W2:Y:S02]  /*abe0*/  @!P0 SYNCS.PHASECHK.TRANS64 P0, [R0+URZ+0x128], R5 ;  /* 0x00012805000085a7 */ /* 0x000ea400080010ff */
[----:B--2---:R-:W-:Y:S05]  /*abf0*/  @!P0 BRA `(.L_x_196) ;  /* 0xfffffffc00f08947 */ /* 0x004fea000383ffff */
[----:B------:R-:W-:Y:S05]  /*ac00*/  BRA `(.L_x_197) ;  /* 0xffffff9c00a87947 */ /* 0x000fea000383ffff */
.L_x_79:
[----:B-1----:R1:W2:Y:S02]  /*ac10*/  SYNCS.PHASECHK.TRANS64.TRYWAIT P0, [R0+URZ+0x110], R4 ;  /* 0x00011004000075a7 */ /* 0x0022a400080011ff */
[----:B--2---:R-:W-:Y:S05]  /*ac20*/  @!P0 NANOSLEEP.SYNCS 0x989680 ;  /* 0x009896800000895d */ /* 0x004fea0003900000 */
[----:B------:R-:W2:Y:S02]  /*ac30*/  @!P0 SYNCS.PHASECHK.TRANS64 P0, [R0+URZ+0x110], R4 ;  /* 0x00011004000085a7 */ /* 0x000ea400080010ff */
[----:B--2---:R-:W-:Y:S05]  /*ac40*/  @!P0 BRA `(.L_x_79) ;  /* 0xfffffffc00f08947 */ /* 0x004fea000383ffff */
[----:B------:R-:W-:Y:S05]  /*ac50*/  BRA `(.L_x_198) ;  /* 0xffffff9c00d07947 */ /* 0x000fea000383ffff */
.L_x_82:
[----:B------:R-:W-:-:S07]  /*ac60*/  MOV R0, UR4 ;  /* 0x0000000400007c02 */ /* 0x000fce0008000f00 */
.L_x_199:
[----:B-1----:R1:W2:Y:S02]  /*ac70*/  SYNCS.PHASECHK.TRANS64.TRYWAIT P0, [R0+URZ+0x128], R2 ;  /* 0x00012802000075a7 */ /* 0x0022a400080011ff */
[----:B--2---:R-:W-:Y:S05]  /*ac80*/  @!P0 NANOSLEEP.SYNCS 0x989680 ;  /* 0x009896800000895d */ /* 0x004fea0003900000 */
[----:B------:R-:W2:Y:S02]  /*ac90*/  @!P0 SYNCS.PHASECHK.TRANS64 P0, [R0+URZ+0x128], R2 ;  /* 0x00012802000085a7 */ /* 0x000ea400080010ff */
[----:B--2---:R-:W-:Y:S05]  /*aca0*/  @!P0 BRA `(.L_x_199) ;  /* 0xfffffffc00f08947 */ /* 0x004fea000383ffff */
[----:B------:R-:W-:Y:S05]  /*acb0*/  BRA `(.L_x_81) ;  /* 0xffffffa000187947 */ /* 0x000fea000383ffff */
.L_x_84:
[----:B------:R-:W-:-:S07]  /*acc0*/  MOV R0, UR5 ;  /* 0x0000000500007c02 */ /* 0x000fce0008000f00 */
.L_x_200:
[----:B-1----:R1:W2:Y:S02]  /*acd0*/  SYNCS.PHASECHK.TRANS64.TRYWAIT P0, [R0+URZ+0x128], R2 ;  /* 0x00012802000075a7 */ /* 0x0022a400080011ff */
[----:B--2---:R-:W-:Y:S05]  /*ace0*/  @!P0 NANOSLEEP.SYNCS 0x989680 ;  /* 0x009896800000895d */ /* 0x004fea0003900000 */
[----:B------:R-:W2:Y:S02]  /*acf0*/  @!P0 SYNCS.PHASECHK.TRANS64 P0, [R0+URZ+0x128], R2 ;  /* 0x00012802000085a7 */ /* 0x000ea400080010ff */
[----:B--2---:R-:W-:Y:S05]  /*ad00*/  @!P0 BRA `(.L_x_200) ;  /* 0xfffffffc00f08947 */ /* 0x004fea000383ffff */
[----:B------:R-:W-:Y:S05]  /*ad10*/  BRA `(.L_x_83) ;  /* 0xffffffa0002c7947 */ /* 0x000fea000383ffff */
.L_x_91:
[----:B--2---:R2:W3:Y:S02]  /*ad20*/  SYNCS.PHASECHK.TRANS64.TRYWAIT P0, [R2+URZ+0x110], R3 ;  /* 0x00011003020075a7 */ /* 0x0044e400080011ff */
[----:B---3--:R-:W-:Y:S05]  /*ad30*/  @!P0 NANOSLEEP.SYNCS 0x989680 ;  /* 0x009896800000895d */ /* 0x008fea0003900000 */
[----:B------:R-:W3:Y:S02]  /*ad40*/  @!P0 SYNCS.PHASECHK.TRANS64 P0, [R2+URZ+0x110], R3 ;  /* 0x00011003020085a7 */ /* 0x000ee400080010ff */
[----:B---3--:R-:W-:Y:S05]  /*ad50*/  @!P0 BRA `(.L_x_91) ;  /* 0xfffffffc00f08947 */ /* 0x008fea000383ffff */
[----:B------:R-:W-:Y:S05]  /*ad60*/  BRA `(.L_x_201) ;  /* 0xffffffa400cc7947 */ /* 0x000fea000383ffff */
.L_x_95:
[----:B------:R-:W-:-:S07]  /*ad70*/  MOV R2, UR14 ;  /* 0x0000000e00027c02 */ /* 0x000fce0008000f00 */
.L_x_202:
[----:B--2---:R2:W3:Y:S02]  /*ad80*/  SYNCS.PHASECHK.TRANS64.TRYWAIT P0, [R2+URZ+0x150], R3 ;  /* 0x00015003020075a7 */ /* 0x0044e400080011ff */
[----:B---3--:R-:W-:Y:S05]  /*ad90*/  @!P0 NANOSLEEP.SYNCS 0x989680 ;  /* 0x009896800000895d */ /* 0x008fea0003900000 */
[----:B------:R-:W3:Y:S02]  /*ada0*/  @!P0 SYNCS.PHASECHK.TRANS64 P0, [R2+URZ+0x150], R3 ;  /* 0x00015003020085a7 */ /* 0x000ee400080010ff */
[----:B---3--:R-:W-:Y:S05]  /*adb0*/  @!P0 BRA `(.L_x_202) ;  /* 0xfffffffc00f08947 */ /* 0x008fea000383ffff */
[----:B------:R-:W-:Y:S05]  /*adc0*/  BRA `(.L_x_203) ;  /* 0xffffffac00207947 */ /* 0x000fea000383ffff */
.L_x_97:
[----:B------:R-:W-:Y:S07]  /*add0*/  MOV R2, UR22 ;  /* 0x0000001600027c02 */ /* 0x000fee0008000f00 */
.L_x_204:
[----:B--2---:R2:W3:Y:S02]  /*ade0*/  SYNCS.PHASECHK.TRANS64.TRYWAIT P0, [R2+URZ], R3 ;  /* 0x00000003020075a7 */ /* 0x0044e400080011ff */
[----:B---3--:R-:W-:Y:S05]  /*adf0*/  @!P0 NANOSLEEP.SYNCS 0x989680 ;  /* 0x009896800000895d */ /* 0x008fea0003900000 */
[----:B------:R-:W3:Y:S02]  /*ae00*/  @!P0 SYNCS.PHASECHK.TRANS64 P0, [R2+URZ], R3 ;  /* 0x00000003020085a7 */ /* 0x000ee400080010ff */
[----:B---3--:R-:W-:Y:S05]  /*ae10*/  @!P0 BRA `(.L_x_204) ;  /* 0xfffffffc00f08947 */ /* 0x008fea000383ffff */
[----:B------:R-:W-:Y:S05]  /*ae20*/  BRA `(.L_x_205) ;  /* 0xffffffac00a87947 */ /* 0x000fea000383ffff */
.L_x_98:
[----:B------:R-:W-:Y:S07]  /*ae30*/  MOV R2, UR21 ;  /* 0x0000001500027c02 */ /* 0x000fee0008000f00 */
.L_x_206:
[----:B--2---:R2:W3:Y:S02]  /*ae40*/  SYNCS.PHASECHK.TRANS64.TRYWAIT P0, [R2+URZ+0x70], R3 ;  /* 0x00007003020075a7 */ /* 0x0044e400080011ff */
[----:B---3--:R-:W-:Y:S05]  /*ae50*/  @!P0 NANOSLEEP.SYNCS 0x989680 ;  /* 0x009896800000895d */ /* 0x008fea0003900000 */
[----:B------:R-:W3:Y:S02]  /*ae60*/  @!P0 SYNCS.PHASECHK.TRANS64 P0, [R2+URZ+0x70], R3 ;  /* 0x00007003020085a7 */ /* 0x000ee400080010ff */
[----:B---3--:R-:W-:Y:S05]  /*ae70*/  @!P0 BRA `(.L_x_206) ;  /* 0xfffffffc00f08947 */ /* 0x008fea000383ffff */
[----:B------:R-:W-:Y:S05]  /*ae80*/  BRA `(.L_x_207) ;  /* 0xffffffac00a07947 */ /* 0x000fea000383ffff */
.L_x_103:
[----:B-1----:R-:W-:-:S07]  /*ae90*/  MOV R0, UR5 ;  /* 0x0000000500007c02 */ /* 0x002fce0008000f00 */
.L_x_208:
[----:B-1----:R1:W3:Y:S02]  /*aea0*/  SYNCS.PHASECHK.TRANS64.TRYWAIT P0, [R0+URZ+0x150], R2 ;  /* 0x00015002000075a7 */ /* 0x0022e400080011ff */
[----:B---3--:R-:W-:Y:S05]  /*aeb0*/  @!P0 NANOSLEEP.SYNCS 0x989680 ;  /* 0x009896800000895d */ /* 0x008fea0003900000 */
[----:B------:R-:W3:Y:S02]  /*aec0*/  @!P0 SYNCS.PHASECHK.TRANS64 P0, [R0+URZ+0x150], R2 ;  /* 0x00015002000085a7 */ /* 0x000ee400080010ff */
[----:B---3--:R-:W-:Y:S05]  /*aed0*/  @!P0 BRA `(.L_x_208) ;  /* 0xfffffffc00f08947 */ /* 0x008fea000383ffff */
[----:B------:R-:W-:Y:S05]  /*aee0*/  BRA `(.L_x_209) ;  /* 0xffffffb000fc7947 */ /* 0x000fea000383ffff */
.L_x_105:
[----:B------:R-:W-:-:S07]  /*aef0*/  MOV R0, UR26 ;  /* 0x0000001a00007c02 */ /* 0x000fce0008000f00 */
.L_x_210:
[----:B-1----:R1:W3:Y:S02]  /*af00*/  SYNCS.PHASECHK.TRANS64.TRYWAIT P0, [R0+URZ+0x150], R2 ;  /* 0x00015002000075a7 */ /* 0x0022e400080011ff */
[----:B---3--:R-:W-:Y:S05]  /*af10*/  @!P0 NANOSLEEP.SYNCS 0x989680 ;  /* 0x009896800000895d */ /* 0x008fea0003900000 */
[----:B------:R-:W3:Y:S02]  /*af20*/  @!P0 SYNCS.PHASECHK.TRANS64 P0, [R0+URZ+0x150], R2 ;  /* 0x00015002000085a7 */ /* 0x000ee400080010ff */
[----:B---3--:R-:W-:Y:S05]  /*af30*/  @!P0 BRA `(.L_x_210) ;  /* 0xfffffffc00f08947 */ /* 0x008fea000383ffff */
[----:B------:R-:W-:Y:S05]  /*af40*/  BRA `(.L_x_211) ;  /* 0xffffffb4000c7947 */ /* 0x000fea000383ffff */
.L_x_110:
[----:B--2---:R2:W3:Y:S02]  /*af50*/  SYNCS.PHASECHK.TRANS64.TRYWAIT P0, [R0+URZ+0x110], R2 ;  /* 0x00011002000075a7 */ /* 0x0044e400080011ff */
[----:B---3--:R-:W-:Y:S05]  /*af60*/  @!P0 NANOSLEEP.SYNCS 0x989680 ;  /* 0x009896800000895d */ /* 0x008fea0003900000 */
[----:B------:R-:W3:Y:S02]  /*af70*/  @!P0 SYNCS.PHASECHK.TRANS64 P0, [R0+URZ+0x110], R2 ;  /* 0x00011002000085a7 */ /* 0x000ee400080010ff */
[----:B---3--:R-:W-:Y:S05]  /*af80*/  @!P0 BRA `(.L_x_110) ;  /* 0xfffffffc00f08947 */ /* 0x008fea000383ffff */
[----:B------:R-:W-:Y:S05]  /*af90*/  BRA `(.L_x_212) ;  /* 0xffffffb400e87947 */ /* 0x000fea000383ffff */
.L_x_115:
[----:B------:R-:W-:Y:S07]  /*afa0*/  MOV R0, UR16 ;  /* 0x0000001000007c02 */ /* 0x000fee0008000f00 */
.L_x_213:
[----:B-1----:R1:W2:Y:S02]  /*afb0*/  SYNCS.PHASECHK.TRANS64.TRYWAIT P1, [R0+URZ+0xf8], R2 ;  /* 0x0000f802000075a7 */ /* 0x0022a400080211ff */
[----:B--2---:R-:W-:Y:S05]  /*afc0*/  @!P1 NANOSLEEP.SYNCS 0x989680 ;  /* 0x009896800000995d */ /* 0x004fea0003900000 */
[----:B------:R-:W2:Y:S02]  /*afd0*/  @!P1 SYNCS.PHASECHK.TRANS64 P1, [R0+URZ+0xf8], R2 ;  /* 0x0000f802000095a7 */ /* 0x000ea400080210ff */
[----:B--2---:R-:W-:Y:S05]  /*afe0*/  @!P1 BRA `(.L_x_213) ;  /* 0xfffffffc00f09947 */ /* 0x004fea000383ffff */
[----:B------:R-:W-:Y:S05]  /*aff0*/  BRA `(.L_x_214) ;  /* 0xffffffbc00a07947 */ /* 0x000fea000383ffff */
.L_x_121:
[----:B--2---:R-:W-:Y:S07]  /*b000*/  MOV R0, UR15 ;  /* 0x0000000f00007c02 */ /* 0x004fee0008000f00 */
.L_x_215:
[----:B-1----:R1:W2:Y:S02]  /*b010*/  SYNCS.PHASECHK.TRANS64.TRYWAIT P1, [R0+URZ+0xf8], R2 ;  /* 0x0000f802000075a7 */ /* 0x0022a400080211ff */
[----:B--2---:R-:W-:Y:S05]  /*b020*/  @!P1 NANOSLEEP.SYNCS 0x989680 ;  /* 0x009896800000995d */ /* 0x004fea0003900000 */
[----:B------:R-:W2:Y:S02]  /*b030*/  @!P1 SYNCS.PHASECHK.TRANS64 P1, [R0+URZ+0xf8], R2 ;  /* 0x0000f802000095a7 */ /* 0x000ea400080210ff */
[----:B--2---:R-:W-:Y:S05]  /*b040*/  @!P1 BRA `(.L_x_215) ;  /* 0xfffffffc00f09947 */ /* 0x004fea000383ffff */
[----:B------:R-:W-:Y:S05]  /*b050*/  BRA `(.L_x_216) ;  /* 0xffffffc000207947 */ /* 0x000fea000383ffff */
.L_x_128:
[----:B------:R-:W-:-:S07]  /*b060*/  MOV R0, UR4 ;  /* 0x0000000400007c02 */ /* 0x000fce0008000f00 */
.L_x_217:
[----:B-1----:R1:W2:Y:S02]  /*b070*/  SYNCS.PHASECHK.TRANS64.TRYWAIT P0, [R0+URZ+0xf8], R2 ;  /* 0x0000f802000075a7 */ /* 0x0022a400080011ff */
[----:B--2---:R-:W-:Y:S05]  /*b080*/  @!P0 NANOSLEEP.SYNCS 0x989680 ;  /* 0x009896800000895d */ /* 0x004fea0003900000 */
[----:B------:R-:W2:Y:S02]  /*b090*/  @!P0 SYNCS.PHASECHK.TRANS64 P0, [R0+URZ+0xf8], R2 ;  /* 0x0000f802000085a7 */ /* 0x000ea400080010ff */
[----:B--2---:R-:W-:Y:S05]  /*b0a0*/  @!P0 BRA `(.L_x_217) ;  /* 0xfffffffc00f08947 */ /* 0x004fea000383ffff */
[----:B------:R-:W-:Y:S05]  /*b0b0*/  BRA `(.L_x_218) ;  /* 0xffffffc000d07947 */ /* 0x000fea000383ffff */
.L_x_130:
[----:B------:R-:W-:-:S07]  /*b0c0*/  MOV R0, UR4 ;  /* 0x0000000400007c02 */ /* 0x000fce0008000f00 */
.L_x_219:
[----:B-1----:R1:W2:Y:S02]  /*b0d0*/  SYNCS.PHASECHK.TRANS64.TRYWAIT P0, [R0+URZ+0xf8], R2 ;  /* 0x0000f802000075a7 */ /* 0x0022a400080011ff */
[----:B--2---:R-:W-:Y:S05]  /*b0e0*/  @!P0 NANOSLEEP.SYNCS 0x989680 ;  /* 0x009896800000895d */ /* 0x004fea0003900000 */
[----:B------:R-:W2:Y:S02]  /*b0f0*/  @!P0 SYNCS.PHASECHK.TRANS64 P0, [R0+URZ+0xf8], R2 ;  /* 0x0000f802000085a7 */ /* 0x000ea400080010ff */
[----:B--2---:R-:W-:Y:S05]  /*b100*/  @!P0 BRA `(.L_x_219) ;  /* 0xfffffffc00f08947 */ /* 0x004fea000383ffff */
[----:B------:R-:W-:Y:S05]  /*b110*/  BRA `(.L_x_220) ;  /* 0xffffffc000e47947 */ /* 0x000fea000383ffff */
.L_x_133:
[----:B--2---:R2:W3:Y:S02]  /*b120*/  SYNCS.PHASECHK.TRANS64.TRYWAIT P0, [R0+URZ+0x110], R2 ;  /* 0x00011002000075a7 */ /* 0x0044e400080011ff */
[----:B---3--:R-:W-:Y:S05]  /*b130*/  @!P0 NANOSLEEP.SYNCS 0x989680 ;  /* 0x009896800000895d */ /* 0x008fea0003900000 */
[----:B------:R-:W3:Y:S02]  /*b140*/  @!P0 SYNCS.PHASECHK.TRANS64 P0, [R0+URZ+0x110], R2 ;  /* 0x00011002000085a7 */ /* 0x000ee400080010ff */
[----:B---3--:R-:W-:Y:S05]  /*b150*/  @!P0 BRA `(.L_x_133) ;  /* 0xfffffffc00f08947 */ /* 0x008fea000383ffff */
[----:B------:R-:W-:Y:S05]  /*b160*/  BRA `(.L_x_221) ;  /* 0xffffffc400c87947 */ /* 0x000fea000383ffff */
.L_x_143:
[----:B-1----:R1:W2:Y:S02]  /*b170*/  SYNCS.PHASECHK.TRANS64.TRYWAIT P1, [R0+URZ+0xe0], R4 ;  /* 0x0000e004000075a7 */ /* 0x0022a400080211ff */
[----:B--2---:R-:W-:Y:S05]  /*b180*/  @!P1 NANOSLEEP.SYNCS 0x989680 ;  /* 0x009896800000995d */ /* 0x004fea0003900000 */
[----:B------:R-:W2:Y:S02]  /*b190*/  @!P1 SYNCS.PHASECHK.TRANS64 P1, [R0+URZ+0xe0], R4 ;  /* 0x0000e004000095a7 */ /* 0x000ea400080210ff */
[----:B--2---:R-:W-:Y:S05]  /*b1a0*/  @!P1 BRA `(.L_x_143) ;  /* 0xfffffffc00f09947 */ /* 0x004fea000383ffff */
[----:B------:R-:W-:Y:S05]  /*b1b0*/  BRA `(.L_x_142) ;  /* 0xffffffd000bc7947 */ /* 0x000fea000383ffff */
.L_x_145:
[----:B-1----:R1:W4:Y:S02]  /*b1c0*/  SYNCS.PHASECHK.TRANS64.TRYWAIT P0, [R52+URZ+0x140], R2 ;  /* 0x00014002340075a7 */ /* 0x00232400080011ff */
[----:B----4-:R-:W-:Y:S05]  /*b1d0*/  @!P0 NANOSLEEP.SYNCS 0x989680 ;  /* 0x009896800000895d */ /* 0x010fea0003900000 */
[----:B------:R-:W4:Y:S02]  /*b1e0*/  @!P0 SYNCS.PHASECHK.TRANS64 P0, [R52+URZ+0x140], R2 ;  /* 0x00014002340085a7 */ /* 0x000f2400080010ff */
[----:B----4-:R-:W-:Y:S05]  /*b1f0*/  @!P0 BRA `(.L_x_145) ;  /* 0xfffffffc00f08947 */ /* 0x010fea000383ffff */
[----:B------:R-:W-:Y:S05]  /*b200*/  BRA `(.L_x_144) ;  /* 0xffffffd400247947 */ /* 0x000fea000383ffff */
.L_x_157:
[----:B-1----:R1:W2:Y:S02]  /*b210*/  SYNCS.PHASECHK.TRANS64.TRYWAIT P0, [R3+URZ+0xe0], R64 ;  /* 0x0000e040030075a7 */ /* 0x0022a400080011ff */
[----:B--2---:R-:W-:Y:S05]  /*b220*/  @!P0 NANOSLEEP.SYNCS 0x989680 ;  /* 0x009896800000895d */ /* 0x004fea0003900000 */
[----:B------:R-:W2:Y:S02]  /*b230*/  @!P0 SYNCS.PHASECHK.TRANS64 P0, [R3+URZ+0xe0], R64 ;  /* 0x0000e040030085a7 */ /* 0x000ea400080010ff */
[----:B--2---:R-:W-:Y:S05]  /*b240*/  @!P0 BRA `(.L_x_157) ;  /* 0xfffffffc00f08947 */ /* 0x004fea000383ffff */
[----:B------:R-:W-:Y:S05]  /*b250*/  BRA `(.L_x_156) ;  /* 0xffffffe0008c7947 */ /* 0x000fea000383ffff */
        .weak           $__internal_0_$__cuda_sm10x_tcgen05_guardrail_trap_col_being_dealloced_not_returned_by_alloc
        .type           $__internal_0_$__cuda_sm10x_tcgen05_guardrail_trap_col_being_dealloced_not_returned_by_alloc,@function
        .size           $__internal_0_$__cuda_sm10x_tcgen05_guardrail_trap_col_being_dealloced_not_returned_by_alloc,($__internal_1_$__cuda_sm10x_tcgen05_guardrail_trap_phase_invalid_during_alloc - $__internal_0_$__cuda_sm10x_tcgen05_guardrail_trap_col_being_dealloced_not_returned_by_alloc)
$__internal_0_$__cuda_sm10x_tcgen05_guardrail_trap_col_being_dealloced_not_returned_by_alloc:
[----:B------:R-:W-:Y:S05]  /*b260*/  BPT.TRAP 0x1 ;  /* 0x000000040000795c */ /* 0x000fea0000300000 */
[----:B------:R-:W-:-:S04]  /*b270*/  HFMA2 R3, -RZ, RZ, 0, 0 ;  /* 0x00000000ff037431 */ /* 0x000fc800000001ff */
[----:B------:R-:W-:Y:S05]  /*b280*/  RET.REL.NODEC R2 `(_ZN7cutlass13device_kernelINS_4gemm6kernel13GemmUniversalIN4cute5tupleIJiiiiEEENS1_10collective13CollectiveMmaINS1_58MainloopSm100UmmaMixedTmaCpAsyncWarpSpecializedBlockScaledILi7ELi3ELi2ENS5_IJNS4_1CILi1EEESB_SB_EEEEENS5_IJNSA_ILi128EEENSA_ILi64EEENSA_ILi256EEEEEENS5_IJNS_12float_e2m1_tENS_13float_ue4m3_tEEEENS5_IJNS5_IJlSB_lEEENS4_6LayoutINS5_IJNS5_IJNS5_IJNSA_ILi32EEENSA_ILi4EEEEEEiEEENS5_IJNS5_IJNSA_ILi16EEESO_EEEiEEENS5_IJSB_iEEEEEENS5_IJST_NS5_IJNS5_IJNSA_ILi0EEESB_EEENSA_ILi512EEEEEENS5_IJSW_iEEEEEEEEEEESK_S13_NS4_8TiledMMAINS4_8MMA_AtomIJNS4_17SM100_MMA_MXF4_SSISI_SI_fSJ_Li128ELi64ELi16ELNS4_4UMMA5MajorE0ELS18_0ELNS17_7ScaleInE0ELS19_0EEEEEENSM_ISC_NS5_IJSW_SW_SW_EEEEENS5_IJNS4_10UnderscoreES1E_S1E_EEEEENS5_IJNS4_13SM90_TMA_LOADES1H_EEENS5_IJNS4_14ComposedLayoutINS4_7SwizzleILi3ELi4ELi3EEENS4_18smem_ptr_flag_bitsILi4EEENSM_INS5_IJNSA_ILi8EEESG_EEENS5_IJSG_SB_EEEEEEENSM_INS5_IJNS5_IJNS5_IJSP_SB_EEESS_EEESB_NS5_IJSB_SO_EEEEEENS5_IJNS5_IJNS5_IJSS_SY_EEESX_EEESW_NS5_IJSO_SY_EEEEEEEEEEEvNS4_8identityENS5_IJNS4_9TiledCopyINS4_9Copy_AtomIJNS4_31SM80_CP_ASYNC_CACHEGLOBAL_ZFILLINS_9uint128_tES27_EESI_EEENSM_INS5_IJNS5_IJS1O_SR_EEESN_EEENS5_IJNS5_IJSY_SB_EEESR_EEEEENS5_IJSR_SG_EEEEES1H_EEES22_vS23_EENS_8epilogue10collective18CollectiveEpilogueINS2J_23Sm100TmaWarpSpecializedILi3ELi2ELi32ELb1ELb0EEEJSH_NS5_IJNSM_ISE_SB_EENSM_ISN_SB_EEEEENS_6half_tENS5_IJSB_llEEES2R_S2S_NS2J_6fusion15FusionCallbacksIS2N_NS2T_17LinearCombinationIS2R_fS2R_fLNS_15FloatRoundStyleE2EEESH_S2Q_JEEENS4_5SM1004TMEM4LOAD26SM100_TMEM_LOAD_16dp256b4xES1H_NS1J_IS1L_NS1M_ILi16EEENSM_INS5_IJSF_S1O_EEENS5_IJSB_SF_EEEEEEENS4_17SM75_U16x8_LDSM_TENS4_14SM90_TMA_STOREES37_NS4_17SM90_U16x8_STSM_TENS4_39AutoVectorizingCopyWithAssumedAlignmentILi128EEEEEEvvEEEEvNT_6ParamsE) ;  /* 0xffffff4c025c7950 */ /* 0x000fea0003c3ffff */
        .weak           $__internal_1_$__cuda_sm10x_tcgen05_guardrail_trap_phase_invalid_during_alloc
        .type           $__internal_1_$__cuda_sm10x_tcgen05_guardrail_trap_phase_invalid_during_alloc,@function
        .size           $__internal_1_$__cuda_sm10x_tcgen05_guardrail_trap_phase_invalid_during_alloc,($__internal_2_$__cuda_sm10x_tcgen05_guardrail_trap_unallocated_columns_being_dealloced - $__internal_1_$__cuda_sm10x_tcgen05_guardrail_trap_phase_invalid_during_alloc)
$__internal_1_$__cuda_sm10x_tcgen05_guardrail_trap_phase_invalid_during_alloc:
[----:B------:R-:W-:Y:S05]  /*b290*/  BPT.TRAP 0x1 ;  /* 0x000000040000795c */ /* 0x000fea0000300000 */
[----:B------:R-:W-:-:S04]  /*b2a0*/  MOV R3, 0x0 ;  /* 0x0000000000037802 */ /* 0x000fc80000000f00 */
[----:B------:R-:W-:Y:S05]  /*b2b0*/  RET.REL.NODEC R2 `(_ZN7cutlass13device_kernelINS_4gemm6kernel13GemmUniversalIN4cute5tupleIJiiiiEEENS1_10collective13CollectiveMmaINS1_58MainloopSm100UmmaMixedTmaCpAsyncWarpSpecializedBlockScaledILi7ELi3ELi2ENS5_IJNS4_1CILi1EEESB_SB_EEEEENS5_IJNSA_ILi128EEENSA_ILi64EEENSA_ILi256EEEEEENS5_IJNS_12float_e2m1_tENS_13float_ue4m3_tEEEENS5_IJNS5_IJlSB_lEEENS4_6LayoutINS5_IJNS5_IJNS5_IJNSA_ILi32EEENSA_ILi4EEEEEEiEEENS5_IJNS5_IJNSA_ILi16EEESO_EEEiEEENS5_IJSB_iEEEEEENS5_IJST_NS5_IJNS5_IJNSA_ILi0EEESB_EEENSA_ILi512EEEEEENS5_IJSW_iEEEEEEEEEEESK_S13_NS4_8TiledMMAINS4_8MMA_AtomIJNS4_17SM100_MMA_MXF4_SSISI_SI_fSJ_Li128ELi64ELi16ELNS4_4UMMA5MajorE0ELS18_0ELNS17_7ScaleInE0ELS19_0EEEEEENSM_ISC_NS5_IJSW_SW_SW_EEEEENS5_IJNS4_10UnderscoreES1E_S1E_EEEEENS5_IJNS4_13SM90_TMA_LOADES1H_EEENS5_IJNS4_14ComposedLayoutINS4_7SwizzleILi3ELi4ELi3EEENS4_18smem_ptr_flag_bitsILi4EEENSM_INS5_IJNSA_ILi8EEESG_EEENS5_IJSG_SB_EEEEEEENSM_INS5_IJNS5_IJNS5_IJSP_SB_EEESS_EEESB_NS5_IJSB_SO_EEEEEENS5_IJNS5_IJNS5_IJSS_SY_EEESX_EEESW_NS5_IJSO_SY_EEEEEEEEEEEvNS4_8identityENS5_IJNS4_9TiledCopyINS4_9Copy_AtomIJNS4_31SM80_CP_ASYNC_CACHEGLOBAL_ZFILLINS_9uint128_tES27_EESI_EEENSM_INS5_IJNS5_IJS1O_SR_EEESN_EEENS5_IJNS5_IJSY_SB_EEESR_EEEEENS5_IJSR_SG_EEEEES1H_EEES22_vS23_EENS_8epilogue10collective18CollectiveEpilogueINS2J_23Sm100TmaWarpSpecializedILi3ELi2ELi32ELb1ELb0EEEJSH_NS5_IJNSM_ISE_SB_EENSM_ISN_SB_EEEEENS_6half_tENS5_IJSB_llEEES2R_S2S_NS2J_6fusion15FusionCallbacksIS2N_NS2T_17LinearCombinationIS2R_fS2R_fLNS_15FloatRoundStyleE2EEESH_S2Q_JEEENS4_5SM1004TMEM4LOAD26SM100_TMEM_LOAD_16dp256b4xES1H_NS1J_IS1L_NS1M_ILi16EEENSM_INS5_IJSF_S1O_EEENS5_IJSB_SF_EEEEEEENS4_17SM75_U16x8_LDSM_TENS4_14SM90_TMA_STOREES37_NS4_17SM90_U16x8_STSM_TENS4_39AutoVectorizingCopyWithAssumedAlignmentILi128EEEEEEvvEEEEvNT_6ParamsE) ;  /* 0xffffff4c02507950 */ /* 0x000fea0003c3ffff */
        .weak           $__internal_2_$__cuda_sm10x_tcgen05_guardrail_trap_unallocated_columns_being_dealloced
        .type           $__internal_2_$__cuda_sm10x_tcgen05_guardrail_trap_unallocated_columns_being_dealloced,@function
        .size           $__internal_2_$__cuda_sm10x_tcgen05_guardrail_trap_unallocated_columns_being_dealloced,(.L_x_386 - $__internal_2_$__cuda_sm10x_tcgen05_guardrail_trap_unallocated_columns_being_dealloced)
$__internal_2_$__cuda_sm10x_tcgen05_guardrail_trap_unallocated_columns_being_dealloced:
[----:B------:R-:W-:Y:S05]  /*b2c0*/  BPT.TRAP 0x1 ;  /* 0x000000040000795c */ /* 0x000fea0000300000 */
[----:B------:R-:W-:-:S04]  /*b2d0*/  HFMA2 R3, -RZ, RZ, 0, 0 ;  /* 0x00000000ff037431 */ /* 0x000fc800000001ff */
[----:B------:R-:W-:Y:S05]  /*b2e0*/  RET.REL.NODEC R2 `(_ZN7cutlass13device_kernelINS_4gemm6kernel13GemmUniversalIN4cute5tupleIJiiiiEEENS1_10collective13CollectiveMmaINS1_58MainloopSm100UmmaMixedTmaCpAsyncWarpSpecializedBlockScaledILi7ELi3ELi2ENS5_IJNS4_1CILi1EEESB_SB_EEEEENS5_IJNSA_ILi128EEENSA_ILi64EEENSA_ILi256EEEEEENS5_IJNS_12float_e2m1_tENS_13float_ue4m3_tEEEENS5_IJNS5_IJlSB_lEEENS4_6LayoutINS5_IJNS5_IJNS5_IJNSA_ILi32EEENSA_ILi4EEEEEEiEEENS5_IJNS5_IJNSA_ILi16EEESO_EEEiEEENS5_IJSB_iEEEEEENS5_IJST_NS5_IJNS5_IJNSA_ILi0EEESB_EEENSA_ILi512EEEEEENS5_IJSW_iEEEEEEEEEEESK_S13_NS4_8TiledMMAINS4_8MMA_AtomIJNS4_17SM100_MMA_MXF4_SSISI_SI_fSJ_Li128ELi64ELi16ELNS4_4UMMA5MajorE0ELS18_0ELNS17_7ScaleInE0ELS19_0EEEEEENSM_ISC_NS5_IJSW_SW_SW_EEEEENS5_IJNS4_10UnderscoreES1E_S1E_EEEEENS5_IJNS4_13SM90_TMA_LOADES1H_EEENS5_IJNS4_14ComposedLayoutINS4_7SwizzleILi3ELi4ELi3EEENS4_18smem_ptr_flag_bitsILi4EEENSM_INS5_IJNSA_ILi8EEESG_EEENS5_IJSG_SB_EEEEEEENSM_INS5_IJNS5_IJNS5_IJSP_SB_EEESS_EEESB_NS5_IJSB_SO_EEEEEENS5_IJNS5_IJNS5_IJSS_SY_EEESX_EEESW_NS5_IJSO_SY_EEEEEEEEEEEvNS4_8identityENS5_IJNS4_9TiledCopyINS4_9Copy_AtomIJNS4_31SM80_CP_ASYNC_CACHEGLOBAL_ZFILLINS_9uint128_tES27_EESI_EEENSM_INS5_IJNS5_IJS1O_SR_EEESN_EEENS5_IJNS5_IJSY_SB_EEESR_EEEEENS5_IJSR_SG_EEEEES1H_EEES22_vS23_EENS_8epilogue10collective18CollectiveEpilogueINS2J_23Sm100TmaWarpSpecializedILi3ELi2ELi32ELb1ELb0EEEJSH_NS5_IJNSM_ISE_SB_EENSM_ISN_SB_EEEEENS_6half_tENS5_IJSB_llEEES2R_S2S_NS2J_6fusion15FusionCallbacksIS2N_NS2T_17LinearCombinationIS2R_fS2R_fLNS_15FloatRoundStyleE2EEESH_S2Q_JEEENS4_5SM1004TMEM4LOAD26SM100_TMEM_LOAD_16dp256b4xES1H_NS1J_IS1L_NS1M_ILi16EEENSM_INS5_IJSF_S1O_EEENS5_IJSB_SF_EEEEEEENS4_17SM75_U16x8_LDSM_TENS4_14SM90_TMA_STOREES37_NS4_17SM90_U16x8_STSM_TENS4_39AutoVectorizingCopyWithAssumedAlignmentILi128EEEEEEvvEEEEvNT_6ParamsE) ;  /* 0xffffff4c02447950 */ /* 0x000fea0003c3ffff */
.L_x_222:
[----:B------:R-:W-:-:S00]  /*b2f0*/  BRA `(.L_x_222) ;  /* 0xfffffffc00fc7947 */ /* 0x000fc0000383ffff */
[----:B------:R-:W-:-:S00]  /*b300*/  NOP ;  /* 0x0000000000007918 */ /* 0x000fc00000000000 */
[----:B------:R-:W-:-:S00]  /*b310*/  NOP ;  /* 0x0000000000007918 */ /* 0x000fc00000000000 */
[----:B------:R-:W-:-:S00]  /*b320*/  NOP ;  /* 0x0000000000007918 */ /* 0x000fc00000000000 */
[----:B------:R-:W-:-:S00]  /*b330*/  NOP ;  /* 0x0000000000007918 */ /* 0x000fc00000000000 */
[----:B------:R-:W-:-:S00]  /*b340*/  NOP ;  /* 0x0000000000007918 */ /* 0x000fc00000000000 */
[----:B------:R-:W-:-:S00]  /*b350*/  NOP ;  /* 0x0000000000007918 */ /* 0x000fc00000000000 */
[----:B------:R-:W-:-:S00]  /*b360*/  NOP ;  /* 0x0000000000007918 */ /* 0x000fc00000000000 */
[----:B------:R-:W-:-:S00]  /*b370*/  NOP ;  /* 0x0000000000007918 */ /* 0x000fc00000000000 */
.L_x_386:


//--------------------- .text._ZN7cutlass13device_kernelINS_4gemm6kernel13GemmUniversalIN4cute5tupleIJiiiiEEENS1_10collective13CollectiveMmaINS1_46MainloopSm100TmaUmmaWarpSpecializedBlockScaledILi7ELi2ELi2ENS5_IJNS4_1CILi1EEESB_SB_EEEEENS5_IJNSA_ILi128EEENSA_ILi64EEENSA_ILi256EEEEEENS5_IJNS_12float_e2m1_tENS_13float_ue4m3_tEEEENS5_IJNS5_IJlSB_lEEENS4_6LayoutINS5_IJNS5_IJNS5_IJNSA_ILi32EEENSA_ILi4EEEEEEiEEENS5_IJNS5_IJNSA_ILi16EEESO_EEEiEEENS5_IJSB_iEEEEEENS5_IJST_NS5_IJNS5_IJNSA_ILi0EEESB_EEENSA_ILi512EEEEEENS5_IJSW_iEEEEEEEEEEESK_S13_NS4_8TiledMMAINS4_8MMA_AtomIJNS4_17SM100_MMA_MXF4_SSISI_SI_fSJ_Li128ELi64ELi16ELNS4_4UMMA5MajorE0ELS18_0ELNS17_7ScaleInE0ELS19_0EEEEEENSM_ISC_NS5_IJSW_SW_SW_EEEEENS5_IJNS4_10UnderscoreES1E_S1E_EEEEENS5_IJNS4_13SM90_TMA_LOADES1H_EEENS5_IJNS4_14ComposedLayoutINS4_7SwizzleILi3ELi4ELi3EEENS4_18smem_ptr_flag_bitsILi4EEENSM_INS5_IJNSA_ILi8EEESG_EEENS5_IJSG_SB_EEEEEEENSM_INS5_IJNS5_IJNS5_IJSP_SB_EEESS_EEESB_NS5_IJSB_SO_EEEEEENS5_IJNS5_IJNS5_IJSS_SY_EEESX_EEESW_NS5_IJSO_SY_EEEEEEEEEEEvNS4_8identityES1I_S22_vS23_EENS_8epilogue10collective18CollectiveEpilogueINS25_23Sm100TmaWarpSpecializedILi3ELi2ELi32ELb1ELb0EEEJSH_NS5_IJNSM_ISE_SB_EENSM_ISN_SB_EEEEENS_6half_tENS5_IJSB_llEEES2D_S2E_NS25_6fusion15FusionCallbacksIS29_NS2F_17LinearCombinationIS2D_fS2D_fLNS_15FloatRoundStyleE2EEESH_S2C_JEEENS4_5SM1004TMEM4LOAD26SM100_TMEM_LOAD_16dp256b4xES1H_NS1J_IS1L_NS1M_ILi16EEENSM_INS5_IJSF_S1O_EEENS5_IJSB_SF_EEEEEEENS4_17SM75_U16x8_LDSM_TENS4_14SM90_TMA_STOREES2T_NS4_17SM90_U16x8_STSM_TENS4_39AutoVectorizingCopyWithAssumedAlignmentILi128EEEEEEvvEEEEvNT_6ParamsE --------------------------
	.section	.text._ZN7cutlass13device_kernelINS_4gemm6kernel13GemmUniversalIN4cute5tupleIJiiiiEEENS1_10collective13CollectiveMmaINS1_46MainloopSm100TmaUmmaWarpSpecializedBlockScaledILi7ELi2ELi2ENS5_IJNS4_1CILi1EEESB_SB_EEEEENS5_IJNSA_ILi128EEENSA_ILi64EEENSA_ILi256EEEEEENS5_IJNS_12float_e2m1_tENS_13float_ue4m3_tEEEENS5_IJNS5_IJlSB_lEEENS4_6LayoutINS5_IJNS5_IJNS5_IJNSA_ILi32EEENSA_ILi4EEEEEEiEEENS5_IJNS5_IJNSA_ILi16EEESO_EEEiEEENS5_IJSB_iEEEEEENS5_IJST_NS5_IJNS5_IJNSA_ILi0EEESB_EEENSA_ILi512EEEEEENS5_IJSW_iEEEEEEEEEEESK_S13_NS4_8TiledMMAINS4_8MMA_AtomIJNS4_17SM100_MMA_MXF4_SSISI_SI_fSJ_Li128ELi64ELi16ELNS4_4UMMA5MajorE0ELS18_0ELNS17_7ScaleInE0ELS19_0EEEEEENSM_ISC_NS5_IJSW_SW_SW_EEEEENS5_IJNS4_10UnderscoreES1E_S1E_EEEEENS5_IJNS4_13SM90_TMA_LOADES1H_EEENS5_IJNS4_14ComposedLayoutINS4_7SwizzleILi3ELi4ELi3EEENS4_18smem_ptr_flag_bitsILi4EEENSM_INS5_IJNSA_ILi8EEESG_EEENS5_IJSG_SB_EEEEEEENSM_INS5_IJNS5_IJNS5_IJSP_SB_EEESS_EEESB_NS5_IJSB_SO_EEEEEENS5_IJNS5_IJNS5_IJSS_SY_EEESX_EEESW_NS5_IJSO_SY_EEEEEEEEEEEvNS4_8identityES1I_S22_vS23_EENS_8epilogue10collective18CollectiveEpilogueINS25_23Sm100TmaWarpSpecializedILi3ELi2ELi32ELb1ELb0EEEJSH_NS5_IJNSM_ISE_SB_EENSM_ISN_SB_EEEEENS_6half_tENS5_IJSB_llEEES2D_S2E_NS25_6fusion15FusionCallbacksIS29_NS2F_17LinearCombinationIS2D_fS2D_fLNS_15FloatRoundStyleE2EEESH_S2C_JEEENS4_5SM1004TMEM4LOAD26SM100_TMEM_LOAD_16dp256b4xES1H_NS1J_IS1L_NS1M_ILi16EEENSM_INS5_IJSF_S1O_EEENS5_IJSB_SF_EEEEEEENS4_17SM75_U16x8_LDSM_TENS4_14SM90_TMA_STOREES2T_NS4_17SM90_U16x8_STSM_TENS4_39AutoVectorizingCopyWithAssumedAlignmentILi128EEEEEEvvEEEEvNT_6ParamsE,"ax",@progbits
	.align	128
.text._ZN7cutlass13device_kernelINS_4gemm6kernel13GemmUniversalIN4cute5tupleIJiiiiEEENS1_10collective13CollectiveMmaINS1_46MainloopSm100TmaUmmaWarpSpecializedBlockScaledILi7ELi2ELi2ENS5_IJNS4_1CILi1EEESB_SB_EEEEENS5_IJNSA_ILi128EEENSA_ILi64EEENSA_ILi256EEEEEENS5_IJNS_12float_e2m1_tENS_13float_ue4m3_tEEEENS5_IJNS5_IJlSB_lEEENS4_6LayoutINS5_IJNS5_IJNS5_IJNSA_ILi32EEENSA_ILi4EEEEEEiEEENS5_IJNS5_IJNSA_ILi16EEESO_EEEiEEENS5_IJSB_iEEEEEENS5_IJST_NS5_IJNS5_IJNSA_ILi0EEESB_EEENSA_ILi512EEEEEENS5_IJSW_iEEEEEEEEEEESK_S13_NS4_8TiledMMAINS4_8MMA_AtomIJNS4_17SM100_MMA_MXF4_SSISI_SI_fSJ_Li128ELi64ELi16ELNS4_4UMMA5MajorE0ELS18_0ELNS17_7ScaleInE0ELS19_0EEEEEENSM_ISC_NS5_IJSW_SW_SW_EEEEENS5_IJNS4_10UnderscoreES1E_S1E_EEEEENS5_IJNS4_13SM90_TMA_LOADES1H_EEENS5_IJNS4_14ComposedLayoutINS4_7SwizzleILi3ELi4ELi3EEENS4_18smem_ptr_flag_bitsILi4EEENSM_INS5_IJNSA_ILi8EEESG_EEENS5_IJSG_SB_EEEEEEENSM_INS5_IJNS5_IJNS5_IJSP_SB_EEESS_EEESB_NS5_IJSB_SO_EEEEEENS5_IJNS5_IJNS5_IJSS_SY_EEESX_EEESW_NS5_IJSO_SY_EEEEEEEEEEEvNS4_8identityES1I_S22_vS23_EENS_8epilogue10collective18CollectiveEpilogueINS25_23Sm100TmaWarpSpecializedILi3ELi2ELi32ELb1ELb0EEEJSH_NS5_IJNSM_ISE_SB_EENSM_ISN_SB_EEEEENS_6half_tENS5_IJSB_llEEES2D_S2E_NS25_6fusion15FusionCallbacksIS29_NS2F_17LinearCombinationIS2D_fS2D_fLNS_15FloatRoundStyleE2EEESH_S2C_JEEENS4_5SM1004TMEM4LOAD26SM100_TMEM_LOAD_16dp256b4xES1H_NS1J_IS1L_NS1M_ILi16EEENSM_INS5_IJSF_S1O_EEENS5_IJSB_SF_EEEEEEENS4_17SM75_U16x8_LDSM_TENS4_14SM90_TMA_STOREES2T_NS4_17SM90_U16x8_STSM_TENS4_39AutoVectorizingCopyWithAssumedAlignmentILi128EEEEEEvvEEEEvNT_6ParamsE:
        .type           _ZN7cutlass13device_kernelINS_4gemm6kernel13GemmUniversalIN4cute5tupleIJiiiiEEENS1_10collective13CollectiveMmaINS1_46MainloopSm100TmaUmmaWarpSpecializedBlockScaledILi7ELi2ELi2ENS5_IJNS4_1CILi1EEESB_SB_EEEEENS5_IJNSA_ILi128EEENSA_ILi64EEENSA_ILi256EEEEEENS5_IJNS_12float_e2m1_tENS_13float_ue4m3_tEEEENS5_IJNS5_IJlSB_lEEENS4_6LayoutINS5_IJNS5_IJNS5_IJNSA_ILi32EEENSA_ILi4EEEEEEiEEENS5_IJNS5_IJNSA_ILi16EEESO_EEEiEEENS5_IJSB_iEEEEEENS5_IJST_NS5_IJNS5_IJNSA_ILi0EEESB_EEENSA_ILi512EEEEEENS5_IJSW_iEEEEEEEEEEESK_S13_NS4_8TiledMMAINS4_8MMA_AtomIJNS4_17SM100_MMA_MXF4_SSISI_SI_fSJ_Li128ELi64ELi16ELNS4_4UMMA5MajorE0ELS18_0ELNS17_7ScaleInE0ELS19_0EEEEEENSM_ISC_NS5_IJSW_SW_SW_EEEEENS5_IJNS4_10UnderscoreES1E_S1E_EEEEENS5_IJNS4_13SM90_TMA_LOADES1H_EEENS5_IJNS4_14ComposedLayoutINS4_7SwizzleILi3ELi4ELi3EEENS4_18smem_ptr_flag_bitsILi4EEENSM_INS5_IJNSA_ILi8EEESG_EEENS5_IJSG_SB_EEEEEEENSM_INS5_IJNS5_IJNS5_IJSP_SB_EEESS_EEESB_NS5_IJSB_SO_EEEEEENS5_IJNS5_IJNS5_IJSS_SY_EEESX_EEESW_NS5_IJSO_SY_EEEEEEEEEEEvNS4_8identityES1I_S22_vS23_EENS_8epilogue10collective18CollectiveEpilogueINS25_23Sm100TmaWarpSpecializedILi3ELi2ELi32ELb1ELb0EEEJSH_NS5_IJNSM_ISE_SB_EENSM_ISN_SB_EEEEENS_6half_tENS5_IJSB_llEEES2D_S2E_NS25_6fusion15FusionCallbacksIS29_NS2F_17LinearCombinationIS2D_fS2D_fLNS_15FloatRoundStyleE2EEESH_S2C_JEEENS4_5SM1004TMEM4LOAD26SM100_TMEM_LOAD_16dp256b4xES1H_NS1J_IS1L_NS1M_ILi16EEENSM_INS5_IJSF_S1O_EEENS5_IJSB_SF_EEEEEEENS4_17SM75_U16x8_LDSM_TENS4_14SM90_TMA_STOREES2T_NS4_17SM90_U16x8_STSM_TENS4_39AutoVectorizingCopyWithAssumedAlignmentILi128EEEEEEvvEEEEvNT_6ParamsE,@function
        .size           _ZN7cutlass13device_kernelINS_4gemm6kernel13GemmUniversalIN4cute5tupleIJiiiiEEENS1_10collective13CollectiveMmaINS1_46MainloopSm100TmaUmmaWarpSpecializedBlockScaledILi7ELi2ELi2ENS5_IJNS4_1CILi1EEESB_SB_EEEEENS5_IJNSA_ILi128EEENSA_ILi64EEENSA_ILi256EEEEEENS5_IJNS_12float_e2m1_tENS_13float_ue4m3_tEEEENS5_IJNS5_IJlSB_lEEENS4_6LayoutINS5_IJNS5_IJNS5_IJNSA_ILi32EEENSA_ILi4EEEEEEiEEENS5_IJNS5_IJNSA_ILi16EEESO_EEEiEEENS5_IJSB_iEEEEEENS5_IJST_NS5_IJNS5_IJNSA_ILi0EEESB_EEENSA_ILi512EEEEEENS5_IJSW_iEEEEEEEEEEESK_S13_NS4_8TiledMMAINS4_8MMA_AtomIJNS4_17SM100_MMA_MXF4_SSISI_SI_fSJ_Li128ELi64ELi16ELNS4_4UMMA5MajorE0ELS18_0ELNS17_7ScaleInE0ELS19_0EEEEEENSM_ISC_NS5_IJSW_SW_SW_EEEEENS5_IJNS4_10UnderscoreES1E_S1E_EEEEENS5_IJNS4_13SM90_TMA_LOADES1H_EEENS5_IJNS4_14ComposedLayoutINS4_7SwizzleILi3ELi4ELi3EEENS4_18smem_ptr_flag_bitsILi4EEENSM_INS5_IJNSA_ILi8EEESG_EEENS5_IJSG_SB_EEEEEEENSM_INS5_IJNS5_IJNS5_IJSP_SB_EEESS_EEESB_NS5_IJSB_SO_EEEEEENS5_IJNS5_IJNS5_IJSS_SY_EEESX_EEESW_NS5_IJSO_SY_EEEEEEEEEEEvNS4_8identityES1I_S22_vS23_EENS_8epilogue10collective18CollectiveEpilogueINS25_23Sm100TmaWarpSpecializedILi3ELi2ELi32ELb1ELb0EEEJSH_NS5_IJNSM_ISE_SB_EENSM_ISN_SB_EEEEENS_6half_tENS5_IJSB_llEEES2D_S2E_NS25_6fusion15FusionCallbacksIS29_NS2F_17LinearCombinationIS2D_fS2D_fLNS_15FloatRoundStyleE2EEESH_S2C_JEEENS4_5SM1004TMEM4LOAD26SM100_TMEM_LOAD_16dp256b4xES1H_NS1J_IS1L_NS1M_ILi16EEENSM_INS5_IJSF_S1O_EEENS5_IJSB_SF_EEEEEEENS4_17SM75_U16x8_LDSM_TENS4_14SM90_TMA_STOREES2T_NS4_17SM90_U16x8_STSM_TENS4_39AutoVectorizingCopyWithAssumedAlignmentILi128EEEEEEvvEEEEvNT_6ParamsE,(.L_x_390 - _ZN7cutlass13device_kernelINS_4gemm6kernel13GemmUniversalIN4cute5tupleIJiiiiEEENS1_10collective13CollectiveMmaINS1_46MainloopSm100TmaUmmaWarpSpecializedBlockScaledILi7ELi2ELi2ENS5_IJNS4_1CILi1EEESB_SB_EEEEENS5_IJNSA_ILi128EEENSA_ILi64EEENSA_ILi256EEEEEENS5_IJNS_12float_e2m1_tENS_13float_ue4m3_tEEEENS5_IJNS5_IJlSB_lEEENS4_6LayoutINS5_IJNS5_IJNS5_IJNSA_ILi32EEENSA_ILi4EEEEEEiEEENS5_IJNS5_IJNSA_ILi16EEESO_EEEiEEENS5_IJSB_iEEEEEENS5_IJST_NS5_IJNS5_IJNSA_ILi0EEESB_EEENSA_ILi512EEEEEENS5_IJSW_iEEEEEEEEEEESK_S13_NS4_8TiledMMAINS4_8MMA_AtomIJNS4_17SM100_MMA_MXF4_SSISI_SI_fSJ_Li128ELi64ELi16ELNS4_4UMMA5MajorE0ELS18_0ELNS17_7ScaleInE0ELS19_0EEEEEENSM_ISC_NS5_IJSW_SW_SW_EEEEENS5_IJNS4_10UnderscoreES1E_S1E_EEEEENS5_IJNS4_13SM90_TMA_LOADES1H_EEENS5_IJNS4_14ComposedLayoutINS4_7SwizzleILi3ELi4ELi3EEENS4_18smem_ptr_flag_bitsILi4EEENSM_INS5_IJNSA_ILi8EEESG_EEENS5_IJSG_SB_EEEEEEENSM_INS5_IJNS5_IJNS5_IJSP_SB_EEESS_EEESB_NS5_IJSB_SO_EEEEEENS5_IJNS5_IJNS5_IJSS_SY_EEESX_EEESW_NS5_IJSO_SY_EEEEEEEEEEEvNS4_8identityES1I_S22_vS23_EENS_8epilogue10collective18CollectiveEpilogueINS25_23Sm100TmaWarpSpecializedILi3ELi2ELi32ELb1ELb0EEEJSH_NS5_IJNSM_ISE_SB_EENSM_ISN_SB_EEEEENS_6half_tENS5_IJSB_llEEES2D_S2E_NS25_6fusion15FusionCallbacksIS29_NS2F_17LinearCombinationIS2D_fS2D_fLNS_15FloatRoundStyleE2EEESH_S2C_JEEENS4_5SM1004TMEM4LOAD26SM100_TMEM_LOAD_16dp256b4xES1H_NS1J_IS1L_NS1M_ILi16EEENSM_INS5_IJSF_S1O_EEENS5_IJSB_SF_EEEEEEENS4_17SM75_U16x8_LDSM_TENS4_14SM90_TMA_STOREES2T_NS4_17SM90_U16x8_STSM_TENS4_39AutoVectorizingCopyWithAssumedAlignmentILi128EEEEEEvvEEEEvNT_6ParamsE)
        .other          _ZN7cutlass13device_kernelINS_4gemm6kernel13GemmUniversalIN4cute5tupleIJiiiiEEENS1_10collective13CollectiveMmaINS1_46MainloopSm100TmaUmmaWarpSpecializedBlockScaledILi7ELi2ELi2ENS5_IJNS4_1CILi1EEESB_SB_EEEEENS5_IJNSA_ILi128EEENSA_ILi64EEENSA_ILi256EEEEEENS5_IJNS_12float_e2m1_tENS_13float_ue4m3_tEEEENS5_IJNS5_IJlSB_lEEENS4_6LayoutINS5_IJNS5_IJNS5_IJNSA_ILi32EEENSA_ILi4EEEEEEiEEENS5_IJNS5_IJNSA_ILi16EEESO_EEEiEEENS5_IJSB_iEEEEEENS5_IJST_NS5_IJNS5_IJNSA_ILi0EEESB_EEENSA_ILi512EEEEEENS5_IJSW_iEEEEEEEEEEESK_S13_NS4_8TiledMMAINS4_8MMA_AtomIJNS4_17SM100_MMA_MXF4_SSISI_SI_fSJ_Li128ELi64ELi16ELNS4_4UMMA5MajorE0ELS18_0ELNS17_7ScaleInE0ELS19_0EEEEEENSM_ISC_NS5_IJSW_SW_SW_EEEEENS5_IJNS4_10UnderscoreES1E_S1E_EEEEENS5_IJNS4_13SM90_TMA_LOADES1H_EEENS5_IJNS4_14ComposedLayoutINS4_7SwizzleILi3ELi4ELi3EEENS4_18smem_ptr_flag_bitsILi4EEENSM_INS5_IJNSA_ILi8EEESG_EEENS5_IJSG_SB_EEEEEEENSM_INS5_IJNS5_IJNS5_IJSP_SB_EEESS_EEESB_NS5_IJSB_SO_EEEEEENS5_IJNS5_IJNS5_IJSS_SY_EEESX_EEESW_NS5_IJSO_SY_EEEEEEEEEEEvNS4_8identityES1I_S22_vS23_EENS_8epilogue10collective18CollectiveEpilogueINS25_23Sm100TmaWarpSpecializedILi3ELi2ELi32ELb1ELb0EEEJSH_NS5_IJNSM_ISE_SB_EENSM_ISN_SB_EEEEENS_6half_tENS5_IJSB_llEEES2D_S2E_NS25_6fusion15FusionCallbacksIS29_NS2F_17LinearCombinationIS2D_fS2D_fLNS_15FloatRoundStyleE2EEESH_S2C_JEEENS4_5SM1004TMEM4LOAD26SM100_TMEM_LOAD_16dp256b4xES1H_NS1J_IS1L_NS1M_ILi16EEENSM_INS5_IJSF_S1O_EEENS5_IJSB_SF_EEEEEEENS4_17SM75_U16x8_LDSM_TENS4_14SM90_TMA_STOREES2T_NS4_17SM90_U16x8_STSM_TENS4_39AutoVectorizingCopyWithAssumedAlignmentILi128EEEEEEvvEEEEvNT_6ParamsE,@"STO_CUDA_ENTRY STV_DEFAULT"
_ZN7cutlass13device_kernelINS_4gemm6kernel13GemmUniversalIN4cute5tupleIJiiiiEEENS1_10collective13CollectiveMmaINS1_46MainloopSm100TmaUmmaWarpSpecializedBlockScaledILi7ELi2ELi2ENS5_IJNS4_1CILi1EEESB_SB_EEEEENS5_IJNSA_ILi128EEENSA_ILi64EEENSA_ILi256EEEEEENS5_IJNS_12float_e2m1_tENS_13float_ue4m3_tEEEENS5_IJNS5_IJlSB_lEEENS4_6LayoutINS5_IJNS5_IJNS5_IJNSA_ILi32EEENSA_ILi4EEEEEEiEEENS5_IJNS5_IJNSA_ILi16EEESO_EEEiEEENS5_IJSB_iEEEEEENS5_IJST_NS5_IJNS5_IJNSA_ILi0EEESB_EEENSA_ILi512EEEEEENS5_IJSW_iEEEEEEEEEEESK_S13_NS4_8TiledMMAINS4_8MMA_AtomIJNS4_17SM100_MMA_MXF4_SSISI_SI_fSJ_Li128ELi64ELi16ELNS4_4UMMA5MajorE0ELS18_0ELNS17_7ScaleInE0ELS19_0EEEEEENSM_ISC_NS5_IJSW_SW_SW_EEEEENS5_IJNS4_10UnderscoreES1E_S1E_EEEEENS5_IJNS4_13SM90_TMA_LOADES1H_EEENS5_IJNS4_14ComposedLayoutINS4_7SwizzleILi3ELi4ELi3EEENS4_18smem_ptr_flag_bitsILi4EEENSM_INS5_IJNSA_ILi8EEESG_EEENS5_IJSG_SB_EEEEEEENSM_INS5_IJNS5_IJNS5_IJSP_SB_EEESS_EEESB_NS5_IJSB_SO_EEEEEENS5_IJNS5_IJNS5_IJSS_SY_EEESX_EEESW_NS5_IJSO_SY_EEEEEEEEEEEvNS4_8identityES1I_S22_vS23_EENS_8epilogue10collective18CollectiveEpilogueINS25_23Sm100TmaWarpSpecializedILi3ELi2ELi32ELb1ELb0EEEJSH_NS5_IJNSM_ISE_SB_EENSM_ISN_SB_EEEEENS_6half_tENS5_IJSB_llEEES2D_S2E_NS25_6fusion15FusionCallbacksIS29_NS2F_17LinearCombinationIS2D_fS2D_fLNS_15FloatRoundStyleE2EEESH_S2C_JEEENS4_5SM1004TMEM4LOAD26SM100_TMEM_LOAD_16dp256b4xES1H_NS1J_IS1L_NS1M_ILi16EEENSM_INS5_IJSF_S1O_EEENS5_IJSB_SF_EEEEEEENS4_17SM75_U16x8_LDSM_TENS4_14SM90_TMA_STOREES2T_NS4_17SM90_U16x8_STSM_TENS4_39AutoVectorizingCopyWithAssumedAlignmentILi128EEEEEEvvEEEEvNT_6ParamsE:
        /* <DEDUP_REMOVED lines=20> */
.L_x_224:
[----:B------:R-:W1:Y:S01]  /*0140*/  LDCU UR6, c[0x0][0xc80] ;  /* 0x00019000ff0677ac */ /* 0x000e620008000800 */
[----:B------:R-:W-:Y:S01]  /*0150*/  HFMA2 R88, -RZ, RZ, 0, 5.9604644775390625e-08 ;  /* 0x00000001ff587431 */ /* 0x000fe200000001ff */
[----:B-1----:R-:W-:-:S07]  /*0160*/  MOV R53, UR6 ;  /* 0x0000000600357c02 */ /* 0x002fce0008000f00 */
.L_x_223:
        /* <DEDUP_REMOVED lines=8> */
[----:B-1----:R-:W1:Y:S02]  /*01f0*/  LDC.64 R2, c[0x0][0xca8] ;  /* 0x00032a00ff027b82 */ /* 0x002e640000000a00 */
[----:B-1----:R2:W5:Y:S01]  /*0200*/  LDG.E R51, desc[UR46][R2.64] ;  /* 0x0000002e02337981 */ /* 0x002562000c1e1900 */
[----:B------:R-:W-:Y:S05]  /*0210*/  BRA `(.L_x_225) ;  /* 0x0000000000087947 */ /* 0x000fea0003800000 */
.L_x_226:
[----:B------:R-:W2:Y:S02]  /*0220*/  LDCU UR6, c[0x0][0xca0] ;  /* 0x00019400ff0677ac */ /* 0x000ea40008000800 */
[----:B--2---:R-:W-:Y:S02]  /*0230*/  MOV R51, UR6 ;  /* 0x0000000600337c02 */ /* 0x004fe40008000f00 */
.L_x_225:
[----:B------:R-:W-:Y:S01]  /*0240*/  IMAD.U32 R0, RZ, RZ, UR8 ;  /* 0x00000008ff007e24 */ /* 0x000fe2000f8e00ff */
[----:B------:R-:W-:Y:S04]  /*0250*/  BSSY.RECONVERGENT B0, `(.L_x_227) ;  /* 0x0000012000007945 */ /* 0x000fe80003800200 */
[C---:B------:R-:W-:Y:S02]  /*0260*/  ISETP.NE.OR P1, PT, R0.reuse, 0x1, !P5 ;  /* 0x000000010000780c */ /* 0x040fe40006f25670 */
[----:B------:R-:W-:-:S11]  /*0270*/  ISETP.NE.OR P0, PT, R0, 0x3, !P5 ;  /* 0x000000030000780c */ /* 0x000fd60006f05670 */
[----:B------:R-:W-:Y:S05]  /*0280*/  @P1 BRA `(.L_x_228) ;  /* 0x0000000000381947 */ /* 0x000fea0003800000 */
[----:B------:R-:W3:Y:S02]  /*0290*/  LDCU.64 UR6, c[0x0][0x348] ;  /* 0x00006900ff0677ac */ /* 0x000ee40008000a00 */
[----:B---3--:R-:W-:Y:S02]  /*02a0*/  UIADD3 UR14, UP3, UPT, UR6, 0x80, URZ ;  /* 0x00000080060e7890 */ /* 0x008fe4000ff7e0ff */
[----:B------:R-:W-:Y:S02]  /*02b0*/  UIADD3 UR12, UP2, UPT, UR6, 0x180, URZ ;  /* 0x00000180060c7890 */ /* 0x000fe4000ff5e0ff */
[----:B------:R-:W-:Y:S02]  /*02c0*/  UIADD3 UR10, UP1, UPT, UR6, 0x280, URZ ;  /* 0x00000280060a7890 */ /* 0x000fe4000ff3e0ff */
[----:B------:R-:W-:Y:S02]  /*02d0*/  UIADD3 UR6, UP0, UPT, UR6, 0x380, URZ ;  /* 0x0000038006067890 */ /* 0x000fe4000ff1e0ff */
[----:B------:R-:W-:-:S02]  /*02e0*/  UIADD3.X UR15, UPT, UPT, URZ, UR7, URZ, UP3, !UPT ;  /* 0x00000007ff0f7290 */ /* 0x000fc40009ffe4ff */
[----:B------:R-:W-:Y:S02]  /*02f0*/  UIADD3.X UR13, UPT, UPT, URZ, UR7, URZ, UP2, !UPT ;  /* 0x00000007ff0d7290 */ /* 0x000fe400097fe4ff */
[----:B------:R-:W-:Y:S02]  /*0300*/  UIADD3.X UR11, UPT, UPT, URZ, UR7, URZ, UP1, !UPT ;  /* 0x00000007ff0b7290 */ /* 0x000fe40008ffe4ff */
[----:B------:R-:W-:-:S03]  /*0310*/  UIADD3.X UR7, UPT, UPT, URZ, UR7, URZ, UP0, !UPT ;  /* 0x00000007ff077290 */ /* 0x000fc600087fe4ff */
[----:B------:R3:W-:Y:S02]  /*0320*/  UTMACCTL.PF [UR14] ;  /* 0x000000000e0079b9 */ /* 0x0007e40008040000 */
[----:B------:R3:W-:Y:S02]  /*0330*/  UTMACCTL.PF [UR12] ;  /* 0x000000000c0079b9 */ /* 0x0007e40008040000 */
[----:B------:R3:W-:Y:S02]  /*0340*/  UTMACCTL.PF [UR10] ;  /* 0x000000000a0079b9 */ /* 0x0007e40008040000 */
[----:B------:R3:W-:Y:S02]  /*0350*/  UTMACCTL.PF [UR6] ;  /* 0x00000000060079b9 */ /* 0x0007e40008040000 */
[----:B---3--:R-:W-:Y:S01]  /*0360*/  NOP ;  /* 0x0000000000007918 */ /* 0x008fe20000000000 */
.L_x_228:
[----:B------:R-:W-:Y:S05]  /*0370*/  BSYNC.RECONVERGENT B0 ;  /* 0x0000000000007941 */ /* 0x000fea0003800200 */
.L_x_227:
[----:B------:R-:W-:Y:S04]  /*0380*/  BSSY.RECONVERGENT B0, `(.L_x_229) ;  /* 0x000000a000007945 */ /* 0x000fe80003800200 */
[----:B------:R-:W-:Y:S05]  /*0390*/  @P0 BRA `(.L_x_230) ;  /* 0x0000000000200947 */ /* 0x000fea0003800000 */
[----:B------:R-:W3:Y:S02]  /*03a0*/  LDCU.64 UR6, c[0x0][0x348] ;  /* 0x00006900ff0677ac */ /* 0x000ee40008000a00 */
[----:B---3--:R-:W-:Y:S02]  /*03b0*/  UIADD3 UR10, UP1, UPT, UR6, 0x980, URZ ;  /* 0x00000980060a7890 */ /* 0x008fe4000ff3e0ff */
[----:B------:R-:W-:Y:S02]  /*03c0*/  UIADD3 UR6, UP0, UPT, UR6, 0xa80, URZ ;  /* 0x00000a8006067890 */ /* 0x000fe4000ff1e0ff */
[----:B------:R-:W-:Y:S02]  /*03d0*/  UIADD3.X UR11, UPT, UPT, URZ, UR7, URZ, UP1, !UPT ;  /* 0x00000007ff0b7290 */ /* 0x000fe40008ffe4ff */
[----:B------:R-:W-:-:S07]  /*03e0*/  UIADD3.X UR7, UPT, UPT, URZ, UR7, URZ, UP0, !UPT ;  /* 0x00000007ff077290 */ /* 0x000fce00087fe4ff */
[----:B------:R3:W-:Y:S02]  /*03f0*/  UTMACCTL.PF [UR10] ;  /* 0x000000000a0079b9 */ /* 0x0007e40008040000 */
[----:B------:R3:W-:Y:S02]  /*0400*/  UTMACCTL.PF [UR6] ;  /* 0x00000000060079b9 */ /* 0x0007e40008040000 */
[----:B---3--:R-:W-:Y:S01]  /*0410*/  NOP ;  /* 0x0000000000007918 */ /* 0x008fe20000000000 */
.L_x_230:
[----:B------:R-:W-:Y:S05]  /*0420*/  BSYNC.RECONVERGENT B0 ;  /* 0x0000000000007941 */ /* 0x000fea0003800200 */
.L_x_229:
        /* <DEDUP_REMOVED lines=15> */
[----:B------:R-:W-:-:S11]  /*0520*/  UISETP.NE.U32.AND UP2, UPT, UR4, 0x1, UPT ;  /* 0x000000010400788c */ /* 0x000fd6000bf45070 */
.L_x_231:
[----:B-12---:R-:W1:Y:S01]  /*0530*/  SHFL.IDX PT, R2, R93, RZ, 0x1f ;  /* 0x00001fff5d027589 */ /* 0x006e6200000e0000 */
[----:B------:R-:W-:-:S04]  /*0540*/  UISETP.NE.AND UP1, UPT, UR8, 0x2, UPT ;  /* 0x000000020800788c */ /* 0x000fc8000bf25270 */
[----:B------:R-:W-:Y:S01]  /*0550*/  USEL UR6, URZ, 0x1, UP1 ;  /* 0x00000001ff067887 */ /* 0x000fe20008800000 */
[----:B-1----:R-:W-:-:S13]  /*0560*/  ISETP.NE.AND P0, PT, R2, RZ, PT ;  /* 0x000000ff0200720c */ /* 0x002fda0003f05270 */
[----:B------:R-:W-:Y:S05]  /*0570*/  @P0 BRA `(.L_x_232) ;  /* 0x0000000000600947 */ /* 0x000fea0003800000 */
[----:B------:R-:W1:Y:S01]  /*0580*/  S2UR UR5, SR_CgaCtaId ;  /* 0x00000000000579c3 */ /* 0x000e620000008800 */
[----:B------:R-:W-:Y:S01]  /*0590*/  UMOV UR7, 0x400 ;  /* 0x0000040000077882 */ /* 0x000fe20000000000 */
[----:B------:R-:W-:Y:S01]  /*05a0*/  UMOV UR4, 0x1 ;  /* 0x0000000100047882 */ /* 0x000fe20000000000 */
[----:B------:R-:W-:Y:S01]  /*05b0*/  ELECT P0, URZ, PT ;  /* 0x0000000000ff782f */ /* 0x000fe20003800000 */
[----:B------:R-:W-:-:S04]  /*05c0*/  UIADD3 UR10, UPT, UPT, -UR4, 0x100000, URZ ;  /* 0x00100000040a7890 */ /* 0x000fc8000fffe1ff */
[----:B------:R-:W-:Y:S02]  /*05d0*/  USHF.L.U32 UR11, UR10, 0xb, URZ ;  /* 0x0000000b0a0b7899 */ /* 0x000fe400080006ff */
[----:B------:R-:W-:Y:S02]  /*05e0*/  USHF.L.U32 UR10, UR10, 0x1, URZ ;  /* 0x000000010a0a7899 */ /* 0x000fe400080006ff */
[----:B-1----:R-:W-:Y:S01]  /*05f0*/  ULEA UR5, UR5, UR7, 0x18 ;  /* 0x0000000705057291 */ /* 0x002fe2000f8ec0ff */
[----:B------:R-:W1:Y:S11]  /*0600*/  FENCE.VIEW.ASYNC.S ;  /* 0x00000000000073c6 */ /* 0x000e760000000000 */
[----:B-1----:R1:W2:Y:S01]  /*0610*/  SYNCS.EXCH.64 URZ, [UR5], UR10 ;  /* 0x0000000a05ff75b2 */ /* 0x0022a20008000100 */
[----:B------:R1:W3:Y:S01]  /*0620*/  SYNCS.EXCH.64 URZ, [UR5+0x38], UR10 ;  /* 0x0000380a05ff75b2 */ /* 0x0002e20008000100 */
[----:B------:R1:W4:Y:S01]  /*0630*/  SYNCS.EXCH.64 URZ, [UR5+0x8], UR10 ;  /* 0x0000080a05ff75b2 */ /* 0x0003220008000100 */
        /* <DEDUP_REMOVED lines=11> */
[----:B------:R-:W-:Y:S01]  /*06f0*/  NOP ;  /* 0x0000000000007918 */ /* 0x000fe20000000000 */
.L_x_232:
[----:B------:R-:W2:Y:S01]  /*0700*/  SHFL.IDX PT, R2, R93, RZ, 0x1f ;  /* 0x00001fff5d027589 */ /* 0x000ea200000e0000 */
[----:B------:R-:W-:Y:S01]  /*0710*/  NOP ;  /* 0x0000000000007918 */ /* 0x000fe20000000000 */
[----:B--2---:R-:W-:-:S13]  /*0720*/  ISETP.NE.AND P0, PT, R2, 0x1, PT ;  /* 0x000000010200780c */ /* 0x004fda0003f05270 */
[----:B------:R-:W-:Y:S05]  /*0730*/  @P0 BRA `(.L_x_233) ;  /* 0x0000000000500947 */ /* 0x000fea0003800000 */
[----:B------:R-:W2:Y:S01]  /*0740*/  S2UR UR7, SR_CgaCtaId ;  /* 0x00000000000779c3 */ /* 0x000ea20000008800 */
[----:B------:R-:W-:Y:S01]  /*0750*/  UMOV UR9, 0x400 ;  /* 0x0000040000097882 */ /* 0x000fe20000000000 */
[----:B-1----:R-:W-:Y:S01]  /*0760*/  UMOV UR5, 0x20 ;  /* 0x0000002000057882 */ /* 0x002fe20000000000 */
        /* <DEDUP_REMOVED lines=8> */
[----:B--2---:R-:W-:Y:S01]  /*07f0*/  ULEA UR7, UR7, UR9, 0x18 ;  /* 0x0000000907077291 */ /* 0x004fe2000f8ec0ff */
[----:B------:R-:W1:Y:S11]  /*0800*/  FENCE.VIEW.ASYNC.S ;  /* 0x00000000000073c6 */ /* 0x000e760000000000 */
[----:B-1----:R2:W1:Y:S01]  /*0810*/  SYNCS.EXCH.64 URZ, [UR7+0x70], UR10 ;  /* 0x0000700a07ff75b2 */ /* 0x0024620008000100 */
[----:B------:R2:W1:Y:S01]  /*0820*/  SYNCS.EXCH.64 URZ, [UR7+0x88], UR4 ;  /* 0x0000880407ff75b2 */ /* 0x0004620008000100 */
[----:B------:R2:W1:Y:S01]  /*0830*/  SYNCS.EXCH.64 URZ, [UR7+0x78], UR10 ;  /* 0x0000780a07ff75b2 */ /* 0x0004620008000100 */
[----:B------:R2:W1:Y:S01]  /*0840*/  SYNCS.EXCH.64 URZ, [UR7+0x90], UR4 ;  /* 0x0000900407ff75b2 */ /* 0x0004620008000100 */
[----:B------:R2:W1:Y:S01]  /*0850*/  SYNCS.EXCH.64 URZ, [UR7+0x80], UR10 ;  /* 0x0000800a07ff75b2 */ /* 0x0004620008000100 */
[----:B------:R2:W1:Y:S02]  /*0860*/  SYNCS.EXCH.64 URZ, [UR7+0x98], UR4 ;  /* 0x0000980407ff75b2 */ /* 0x0004640008000100 */
[----:B--2---:R-:W-:Y:S01]  /*0870*/  NOP ;  /* 0x0000000000007918 */ /* 0x004fe20000000000 */
.L_x_233:
[----:B------:R-:W2:Y:S01]  /*0880*/  SHFL.IDX PT, R2, R93, RZ, 0x1f ;  /* 0x00001fff5d027589 */ /* 0x000ea200000e0000 */
[----:B------:R-:W-:Y:S01]  /*0890*/  NOP ;  /* 0x0000000000007918 */ /* 0x000fe20000000000 */
[----:B--2---:R-:W-:-:S13]  /*08a0*/  ISETP.NE.AND P0, PT, R2, 0x3, PT ;  /* 0x000000030200780c */ /* 0x004fda0003f05270 */
[----:B------:R-:W-:Y:S05]  /*08b0*/  @P0 BRA `(.L_x_234) ;  /* 0x0000000000300947 */ /* 0x000fea0003800000 */
[----:B-1----:R-:W1:Y:S01]  /*08c0*/  S2UR UR5, SR_CgaCtaId ;  /* 0x00000000000579c3 */ /* 0x002e620000008800 */
        /* <DEDUP_REMOVED lines=8> */
[----:B-1----:R2:W1:Y:S01]  /*0950*/  SYNCS.EXCH.64 URZ, [UR5+0xa0], UR10 ;  /* 0x0000a00a05ff75b2 */ /* 0x0024620008000100 */
[----:B------:R2:W1:Y:S02]  /*0960*/  SYNCS.EXCH.64 URZ, [UR5+0xa8], UR10 ;  /* 0x0000a80a05ff75b2 */ /* 0x0004640008000100 */
[----:B--2---:R-:W-:Y:S01]  /*0970*/  NOP ;  /* 0x0000000000007918 */ /* 0x004fe20000000000 */
.L_x_234:
[----:B------:R-:W2:Y:S01]  /*0980*/  SHFL.IDX PT, R2, R93, RZ, 0x1f ;  /* 0x00001fff5d027589 */ /* 0x000ea200000e0000 */
[----:B------:R-:W-:Y:S01]  /*0990*/  NOP ;  /* 0x0000000000007918 */ /* 0x000fe20000000000 */
[----:B--2---:R-:W-:-:S13]  /*09a0*/  ISETP.NE.AND P0, PT, R2, 0x4, PT ;  /* 0x000000040200780c */ /* 0x004fda0003f05270 */
[----:B------:R-:W-:Y:S05]  /*09b0*/  @P0 BRA `(.L_x_235) ;  /* 0x00000000004c0947 */ /* 0x000fea0003800000 */
[----:B-1----:R-:W1:Y:S01]  /*09c0*/  S2UR UR5, SR_CgaCtaId ;  /* 0x00000000000579c3 */ /* 0x002e620000008800 */
[----:B------:R-:W-:Y:S01]  /*09d0*/  UMOV UR9, 0x100 ;  /* 0x0000010000097882 */ /* 0x000fe20000000000 */
[----:B------:R-:W-:Y:S01]  /*09e0*/  UMOV UR7, 0x400 ;  /* 0x0000040000077882 */ /* 0x000fe20000000000 */
[----:B------:R-:W-:Y:S01]  /*09f0*/  USEL UR9, UR9, 0xe0, UP2 ;  /* 0x000000e009097887 */ /* 0x000fe20009000000 */
[----:B------:R-:W-:Y:S01]  /*0a00*/  UMOV UR4, 0x1 ;  /* 0x0000000100047882 */ /* 0x000fe20000000000 */
[----:B------:R-:W-:Y:S01]  /*0a10*/  ELECT P0, URZ, PT ;  /* 0x0000000000ff782f */ /* 0x000fe20003800000 */
[----:B------:R-:W-:-:S04]  /*0a20*/  UIADD3 UR10, UPT, UPT, -UR4, 0x100000, URZ ;  /* 0x00100000040a7890 */ /* 0x000fc8000fffe1ff */
[----:B------:R-:W-:Y:S02]  /*0a30*/  USHF.L.U32 UR11, UR10, 0xb, URZ ;  /* 0x0000000b0a0b7899 */ /* 0x000fe400080006ff */
[----:B------:R-:W-:Y:S02]  /*0a40*/  USHF.L.U32 UR10, UR10, 0x1, URZ ;  /* 0x000000010a0a7899 */ /* 0x000fe400080006ff */
[----:B------:R-:W-:-:S04]  /*0a50*/  UIADD3 UR12, UPT, UPT, -UR9, 0x100000, URZ ;  /* 0x00100000090c7890 */ /* 0x000fc8000fffe1ff */
[----:B------:R-:W-:Y:S02]  /*0a60*/  USHF.L.U32 UR13, UR12, 0xb, URZ ;  /* 0x0000000b0c0d7899 */ /* 0x000fe400080006ff */
[----:B------:R-:W-:Y:S02]  /*0a70*/  USHF.L.U32 UR12, UR12, 0x1, URZ ;  /* 0x000000010c0c7899 */ /* 0x000fe400080006ff */
[----:B-1----:R-:W-:Y:S01]  /*0a80*/  ULEA UR5, UR5, UR7, 0x18 ;  /* 0x0000000705057291 */ /* 0x002fe2000f8ec0ff */
[----:B------:R-:W1:Y:S11]  /*0a90*/  FENCE.VIEW.ASYNC.S ;  /* 0x00000000000073c6 */ /* 0x000e760000000000 */
[----:B-1----:R2:W1:Y:S01]  /*0aa0*/  SYNCS.EXCH.64 URZ, [UR5+0xb0], UR10 ;  /* 0x0000b00a05ff75b2 */ /* 0x0024620008000100 */
[----:B------:R2:W1:Y:S01]  /*0ab0*/  SYNCS.EXCH.64 URZ, [UR5+0xc0], UR12 ;  /* 0x0000c00c05ff75b2 */ /* 0x0004620008000100 */
[----:B------:R2:W1:Y:S01]  /*0ac0*/  SYNCS.EXCH.64 URZ, [UR5+0xb8], UR10 ;  /* 0x0000b80a05ff75b2 */ /* 0x0004620008000100 */
[----:B------:R2:W1:Y:S02]  /*0ad0*/  SYNCS.EXCH.64 URZ, [UR5+0xc8], UR12 ;  /* 0x0000c80c05ff75b2 */ /* 0x0004640008000100 */
[----:B--2---:R-:W-:Y:S01]  /*0ae0*/  NOP ;  /* 0x0000000000007918 */ /* 0x004fe20000000000 */
.L_x_235:
        /* <DEDUP_REMOVED lines=20> */
[----:B------:R2:W1:Y:S02]  /*0c30*/  SYNCS.EXCH.64 URZ, [UR7+0xe8], UR4 ;  /* 0x0000e80407ff75b2 */ /* 0x0004640008000100 */
[----:B--2---:R-:W-:Y:S01]  /*0c40*/  NOP ;  /* 0x0000000000007918 */ /* 0x004fe20000000000 */
.L_x_236:
[----:B------:R-:W2:Y:S01]  /*0c50*/  SHFL.IDX PT, R2, R93, RZ, 0x1f ;  /* 0x00001fff5d027589 */ /* 0x000ea200000e0000 */
[----:B------:R-:W1:Y:S01]  /*0c60*/  S2UR UR20, SR_CTAID.X ;  /* 0x00000000001479c3 */ /* 0x000e620000002500 */
[----:B------:R-:W-:Y:S01]  /*0c70*/  NOP ;  /* 0x0000000000007918 */ /* 0x000fe20000000000 */
[----:B--2---:R-:W-:-:S13]  /*0c80*/  ISETP.NE.AND P0, PT, R2, 0x3, PT ;  /* 0x000000030200780c */ /* 0x004fda0003f05270 */
[----:B-1----:R-:W-:Y:S05]  /*0c90*/  @P0 BRA `(.L_x_237) ;  /* 0x0000000000380947 */ /* 0x002fea0003800000 */
        /* <DEDUP_REMOVED lines=9> */
[----:B-1----:R1:W2:Y:S01]  /*0d30*/  SYNCS.EXCH.64 URZ, [UR5+0xf0], UR10 ;  /* 0x0000f00a05ff75b2 */ /* 0x0022a20008000100 */
[----:B------:R1:W1:Y:S01]  /*0d40*/  SYNCS.EXCH.64 URZ, [UR5+0x100], UR10 ;  /* 0x0001000a05ff75b2 */ /* 0x0002620008000100 */
[----:B------:R1:W1:Y:S01]  /*0d50*/  SYNCS.EXCH.64 URZ, [UR5+0xf8], UR10 ;  /* 0x0000f80a05ff75b2 */ /* 0x0002620008000100 */
[----:B------:R1:W1:Y:S01]  /*0d60*/  SYNCS.EXCH.64 URZ, [UR5+0x108], UR10 ;  /* 0x0001080a05ff75b2 */ /* 0x0002620008000100 */
[----:B------:R-:W-:Y:S01]  /*0d70*/  NOP ;  /* 0x0000000000007918 */ /* 0x000fe20000000000 */
.L_x_237:
[----:B------:R-:W3:Y:S01]  /*0d80*/  S2UR UR4, SR_CTAID.Y ;  /* 0x00000000000479c3 */ /* 0x000ee20000002600 */
[----:B------:R-:W-:-:S05]  /*0d90*/  CS2R.32 R87, SR_CgaSize ;  /* 0x0000000000577805 */ /* 0x000fca0000008a00 */
[----:B------:R-:W-:-:S05]  /*0da0*/  IMAD R87, R87, -0xa0, RZ ;  /* 0xffffff6057577824 */ /* 0x000fca00078e02ff */
[----:B-1----:R-:W-:-:S14]  /*0db0*/  R2UR UR5, R87 ;  /* 0x00000000570572ca */ /* 0x002fdc00000e0000 */
[----:B------:R-:W1:Y:S01]  /*0dc0*/  LDCU UR5, c[0x0][UR5+0x2b4] ;  /* 0x00005680050577ac */ /* 0x000e620008000800 */
[----:B------:R-:W-:Y:S01]  /*0dd0*/  I2FP.F32.U32 R87, UR20 ;  /* 0x0000001400577c45 */ /* 0x000fe20008201000 */
[----:B------:R-:W-:Y:S01]  /*0de0*/  NOP ;  /* 0x0000000000007918 */ /* 0x000fe20000000000 */
[----:B------:R-:W-:-:S05]  /*0df0*/  CS2R.32 R86, SR_CgaSize ;  /* 0x0000000000567805 */ /* 0x000fca0000008a00 */
[----:B------:R-:W-:-:S05]  /*0e00*/  IMAD R86, R86, -0xa0, RZ ;  /* 0xffffff6056567824 */ /* 0x000fca00078e02ff */
[----:B------:R-:W-:-:S14]  /*0e10*/  R2UR UR7, R86 ;  /* 0x00000000560772ca */ /* 0x000fdc00000e0000 */
[----:B------:R-:W4:Y:S01]  /*0e20*/  LDCU UR7, c[0x0][UR7+0x2b0] ;  /* 0x00005600070777ac */ /* 0x000f220008000800 */
[----:B------:R-:W2:Y:S01]  /*0e30*/  LDC R10, c[0x0][0xf24] ;  /* 0x0003c900ff0a7b82 */ /* 0x000ea20000000800 */
[----:B------:R-:W-:-:S05]  /*0e40*/  CS2R.32 R2, SR_CgaSize ;  /* 0x0000000000027805 */ /* 0x000fca0000008a00 */
[----:B------:R-:W-:-:S06]  /*0e50*/  IMAD R2, R2, -0xa0, RZ ;  /* 0xffffff6002027824 */ /* 0x000fcc00078e02ff */
[----:B------:R-:W2:Y:S01]  /*0e60*/  LDC R2, c[0x0][R2+0x2a4] ;  /* 0x0000a90002027b82 */ /* 0x000ea20000000800 */
[----:B----4-:R-:W-:Y:S01]  /*0e70*/  FMUL R87, R87, UR7 ;  /* 0x0000000757577c20 */ /* 0x010fe20008400000 */
[----:B---3--:R-:W-:Y:S02]  /*0e80*/  I2FP.F32.U32 R86, UR4 ;  /* 0x0000000400567c45 */ /* 0x008fe40008201000 */
[----:B------:R-:W-:-:S05]  /*0e90*/  CS2R.32 R3, SR_CgaSize ;  /* 0x0000000000037805 */ /* 0x000fca0000008a00 */
[----:B------:R-:W-:-:S06]  /*0ea0*/  IMAD R3, R3, -0xa0, RZ ;  /* 0xffffff6003037824 */ /* 0x000fcc00078e02ff */
[----:B------:R-:W3:Y:S01]  /*0eb0*/  LDC R3, c[0x0][R3+0x2a0] ;  /* 0x0000a80003037b82 */ /* 0x000ee20000000800 */
[----:B------:R-:W-:Y:S01]  /*0ec0*/  MOV R20, UR4 ;  /* 0x0000000400147c02 */ /* 0x000fe20008000f00 */
[----:B-1----:R-:W-:Y:S01]  /*0ed0*/  FMUL R86, R86, UR5 ;  /* 0x0000000556567c20 */ /* 0x002fe20008400000 */
[----:B------:R-:W1:Y:S05]  /*0ee0*/  F2I.U32.TRUNC.NTZ R87, R87 ;  /* 0x0000005700577305 */ /* 0x000e6a000020f000 */
[----:B--2---:R-:W-:Y:S01]  /*0ef0*/  BAR.SYNC.DEFER_BLOCKING 0x0 ;  /* 0x0000000000007b1d */ /* 0x004fe20000010000 */
[----:B------:R-:W-:-:S07]  /*0f00*/  ISETP.GE.AND P0, PT, R10, 0x1, PT ;  /* 0x000000010a00780c */ /* 0x000fce0003f06270 */
[----:B------:R-:W2:Y:S01]  /*0f10*/  S2UR UR36, SR_CTAID.Z ;  /* 0x00000000002479c3 */ /* 0x000ea20000002700 */
[----:B------:R-:W4:Y:S01]  /*0f20*/  F2I.U32.TRUNC.NTZ R86, R86 ;  /* 0x0000005600567305 */ /* 0x000f22000020f000 */
[----:B-1----:R-:W-:-:S05]  /*0f30*/  IADD3 R87, PT, PT, -R87, RZ, RZ ;  /* 0x000000ff57577210 */ /* 0x002fca0007ffe1ff */
[----:B---3--:R-:W-:Y:S01]  /*0f40*/  IMAD R87, R3, R87, UR20 ;  /* 0x0000001403577e24 */ /* 0x008fe2000f8e0257 */
[----:B----4-:R-:W-:-:S05]  /*0f50*/  IADD3 R86, PT, PT, -R86, RZ, RZ ;  /* 0x000000ff56567210 */ /* 0x010fca0007ffe1ff */
[----:B------:R-:W-:Y:S01]  /*0f60*/  IMAD R86, R2, R86, UR4 ;  /* 0x0000000402567e24 */ /* 0x000fe2000f8e0256 */
[----:B--2---:R-:W-:Y:S06]  /*0f70*/  @!P0 BRA `(.L_x_238) ;  /* 0x0000000000c08947 */ /* 0x004fec0003800000 */
[----:B------:R-:W1:Y:S01]  /*0f80*/  LDC.64 R4, c[0x0][0xf18] ;  /* 0x0003c600ff047b82 */ /* 0x000e620000000a00 */
[----:B------:R-:W-:-:S07]  /*0f90*/  ISETP.NE.AND P0, PT, R10, 0x1, PT ;  /* 0x000000010a00780c */ /* 0x000fce0003f05270 */
[----:B------:R-:W2:Y:S08]  /*0fa0*/  LDC R9, c[0x0][0xf0c] ;  /* 0x0003c300ff097b82 */ /* 0x000eb00000000800 */
[----:B------:R-:W3:Y:S08]  /*0fb0*/  LDC R12, c[0x0][0x370] ;  /* 0x0000dc00ff0c7b82 */ /* 0x000ef00000000800 */
[----:B------:R-:W4:Y:S01]  /*0fc0*/  LDC R11, c[0x0][0x374] ;  /* 0x0000dd00ff0b7b82 */ /* 0x000f220000000800 */
[----:B-1----:R-:W-:-:S07]  /*0fd0*/  ISETP.NE.AND P1, PT, R4, 0x1, PT ;  /* 0x000000010400780c */ /* 0x002fce0003f25270 */
[----:B------:R-:W3:Y:S01]  /*0fe0*/  LDC.64 R6, c[0x0][0xf10] ;  /* 0x0003c400ff067b82 */ /* 0x000ee20000000a00 */
[----:B--2---:R-:W-:-:S07]  /*0ff0*/  ISETP.NE.AND P2, PT, R9, 0x1, PT ;  /* 0x000000010900780c */ /* 0x004fce0003f45270 */
[----:B------:R-:W1:Y:S08]  /*1000*/  LDC R8, c[0x0][0xf20] ;  /* 0x0003c800ff087b82 */ /* 0x000e700000000800 */
[----:B------:R-:W2:Y:S01]  /*1010*/  LDC.64 R2, c[0x0][0xf28] ;  /* 0x0003ca00ff027b82 */ /* 0x000ea20000000a00 */
[----:B----4-:R-:W-:-:S04]  /*1020*/  IMAD.HI.U32 R13, R11, R5, RZ ;  /* 0x000000050b0d7227 */ /* 0x010fc800078e00ff */
[----:B---3--:R-:W-:-:S04]  /*1030*/  IMAD.HI.U32 R14, R12, R6, RZ ;  /* 0x000000060c0e7227 */ /* 0x008fc800078e00ff */
[----:B------:R-:W-:Y:S01]  /*1040*/  IMAD.HI.U32 R6, R6, UR20, RZ ;  /* 0x0000001406067c27 */ /* 0x000fe2000f8e00ff */
[----:B------:R-:W-:Y:S02]  /*1050*/  @P2 SHF.R.U32.HI R12, RZ, R7, R14 ;  /* 0x00000007ff0c2219 */ /* 0x000fe4000001160e */
[----:B-1----:R-:W-:Y:S01]  /*1060*/  @P1 SHF.R.U32.HI R11, RZ, R8, R13 ;  /* 0x00000008ff0b1219 */ /* 0x002fe2000001160d */
[----:B------:R-:W-:Y:S01]  /*1070*/  IMAD.HI.U32 R14, R20, R5, RZ ;  /* 0x00000005140e7227 */ /* 0x000fe200078e00ff */
[----:B------:R-:W-:-:S04]  /*1080*/  SHF.R.U32.HI R6, RZ, R7, R6 ;  /* 0x00000007ff067219 */ /* 0x000fc80000011606 */
[----:B------:R-:W-:Y:S01]  /*1090*/  SHF.R.U32.HI R14, RZ, R8, R14 ;  /* 0x00000008ff0e7219 */ /* 0x000fe2000001160e */
[----:B--2---:R-:W-:-:S03]  /*10a0*/  IMAD.HI.U32 R13, R11, R2, RZ ;  /* 0x000000020b0d7227 */ /* 0x004fc600078e00ff */
[----:B------:R-:W-:Y:S01]  /*10b0*/  SEL R14, R20, R14, !P1 ;  /* 0x0000000e140e7207 */ /* 0x000fe20004800000 */
[----:B------:R-:W-:Y:S01]  /*10c0*/  IMAD.HI.U32 R5, R12, R2, RZ ;  /* 0x000000020c057227 */ /* 0x000fe200078e00ff */
[----:B------:R-:W-:-:S04]  /*10d0*/  @P0 SHF.R.U32.HI R11, RZ, R3, R13 ;  /* 0x00000003ff0b0219 */ /* 0x000fc8000001160d */
[----:B------:R-:W-:Y:S01]  /*10e0*/  @P0 SHF.R.U32.HI R12, RZ, R3, R5 ;  /* 0x00000003ff0c0219 */ /* 0x000fe20000011605 */
[----:B------:R-:W-:Y:S02]  /*10f0*/  IMAD.U32 R5, RZ, RZ, UR20 ;  /* 0x00000014ff057e24 */ /* 0x000fe4000f8e00ff */
[----:B------:R-:W-:-:S03]  /*1100*/  IMAD R11, R11, R10, RZ ;  /* 0x0000000a0b0b7224 */ /* 0x000fc600078e02ff */
[----:B------:R-:W-:Y:S01]  /*1110*/  SEL R5, R5, R6, !P2 ;  /* 0x0000000605057207 */ /* 0x000fe20005000000 */
        /* <DEDUP_REMOVED lines=10> */
[----:B------:R-:W-:-:S04]  /*11c0*/  @!P1 SEL R3, R5, R3, !P0 ;  /* 0x0000000305039207 */ /* 0x000fc80004000000 */
[----:B------:R-:W-:Y:S01]  /*11d0*/  @!P1 IADD3 R6, PT, PT, R6, -R3, RZ ;  /* 0x8000000306069210 */ /* 0x000fe20007ffe0ff */
[----:B------:R-:W-:Y:S01]  /*11e0*/  @!P1 IMAD R12, R2, R12, R3 ;  /* 0x0000000c020c9224 */ /* 0x000fe200078e0203 */
[----:B------:R-:W-:Y:S01]  /*11f0*/  IADD3 R2, PT, PT, -R14, RZ, RZ ;  /* 0x000000ff0e027210 */ /* 0x000fe20007ffe1ff */
[--C-:B------:R-:W-:Y:S02]  /*1200*/  IMAD.MOV R3, RZ, RZ, -R5.reuse ;  /* 0x000000ffff037224 */ /* 0x100fe400078e0a05 */
[----:B------:R-:W-:Y:S01]  /*1210*/  @!P1 IMAD R14, R6, R10, R5 ;  /* 0x0000000a060e9224 */ /* 0x000fe200078e0205 */
[----:B------:R-:W-:Y:S01]  /*1220*/  @!P1 MOV R5, R12 ;  /* 0x0000000c00059202 */ /* 0x000fe20000000f00 */
[----:B------:R-:W-:Y:S02]  /*1230*/  IMAD R3, R9, R3, UR20 ;  /* 0x0000001409037e24 */ /* 0x000fe4000f8e0203 */
[----:B------:R-:W-:Y:S02]  /*1240*/  IMAD R2, R4, R2, R20 ;  /* 0x0000000204027224 */ /* 0x000fe400078e0214 */
[----:B------:R-:W-:-:S02]  /*1250*/  IMAD R3, R5, R9, R3 ;  /* 0x0000000905037224 */ /* 0x000fc400078e0203 */
[----:B------:R-:W-:-:S03]  /*1260*/  IMAD R20, R14, R4, R2 ;  /* 0x000000040e147224 */ /* 0x000fc600078e0202 */
[----:B------:R-:W-:Y:S02]  /*1270*/  R2UR UR20, R3 ;  /* 0x00000000031472ca */ /* 0x000fe400000e0000 */
.L_x_238:
[----:B------:R-:W1:Y:S01]  /*1280*/  LDCU UR4, c[0x0][0xf30] ;  /* 0x0001e600ff0477ac */ /* 0x000e620008000800 */
[----:B------:R-:W2:Y:S08]  /*1290*/  S2UR UR37, SR_CgaCtaId ;  /* 0x00000000002579c3 */ /* 0x000eb00000008800 */
[----:B------:R-:W3:Y:S01]  /*12a0*/  LDC R44, c[0x0][0xf24] ;  /* 0x0003c900ff2c7b82 */ /* 0x000ee20000000800 */
[----:B-1----:R-:W-:-:S09]  /*12b0*/  UISETP.NE.AND UP1, UPT, UR4, 0x1, UPT ;  /* 0x000000010400788c */ /* 0x002fd2000bf25270 */
[----:B--2---:R-:W-:Y:S05]  /*12c0*/  BRA.U UP1, `(.L_x_239) ;  /* 0x0000000101487547 */ /* 0x004fea000b800000 */
[----:B------:R-:W1:Y:S08]  /*12d0*/  LDC.64 R2, c[0x0][0xf18] ;  /* 0x0003c600ff027b82 */ /* 0x000e700000000a00 */
[----:B------:R-:W2:Y:S08]  /*12e0*/  LDC.64 R4, c[0x0][0xf10] ;  /* 0x0003c400ff047b82 */ /* 0x000eb00000000a00 */
[----:B------:R-:W4:Y:S08]  /*12f0*/  LDC R6, c[0x0][0xf20] ;  /* 0x0003c800ff067b82 */ /* 0x000f300000000800 */
[----:B------:R-:W3:Y:S01]  /*1300*/  LDC R7, c[0x0][0xf0c] ;  /* 0x0003c300ff077b82 */ /* 0x000ee20000000800 */
[----:B-1----:R-:W-:Y:S01]  /*1310*/  IMAD.HI.U32 R3, R20, R3, RZ ;  /* 0x0000000314037227 */ /* 0x002fe200078e00ff */
[----:B------:R-:W-:-:S03]  /*1320*/  ISETP.NE.AND P0, PT, R2, 0x1, PT ;  /* 0x000000010200780c */ /* 0x000fc60003f05270 */
[----:B--2---:R-:W-:-:S05]  /*1330*/  IMAD.HI.U32 R4, R4, UR20, RZ ;  /* 0x0000001404047c27 */ /* 0x004fca000f8e00ff */
[----:B------:R-:W-:Y:S02]  /*1340*/  SHF.R.U32.HI R4, RZ, R5, R4 ;  /* 0x00000005ff047219 */ /* 0x000fe40000011604 */
[----:B----4-:R-:W-:Y:S01]  /*1350*/  SHF.R.U32.HI R6, RZ, R6, R3 ;  /* 0x00000006ff067219 */ /* 0x010fe20000011603 */
[----:B------:R-:W-:-:S03]  /*1360*/  IMAD.U32 R3, RZ, RZ, UR20 ;  /* 0x00000014ff037e24 */ /* 0x000fc6000f8e00ff */
[----:B------:R-:W-:Y:S02]  /*1370*/  SEL R6, R20, R6, !P0 ;  /* 0x0000000614067207 */ /* 0x000fe40004000000 */
[----:B---3--:R-:W-:-:S04]  /*1380*/  ISETP.NE.AND P1, PT, R7, 0x1, PT ;  /* 0x000000010700780c */ /* 0x008fc80003f25270 */
[----:B------:R-:W-:-:S05]  /*1390*/  SEL R3, R3, R4, !P1 ;  /* 0x0000000403037207 */ /* 0x000fca0004800000 */
[----:B------:R-:W-:Y:S02]  /*13a0*/  IMAD.IADD R4, R6, 0x1, -R3 ;  /* 0x0000000106047824 */ /* 0x000fe400078e0a03 */
[----:B------:R-:W-:Y:S02]  /*13b0*/  IMAD.IADD R3, R3, 0x1, -R6 ;  /* 0x0000000103037824 */ /* 0x000fe400078e0a06 */
[----:B------:R-:W-:Y:S02]  /*13c0*/  IMAD R4, R4, R7, UR20 ;  /* 0x0000001404047e24 */ /* 0x000fe4000f8e0207 */
[----:B------:R-:W-:-:S03]  /*13d0*/  IMAD R20, R3, R2, R20 ;  /* 0x0000000203147224 */ /* 0x000fc600078e0214 */
[----:B------:R-:W-:-:S15]  /*13e0*/  R2UR UR20, R4 ;  /* 0x00000000041472ca */ /* 0x000fde00000e0000 */
.L_x_239:
[----:B------:R-:W-:Y:S01]  /*13f0*/  BAR.SYNC.DEFER_BLOCKING 0x0 ;  /* 0x0000000000007b1d */ /* 0x000fe20000010000 */
[----:B------:R-:W-:Y:S01]  /*1400*/  UISETP.NE.AND UP1, UPT, UR8, 0x2, UPT ;  /* 0x000000020800788c */ /* 0x000fe2000bf25270 */
[----:B------:R-:W-:Y:S02]  /*1410*/  ISETP.NE.OR P5, PT, R0, 0x2, !P5 ;  /* 0x000000020000780c */ /* 0x000fe40006fa5670 */
[----:B------:R-:W-:-:S06]  /*1420*/  LOP3.LUT R2, R98, 0x1f, RZ, 0xc0, !PT ;  /* 0x0000001f62027812 */ /* 0x000fcc00078ec0ff */
[----:B------:R-:W-:Y:S05]  /*1430*/  BRA.U UP1, `(.L_x_240) ;  /* 0x0000001501687547 */ /* 0x000fea000b800000 */
[----:B------:R-:W1:Y:S01]  /*1440*/  LDCU UR23, c[0x0][0x38c] ;  /* 0x00007180ff1777ac */ /* 0x000e620008000800 */
[----:B------:R-:W2:Y:S01]  /*1450*/  LDC R8, c[0x0][0x370] ;  /* 0x0000dc00ff087b82 */ /* 0x000ea20000000800 */
[----:B------:R-:W-:Y:S01]  /*1460*/  PLOP3.LUT P1, PT, PT, PT, UP2, 0x80, 0x8 ;  /* 0x000000000008781c */ /* 0x000fe20003f2f028 */
[----:B------:R-:W-:Y:S01]  /*1470*/  IMAD.MOV.U32 R15, RZ, RZ, 0x1 ;  /* 0x00000001ff0f7424 */ /* 0x000fe200078e00ff */
[----:B------:R-:W-:Y:S01]  /*1480*/  ISETP.EQ.OR P4, PT, R2, RZ, P5 ;  /* 0x000000ff0200720c */ /* 0x000fe20002f82670 */
[----:B------:R-:W-:Y:S01]  /*1490*/  IMAD.MOV.U32 R14, RZ, RZ, RZ ;  /* 0x000000ffff0e7224 */ /* 0x000fe200078e00ff */
[----:B------:R-:W-:Y:S02]  /*14a0*/  PLOP3.LUT P1, PT, P1, PT, PT, 0x8, 0x80 ;  /* 0x000000000080781c */ /* 0x000fe40000f2e170 */
[----:B------:R-:W-:Y:S01]  /*14b0*/  CS2R R12, SRZ ;  /* 0x00000000000c7805 */ /* 0x000fe2000001ff00 */
[----:B------:R-:W-:Y:S01]  /*14c0*/  IMAD.MOV.U32 R11, RZ, RZ, 0x1 ;  /* 0x00000001ff0b7424 */ /* 0x000fe200078e00ff */
[----:B------:R-:W4:Y:S01]  /*14d0*/  LDC R0, c[0x0][0x374] ;  /* 0x0000dd00ff007b82 */ /* 0x000f220000000800 */
[----:B------:R-:W2:Y:S01]  /*14e0*/  LDCU.64 UR38, c[0x0][0x348] ;  /* 0x00006900ff2677ac */ /* 0x000ea20008000a00 */
[----:B------:R-:W-:Y:S01]  /*14f0*/  UMOV UR15, URZ ;  /* 0x000000ff000f7c82 */ /* 0x000fe20008000000 */
[----:B-1----:R-:W-:-:S04]  /*1500*/  UIADD3 UR5, UPT, UPT, UR23, 0xff, URZ ;  /* 0x000000ff17057890 */ /* 0x002fc8000fffe0ff */
[----:B------:R-:W-:-:S04]  /*1510*/  USHF.R.S32.HI UR4, URZ, 0x1f, UR5 ;  /* 0x0000001fff047899 */ /* 0x000fc80008011405 */
[----:B------:R-:W-:-:S04]  /*1520*/  ULEA.HI UR4, UR4, UR5, URZ, 0x8 ;  /* 0x0000000504047291 */ /* 0x000fc8000f8f40ff */
[----:B------:R-:W-:Y:S02]  /*1530*/  USHF.R.S32.HI UR30, URZ, 0x8, UR4 ;  /* 0x00000008ff1e7899 */ /* 0x000fe40008011404 */
[----:B------:R-:W-:Y:S02]  /*1540*/  UIADD3 UR4, UPT, UPT, UR23, -0x1, URZ ;  /* 0xffffffff17047890 */ /* 0x000fe4000fffe0ff */
[----:B------:R-:W-:Y:S02]  /*1550*/  UISETP.LT.U32.AND UP0, UPT, UR30, 0x7, UPT ;  /* 0x000000071e00788c */ /* 0x000fe4000bf01070 */
[----:B------:R-:W-:Y:S02]  /*1560*/  UISETP.GE.U32.AND UP1, UPT, UR4, -0x1ff, UPT ;  /* 0xfffffe010400788c */ /* 0x000fe4000bf26070 */
[----:B------:R-:W-:Y:S02]  /*1570*/  USEL UR29, UR30, 0x7, UP0 ;  /* 0x000000071e1d7887 */ /* 0x000fe40008000000 */
[----:B------:R-:W-:-:S02]  /*1580*/  UIADD3 UR23, UPT, UPT, UR23, 0x1fe, URZ ;  /* 0x000001fe17177890 */ /* 0x000fc4000fffe0ff */
[----:B------:R-:W-:Y:S02]  /*1590*/  UIADD3 UR14, UPT, UPT, UR29, -0x1, URZ ;  /* 0xffffffff1d0e7890 */ /* 0x000fe4000fffe0ff */
[----:B------:R-:W-:-:S03]  /*15a0*/  UIADD3 UR22, UPT, UPT, UR30, -UR29, URZ ;  /* 0x8000001d1e167290 */ /* 0x000fc6000fffe0ff */
[----:B------:R-:W-:-:S04]  /*15b0*/  @UP1 UIADD3 UR14, UPT, UPT, UR29, URZ, URZ ;  /* 0x000000ff1d0e1290 */ /* 0x000fc8000fffe0ff */
[----:B--2---:R-:W-:-:S12]  /*15c0*/  UIADD3 UR14, UPT, UPT, UR14, 0x1, URZ ;  /* 0x000000010e0e7890 */ /* 0x004fd8000fffe0ff */
.L_x_260:
[----:B------:R-:W-:Y:S01]  /*15d0*/  UISETP.NE.AND UP0, UPT, UR37, URZ, UPT ;  /* 0x000000ff2500728c */ /* 0x000fe2000bf05270 */
[----:B------:R-:W1:Y:S08]  /*15e0*/  S2UR UR37, SR_CgaCtaId ;  /* 0x00000000002579c3 */ /* 0x000e700000008800 */
[----:B------:R-:W-:Y:S05]  /*15f0*/  BRA.U UP0, `(.L_x_241) ;  /* 0x0000000100347547 */ /* 0x000fea000b800000 */
[----:B------:R-:W2:Y:S01]  /*1600*/  S2R R2, SR_CgaCtaId ;  /* 0x0000000000027919 */ /* 0x000ea20000008800 */
[----:B------:R-:W-:-:S04]  /*1610*/  MOV R3, 0x400 ;  /* 0x0000040000037802 */ /* 0x000fc80000000f00 */
[----:B--2---:R-:W-:Y:S02]  /*1620*/  LEA R2, R2, R3, 0x18 ;  /* 0x0000000302027211 */ /* 0x004fe400078ec0ff */
[----:B------:R-:W-:-:S03]  /*1630*/  SHF.L.U32 R3, R11, 0x1f, RZ ;  /* 0x0000001f0b037819 */ /* 0x000fc600000006ff */
[----:B------:R-:W-:-:S04]  /*1640*/  IMAD R2, R12, 0x8, R2 ;  /* 0x000000080c027824 */ /* 0x000fc800078e0202 */
[----:B------:R-:W2:Y:S02]  /*1650*/  SYNCS.PHASECHK.TRANS64.TRYWAIT P0, [R2+URZ+0x100], R3 ;  /* 0x00010003020075a7 */ /* 0x000ea400080011ff */
[----:B--2---:R-:W-:Y:S05]  /*1660*/  @!P0 BRA `(.L_x_242) ;  /* 0x0000006c00c08947 */ /* 0x004fea0003800000 */
.L_x_345:
[----:B------:R-:W-:Y:S01]  /*1670*/  VIADD R12, R12, 0x1 ;  /* 0x000000010c0c7836 */ /* 0x000fe20000000000 */
[----:B------:R2:W-:Y:S04]  /*1680*/  SYNCS.ARRIVE.TRANS64.A1T0 RZ, [R2+URZ+0xf0], RZ ;  /* 0x0000f0ff02ff79a7 */ /* 0x0005e800081000ff */
[----:B------:R-:W-:-:S04]  /*1690*/  ISETP.NE.AND P0, PT, R12, 0x2, PT ;  /* 0x000000020c00780c */ /* 0x000fc80003f05270 */
[----:B------:R-:W-:Y:S02]  /*16a0*/  SEL R12, R12, RZ, P0 ;  /* 0x000000ff0c0c7207 */ /* 0x000fe40000000000 */
[----:B--2---:R-:W-:-:S04]  /*16b0*/  SEL R2, RZ, 0x1, P0 ;  /* 0x00000001ff027807 */ /* 0x004fc80000000000 */
[----:B------:R-:W-:-:S07]  /*16c0*/  LOP3.LUT R11, R11, R2, RZ, 0x3c, !PT ;  /* 0x000000020b0b7212 */ /* 0x000fce00078e3cff */
.L_x_241:
[----:B------:R-:W-:Y:S01]  /*16d0*/  UMOV UR4, 0x400 ;  /* 0x0000040000047882 */ /* 0x000fe20000000000 */
[----:B------:R-:W-:Y:S01]  /*16e0*/  SHF.L.U32 R2, R15, 0x1f, RZ ;  /* 0x0000001f0f027819 */ /* 0x000fe200000006ff */
[----:B-1----:R-:W-:Y:S01]  /*16f0*/  ULEA UR4, UR37, UR4, 0x18 ;  /* 0x0000000425047291 */ /* 0x002fe2000f8ec0ff */
[----:B------:R-:W-:Y:S01]  /*1700*/  R2UR UR27, R20 ;  /* 0x00000000141b72ca */ /* 0x000fe200000e0000 */
[----:B------:R-:W-:Y:S02]  /*1710*/  UISETP.GE.U32.AND UP0, UPT, UR23, 0x1ff, UPT ;  /* 0x000001ff1700788c */ /* 0x000fe4000bf06070 */
[----:B------:R-:W-:Y:S02]  /*1720*/  ULEA UR5, UR15, UR4, 0x3 ;  /* 0x000000040f057291 */ /* 0x000fe4000f8e18ff */
[----:B------:R-:W-:Y:S01]  /*1730*/  USHF.L.U32 UR35, UR20, 0x7, URZ ;  /* 0x0000000714237899 */ /* 0x000fe200080006ff */
[----:B------:R-:W-:-:S06]  /*1740*/  UMOV UR31, URZ ;  /* 0x000000ff001f7c82 */ /* 0x000fcc0008000000 */
[----:B------:R1:W2:Y:S01]  /*1750*/  SYNCS.PHASECHK.TRANS64.TRYWAIT P0, [UR5+0x38], R2 ;  /* 0x00003802ff0075a7 */ /* 0x0002a20008001105 */
[----:B------:R-:W-:Y:S01]  /*1760*/  USHF.L.U32 UR27, UR27, 0x6, URZ ;  /* 0x000000061b1b7899 */ /* 0x000fe200080006ff */
[----:B-1----:R-:W-:-:S04]  /*1770*/  LEA.HI R2, R20, R20, RZ, 0x1 ;  /* 0x0000001414027211 */ /* 0x002fc800078f08ff */
[----:B------:R-:W-:-:S13]  /*1780*/  R2UR UR12, R2 ;  /* 0x00000000020c72ca */ /* 0x000fda00000e0000 */
[----:B------:R-:W-:Y:S01]  /*1790*/  USHF.R.S32.HI UR12, URZ, 0x1, UR12 ;  /* 0x00000001ff0c7899 */ /* 0x000fe2000801140c */
[----:B------:R-:W-:Y:S11]  /*17a0*/  BRA.U !UP0, `(.L_x_243) ;  /* 0x0000000108ec7547 */ /* 0x000ff6000b800000 */
[----:B------:R-:W-:Y:S01]  /*17b0*/  UMOV UR40, URZ ;  /* 0x000000ff00287c82 */ /* 0x000fe20008000000 */
[----:B------:R-:W-:-:S05]  /*17c0*/  UMOV UR5, UR15 ;  /* 0x0000000f00057c82 */ /* 0x000fca0008000000 */
.L_x_248:
[----:B--2---:R-:W-:Y:S01]  /*17d0*/  @!P5 MOV R3, 0x7000 ;  /* 0x000070000003d802 */ /* 0x004fe20000000f00 */
[----:B-1----:R-:W-:Y:S01]  /*17e0*/  ULEA UR33, UR5, UR4, 0x3 ;  /* 0x0000000405217291 */ /* 0x002fe2000f8e18ff */
[----:B--2---:R-:W-:Y:S11]  /*17f0*/  @P0 BRA `(.L_x_244) ;  /* 0x00000000000c0947 */ /* 0x004ff60003800000 */
[----:B------:R-:W-:Y:S04]  /*1800*/  SHF.L.U32 R4, R15, 0x1f, RZ ;  /* 0x0000001f0f047819 */ /* 0x000fe800000006ff */
[----:B------:R-:W1:Y:S02]  /*1810*/  SYNCS.PHASECHK.TRANS64.TRYWAIT P0, [UR33+0x38], R4 ;  /* 0x00003804ff0075a7 */ /* 0x000e640008001121 */
[----:B-1----:R-:W-:Y:S05]  /*1820*/  @!P0 BRA `(.L_x_245) ;  /* 0x0000006c00648947 */ /* 0x002fea0003800000 */
.L_x_244:
[----:B------:R2:W-:Y:S01]  /*1830*/  @!P5 SYNCS.ARRIVE.TRANS64 RZ, [UR33], R3 ;  /* 0x00000003ffffd9a7 */ /* 0x0005e20008000021 */
[----:B------:R-:W-:Y:S04]  /*1840*/  BSSY.RECONVERGENT B0, `(.L_x_246) ;  /* 0x0000003000007945 */ /* 0x000fe80003800200 */
[----:B------:R-:W-:Y:S05]  /*1850*/  @P4 BRA `(.L_x_247) ;  /* 0x0000000000044947 */ /* 0x000fea0003800000 */
[----:B------:R-:W-:Y:S05]  /*1860*/  BPT.TRAP 0x1 ;  /* 0x000000040000795c */ /* 0x000fea0000300000 */
.L_x_247:
[----:B------:R-:W-:Y:S05]  /*1870*/  BSYNC.RECONVERGENT B0 ;  /* 0x0000000000007941 */ /* 0x000fea0003800200 */
.L_x_246:
[----:B------:R-:W-:Y:S02]  /*1880*/  UIADD3 UR15, UPT, UPT, UR5, 0x1, URZ ;  /* 0x00000001050f7890 */ /* 0x000fe4000fffe0ff */
[----:B------:R-:W-:Y:S02]  /*1890*/  UIADD3 UR50, UP3, UPT, UR38, 0x80, URZ ;  /* 0x0000008026327890 */ /* 0x000fe4000ff7e0ff */
[----:B------:R-:W-:Y:S02]  /*18a0*/  UISETP.NE.AND UP0, UPT, UR15, 0x7, UPT ;  /* 0x000000070f00788c */ /* 0x000fe4000bf05270 */
[----:B------:R-:W-:Y:S02]  /*18b0*/  UIMAD UR7, UR5, 0x3ff8, UR33 ;  /* 0x00003ff8050778a4 */ /* 0x000fe4000f8e0221 */
[----:B------:R-:W-:Y:S02]  /*18c0*/  USEL UR9, URZ, 0x1, UP0 ;  /* 0x00000001ff097887 */ /* 0x000fe40008000000 */
[----:B------:R-:W-:Y:S02]  /*18d0*/  USEL UR15, UR15, URZ, UP0 ;  /* 0x000000ff0f0f7287 */ /* 0x000fe40008000000 */
[----:B------:R-:W-:Y:S02]  /*18e0*/  USHF.L.U32 UR34, UR40, 0x8, URZ ;  /* 0x0000000828227899 */ /* 0x000fe400080006ff */
[----:B------:R-:W-:Y:S01]  /*18f0*/  ULEA UR8, UR15, UR4, 0x3 ;  /* 0x000000040f087291 */ /* 0x000fe2000f8e18ff */
[----:B------:R-:W-:Y:S01]  /*1900*/  LOP3.LUT R15, R15, UR9, RZ, 0x3c, !PT ;  /* 0x000000090f0f7c12 */ /* 0x000fe2000f8e3cff */
[----:B------:R-:W-:Y:S02]  /*1910*/  UIADD3.X UR51, UPT, UPT, URZ, UR39, URZ, UP3, !UPT ;  /* 0x00000027ff337290 */ /* 0x000fe40009ffe4ff */
[----:B------:R-:W-:Y:S01]  /*1920*/  UIADD3 UR32, UPT, UPT, UR7, 0x6800, URZ ;  /* 0x0000680007207890 */ /* 0x000fe2000fffe0ff */
[----:B-1----:R-:W-:Y:S01]  /*1930*/  SHF.L.U32 R2, R15, 0x1f, RZ ;  /* 0x0000001f0f027819 */ /* 0x002fe200000006ff */
[----:B------:R-:W-:Y:S02]  /*1940*/  UIADD3 UR48, UP2, UPT, UR38, 0x180, URZ ;  /* 0x0000018026307890 */ /* 0x000fe4000ff5e0ff */
[----:B------:R-:W-:Y:S01]  /*1950*/  UIMAD UR6, UR5, 0x1ff8, UR33 ;  /* 0x00001ff8050678a4 */ /* 0x000fe2000f8e0221 */
[----:B------:R1:W1:Y:S01]  /*1960*/  SYNCS.PHASECHK.TRANS64.TRYWAIT P0, [UR8+0x38], R2 ;  /* 0x00003802ff0075a7 */ /* 0x0002620008001108 */
[----:B------:R-:W-:Y:S02]  /*1970*/  UIADD3.X UR49, UPT, UPT, URZ, UR39, URZ, UP2, !UPT ;  /* 0x00000027ff317290 */ /* 0x000fe400097fe4ff */
[----:B------:R-:W-:Y:S02]  /*1980*/  UIADD3 UR24, UPT, UPT, UR6, 0x22800, URZ ;  /* 0x0002280006187890 */ /* 0x000fe4000fffe0ff */
[----:B------:R-:W-:Y:S02]  /*1990*/  UIADD3 UR46, UP1, UPT, UR38, 0x280, URZ ;  /* 0x00000280262e7890 */ /* 0x000fe4000ff3e0ff */
[----:B------:R-:W-:Y:S01]  /*19a0*/  ULEA UR8, UR5, UR4, 0xb ;  /* 0x0000000405087291 */ /* 0x000fe2000f8e58ff */
[----:B------:R-:W-:Y:S01]  /*19b0*/  UMOV UR42, 0x0 ;  /* 0x00000000002a7882 */ /* 0x000fe20000000000 */
[----:B------:R-:W-:Y:S01]  /*19c0*/  UMOV UR43, 0x10000000 ;  /* 0x10000000002b7882 */ /* 0x000fe20000000000 */
[----:B------:R-:W-:Y:S01]  /*19d0*/  UMOV UR25, UR33 ;  /* 0x0000002100197c82 */ /* 0x000fe20008000000 */
[----:B------:R1:W-:Y:S01]  /*19e0*/  UTMALDG.3D [UR32], [UR50], desc[UR42] ;  /* 0x00002a20320075b4 */ /* 0x0003e20008011000 */
[----:B------:R-:W-:Y:S02]  /*19f0*/  USHF.L.U32 UR19, UR40, 0x2, URZ ;  /* 0x0000000228137899 */ /* 0x000fe400080006ff */
[----:B------:R-:W-:Y:S01]  /*1a00*/  UIADD3.X UR47, UPT, UPT, URZ, UR39, URZ, UP1, !UPT ;  /* 0x00000027ff2f7290 */ /* 0x000fe20008ffe4ff */
[----:B------:R-:W-:Y:S01]  /*1a10*/  UMOV UR28, UR36 ;  /* 0x00000024001c7c82 */ /* 0x000fe20008000000 */
[----:B------:R-:W-:Y:S01]  /*1a20*/  UMOV UR26, UR34 ;  /* 0x00000022001a7c82 */ /* 0x000fe20008000000 */
[----:B------:R-:W-:Y:S01]  /*1a30*/  UIADD3 UR16, UPT, UPT, UR8, 0x30800, URZ ;  /* 0x0003080008107890 */ /* 0x000fe2000fffe0ff */
[----:B------:R1:W-:Y:S01]  /*1a40*/  UTMALDG.3D [UR24], [UR48], desc[UR42] ;  /* 0x00002a18300075b4 */ /* 0x0003e20008011000 */
[----:B------:R-:W-:Y:S02]  /*1a50*/  UIADD3 UR44, UP0, UPT, UR38, 0x380, URZ ;  /* 0x00000380262c7890 */ /* 0x000fe4000ff1e0ff */
[----:B------:R-:W-:Y:S01]  /*1a60*/  UIADD3 UR8, UPT, UPT, UR8, 0x34000, URZ ;  /* 0x0003400008087890 */ /* 0x000fe2000fffe0ff */
[----:B------:R-:W-:Y:S01]  /*1a70*/  UMOV UR18, URZ ;  /* 0x000000ff00127c82 */ /* 0x000fe20008000000 */
[----:B------:R-:W-:Y:S01]  /*1a80*/  UMOV UR17, UR33 ;  /* 0x0000002100117c82 */ /* 0x000fe20008000000 */
[----:B------:R-:W-:Y:S01]  /*1a90*/  UMOV UR21, UR36 ;  /* 0x0000002400157c82 */ /* 0x000fe20008000000 */
[----:B------:R-:W-:Y:S01]  /*1aa0*/  UIADD3.X UR45, UPT, UPT, URZ, UR39, URZ, UP0, !UPT ;  /* 0x00000027ff2d7290 */ /* 0x000fe200087fe4ff */
[----:B------:R1:W-:Y:S01]  /*1ab0*/  UTMALDG.4D [UR16], [UR46], desc[UR42] ;  /* 0x00002a102e0075b4 */ /* 0x0003e20008019000 */
[----:B------:R-:W-:Y:S01]  /*1ac0*/  UIADD3 UR40, UPT, UPT, UR40, 0x1, URZ ;  /* 0x0000000128287890 */ /* 0x000fe2000fffe0ff */
[----:B------:R-:W-:Y:S01]  /*1ad0*/  UMOV UR13, UR36 ;  /* 0x00000024000d7c82 */ /* 0x000fe20008000000 */
[----:B------:R-:W-:Y:S01]  /*1ae0*/  UMOV UR9, UR33 ;  /* 0x0000002100097c82 */ /* 0x000fe20008000000 */
[----:B------:R-:W-:Y:S01]  /*1af0*/  UMOV UR10, UR18 ;  /* 0x00000012000a7c82 */ /* 0x000fe20008000000 */
[----:B------:R-:W-:Y:S01]  /*1b00*/  UMOV UR11, UR19 ;  /* 0x00000013000b7c82 */ /* 0x000fe20008000000 */
[----:B------:R-:W-:Y:S02]  /*1b10*/  UISETP.NE.AND UP0, UPT, UR40, UR14, UPT ;  /* 0x0000000e2800728c */ /* 0x000fe4000bf05270 */
[----:B------:R1:W-:Y:S01]  /*1b20*/  UTMALDG.4D [UR8], [UR44], desc[UR42] ;  /* 0x00002a082c0075b4 */ /* 0x0003e20008019000 */
[----:B------:R-:W-:Y:S01]  /*1b30*/  UMOV UR31, UR14 ;  /* 0x0000000e001f7c82 */ /* 0x000fe20008000000 */
[----:B------:R-:W-:Y:S05]  /*1b40*/  UMOV UR5, UR15 ;  /* 0x0000000f00057c82 */ /* 0x000fea0008000000 */
[----:B------:R-:W-:Y:S05]  /*1b50*/  BRA.U UP0, `(.L_x_248) ;  /* 0xfffffffd001c7547 */ /* 0x000fea000b83ffff */
.L_x_243:
[----:B------:R-:W-:Y:S01]  /*1b60*/  ULEA UR5, UR15, UR4, 0x3 ;  /* 0x000000040f057291 */ /* 0x000fe2000f8e18ff */
[----:B-1----:R-:W-:Y:S01]  /*1b70*/  SHF.L.U32 R2, R15, 0x1f, RZ ;  /* 0x0000001f0f027819 */ /* 0x002fe200000006ff */
[----:B------:R-:W-:Y:S01]  /*1b80*/  @!P1 SYNCS.ARRIVE.TRANS64.A1T0 RZ, [UR4+0xa8], RZ ;  /* 0x0000a8ffffff99a7 */ /* 0x000fe20008100004 */
[----:B------:R-:W-:-:S06]  /*1b90*/  UISETP.GT.AND UP0, UPT, UR30, UR29, UPT ;  /* 0x0000001d1e00728c */ /* 0x000fcc000bf04270 */
[----:B------:R1:W1:Y:S03]  /*1ba0*/  SYNCS.PHASECHK.TRANS64.TRYWAIT P1, [UR5+0x38], R2 ;  /* 0x00003802ff0075a7 */ /* 0x0002660008021105 */
[----:B------:R-:W-:Y:S05]  /*1bb0*/  BRA.U !UP0, `(.L_x_249) ;  /* 0x0000000108fc7547 */ /* 0x000fea000b800000 */
[----:B------:R-:W-:Y:S01]  /*1bc0*/  UIADD3 UR5, UPT, UPT, UR22, UR31, URZ ;  /* 0x0000001f16057290 */ /* 0x000fe2000fffe0ff */
[----:B------:R-:W-:-:S11]  /*1bd0*/  UMOV UR6, UR15 ;  /* 0x0000000f00067c82 */ /* 0x000fd60008000000 */
.L_x_256:
[----:B------:R-:W-:Y:S01]  /*1be0*/  ULEA UR33, UR6, UR4, 0x3 ;  /* 0x0000000406217291 */ /* 0x000fe2000f8e18ff */
[----:B--2---:R-:W-:Y:S01]  /*1bf0*/  @!P5 MOV R3, 0x7000 ;  /* 0x000070000003d802 */ /* 0x004fe20000000f00 */
[----:B-1----:R-:W-:Y:S10]  /*1c00*/  @P1 BRA `(.L_x_250) ;  /* 0x00000000000c1947 */ /* 0x002ff40003800000 */
[----:B------:R-:W-:-:S04]  /*1c10*/  SHF.L.U32 R4, R15, 0x1f, RZ ;  /* 0x0000001f0f047819 */ /* 0x000fc800000006ff */
[----:B------:R-:W1:Y:S02]  /*1c20*/  SYNCS.PHASECHK.TRANS64.TRYWAIT P0, [UR33+0x38], R4 ;  /* 0x00003804ff0075a7 */ /* 0x000e640008001121 */
[----:B-1----:R-:W-:Y:S05]  /*1c30*/  @!P0 BRA `(.L_x_251) ;  /* 0x0000006800788947 */ /* 0x002fea0003800000 */
.L_x_250:
[----:B------:R2:W-:Y:S01]  /*1c40*/  @!P5 SYNCS.ARRIVE.TRANS64 RZ, [UR33], R3 ;  /* 0x00000003ffffd9a7 */ /* 0x0005e20008000021 */
[----:B------:R-:W-:Y:S04]  /*1c50*/  BSSY.RECONVERGENT B0, `(.L_x_252) ;  /* 0x0000003000007945 */ /* 0x000fe80003800200 */
[----:B------:R-:W-:Y:S05]  /*1c60*/  @P4 BRA `(.L_x_253) ;  /* 0x0000000000044947 */ /* 0x000fea0003800000 */
[----:B------:R-:W-:Y:S05]  /*1c70*/  BPT.TRAP 0x1 ;  /* 0x000000040000795c */ /* 0x000fea0000300000 */
.L_x_253:
[----:B------:R-:W-:Y:S05]  /*1c80*/  BSYNC.RECONVERGENT B0 ;  /* 0x0000000000007941 */ /* 0x000fea0003800200 */
.L_x_252:
[----:B------:R-:W-:Y:S01]  /*1c90*/  UIADD3 UR15, UPT, UPT, UR6, 0x1, URZ ;  /* 0x00000001060f7890 */ /* 0x000fe2000fffe0ff */
[----:B------:R-:W-:Y:S01]  /*1ca0*/  BSSY.RECONVERGENT B0, `(.L_x_254) ;  /* 0x000002c000007945 */ /* 0x000fe20003800200 */
[----:B------:R-:W-:Y:S02]  /*1cb0*/  ELECT P0, URZ, PT ;  /* 0x0000000000ff782f */ /* 0x000fe40003800000 */
[----:B------:R-:W-:-:S04]  /*1cc0*/  UISETP.NE.AND UP0, UPT, UR15, 0x7, UPT ;  /* 0x000000070f00788c */ /* 0x000fc8000bf05270 */
[----:B------:R-:W-:Y:S02]  /*1cd0*/  USEL UR8, URZ, 0x1, UP0 ;  /* 0x00000001ff087887 */ /* 0x000fe40008000000 */
[----:B------:R-:W-:-:S04]  /*1ce0*/  USEL UR15, UR15, URZ, UP0 ;  /* 0x000000ff0f0f7287 */ /* 0x000fc80008000000 */
[----:B------:R-:W-:Y:S01]  /*1cf0*/  ULEA UR7, UR15, UR4, 0x3 ;  /* 0x000000040f077291 */ /* 0x000fe2000f8e18ff */
[----:B------:R-:W-:-:S04]  /*1d00*/  LOP3.LUT R15, R15, UR8, RZ, 0x3c, !PT ;  /* 0x000000080f0f7c12 */ /* 0x000fc8000f8e3cff */
[----:B-1----:R-:W-:-:S04]  /*1d10*/  SHF.L.U32 R2, R15, 0x1f, RZ ;  /* 0x0000001f0f027819 */ /* 0x002fc800000006ff */
[----:B------:R1:W1:Y:S01]  /*1d20*/  SYNCS.PHASECHK.TRANS64.TRYWAIT P1, [UR7+0x38], R2 ;  /* 0x00003802ff0075a7 */ /* 0x0002620008021107 */
[----:B------:R-:W-:Y:S05]  /*1d30*/  @!P0 BRA `(.L_x_255) ;  /* 0x0000000000888947 */ /* 0x000fea0003800000 */
[----:B------:R-:W-:Y:S02]  /*1d40*/  ULEA UR32, UR6, UR4, 0xe ;  /* 0x0000000406207291 */ /* 0x000fe4000f8e70ff */
[----:B------:R-:W-:Y:S02]  /*1d50*/  UIADD3 UR48, UP3, UPT, UR38, 0x80, URZ ;  /* 0x0000008026307890 */ /* 0x000fe4000ff7e0ff */
[----:B------:R-:W-:Y:S02]  /*1d60*/  ULEA UR24, UR6, UR4, 0xd ;  /* 0x0000000406187291 */ /* 0x000fe4000f8e68ff */
[----:B------:R-:W-:Y:S02]  /*1d70*/  UIADD3 UR46, UP2, UPT, UR38, 0x180, URZ ;  /* 0x00000180262e7890 */ /* 0x000fe4000ff5e0ff */
[----:B------:R-:W-:Y:S02]  /*1d80*/  ULEA UR8, UR6, UR4, 0xb ;  /* 0x0000000406087291 */ /* 0x000fe4000f8e58ff */
[----:B------:R-:W-:-:S02]  /*1d90*/  UIADD3 UR44, UP1, UPT, UR38, 0x280, URZ ;  /* 0x00000280262c7890 */ /* 0x000fc4000ff3e0ff */
[----:B------:R-:W-:Y:S02]  /*1da0*/  UIADD3 UR42, UP0, UPT, UR38, 0x380, URZ ;  /* 0x00000380262a7890 */ /* 0x000fe4000ff1e0ff */
[----:B------:R-:W-:Y:S02]  /*1db0*/  USHF.L.U32 UR34, UR31, 0x8, URZ ;  /* 0x000000081f227899 */ /* 0x000fe400080006ff */
[----:B------:R-:W-:Y:S02]  /*1dc0*/  UIADD3.X UR49, UPT, UPT, URZ, UR39, URZ, UP3, !UPT ;  /* 0x00000027ff317290 */ /* 0x000fe40009ffe4ff */
[----:B------:R-:W-:Y:S02]  /*1dd0*/  UIADD3 UR32, UPT, UPT, UR32, 0x6800, URZ ;  /* 0x0000680020207890 */ /* 0x000fe4000fffe0ff */
[----:B------:R-:W-:Y:S02]  /*1de0*/  UIADD3.X UR47, UPT, UPT, URZ, UR39, URZ, UP2, !UPT ;  /* 0x00000027ff2f7290 */ /* 0x000fe400097fe4ff */
[----:B------:R-:W-:-:S02]  /*1df0*/  UIADD3 UR24, UPT, UPT, UR24, 0x22800, URZ ;  /* 0x0002280018187890 */ /* 0x000fc4000fffe0ff */
[----:B------:R-:W-:Y:S02]  /*1e00*/  USHF.L.U32 UR19, UR31, 0x2, URZ ;  /* 0x000000021f137899 */ /* 0x000fe400080006ff */
[----:B------:R-:W-:Y:S02]  /*1e10*/  UIADD3.X UR45, UPT, UPT, URZ, UR39, URZ, UP1, !UPT ;  /* 0x00000027ff2d7290 */ /* 0x000fe40008ffe4ff */
[----:B------:R-:W-:Y:S02]  /*1e20*/  UIADD3 UR16, UPT, UPT, UR8, 0x30800, URZ ;  /* 0x0003080008107890 */ /* 0x000fe4000fffe0ff */
[----:B------:R-:W-:Y:S02]  /*1e30*/  UIADD3 UR8, UPT, UPT, UR8, 0x34000, URZ ;  /* 0x0003400008087890 */ /* 0x000fe4000fffe0ff */
[----:B------:R-:W-:Y:S01]  /*1e40*/  UIADD3.X UR43, UPT, UPT, URZ, UR39, URZ, UP0, !UPT ;  /* 0x00000027ff2b7290 */ /* 0x000fe200087fe4ff */
[----:B------:R-:W-:Y:S01]  /*1e50*/  UMOV UR40, 0x0 ;  /* 0x0000000000287882 */ /* 0x000fe20000000000 */
[----:B------:R-:W-:Y:S01]  /*1e60*/  UMOV UR41, 0x10000000 ;  /* 0x1000000000297882 */ /* 0x000fe20000000000 */
[----:B------:R-:W-:Y:S01]  /*1e70*/  UMOV UR25, UR33 ;  /* 0x0000002100197c82 */ /* 0x000fe20008000000 */
[----:B------:R-:W-:Y:S01]  /*1e80*/  UMOV UR28, UR36 ;  /* 0x00000024001c7c82 */ /* 0x000fe20008000000 */
[----:B------:R-:W-:Y:S01]  /*1e90*/  UMOV UR18, URZ ;  /* 0x000000ff00127c82 */ /* 0x000fe20008000000 */
[----:B------:R-:W-:Y:S01]  /*1ea0*/  UMOV UR26, UR34 ;  /* 0x00000022001a7c82 */ /* 0x000fe20008000000 */
[----:B------:R-:W-:Y:S01]  /*1eb0*/  UMOV UR17, UR33 ;  /* 0x0000002100117c82 */ /* 0x000fe20008000000 */
[----:B------:R-:W-:Y:S01]  /*1ec0*/  UMOV UR21, UR36 ;  /* 0x0000002400157c82 */ /* 0x000fe20008000000 */
[----:B------:R1:W-:Y:S01]  /*1ed0*/  UTMALDG.3D [UR32], [UR48], desc[UR40] ;  /* 0x00002820300075b4 */ /* 0x0003e20008011000 */
[----:B------:R-:W-:Y:S01]  /*1ee0*/  UMOV UR9, UR33 ;  /* 0x0000002100097c82 */ /* 0x000fe20008000000 */
[----:B------:R-:W-:Y:S01]  /*1ef0*/  UMOV UR13, UR36 ;  /* 0x00000024000d7c82 */ /* 0x000fe20008000000 */
[----:B------:R-:W-:Y:S01]  /*1f00*/  UMOV UR10, UR18 ;  /* 0x00000012000a7c82 */ /* 0x000fe20008000000 */
[----:B------:R-:W-:Y:S01]  /*1f10*/  UMOV UR11, UR19 ;  /* 0x00000013000b7c82 */ /* 0x000fe20008000000 */
[----:B------:R1:W-:Y:S01]  /*1f20*/  UTMALDG.3D [UR24], [UR46], desc[UR40] ;  /* 0x000028182e0075b4 */ /* 0x0003e20008011000 */
[----:B------:R1:W-:Y:S01]  /*1f30*/  UTMALDG.4D [UR16], [UR44], desc[UR40] ;  /* 0x000028102c0075b4 */ /* 0x0003e20008019000 */
[----:B------:R1:W-:Y:S01]  /*1f40*/  UTMALDG.4D [UR8], [UR42], desc[UR40] ;  /* 0x000028082a0075b4 */ /* 0x0003e20008019000 */
[----:B------:R-:W-:Y:S01]  /*1f50*/  NOP ;  /* 0x0000000000007918 */ /* 0x000fe20000000000 */
.L_x_255:
[----:B-1----:R-:W-:Y:S05]  /*1f60*/  BSYNC.RECONVERGENT B0 ;  /* 0x0000000000007941 */ /* 0x002fea0003800200 */
.L_x_254:
[----:B------:R-:W-:Y:S01]  /*1f70*/  UIADD3 UR31, UPT, UPT, UR31, 0x1, URZ ;  /* 0x000000011f1f7890 */ /* 0x000fe2000fffe0ff */
[----:B------:R-:W-:-:S03]  /*1f80*/  UMOV UR6, UR15 ;  /* 0x0000000f00067c82 */ /* 0x000fc60008000000 */
[----:B------:R-:W-:-:S09]  /*1f90*/  UISETP.NE.AND UP0, UPT, UR31, UR5, UPT ;  /* 0x000000051f00728c */ /* 0x000fd2000bf05270 */
[----:B------:R-:W-:Y:S05]  /*1fa0*/  BRA.U UP0, `(.L_x_256) ;  /* 0xfffffffd000c7547 */ /* 0x000fea000b83ffff */
.L_x_249:
[C---:B-1----:R-:W-:Y:S01]  /*1fb0*/  LEA R2, R14.reuse, UR4, 0x3 ;  /* 0x000000040e027c11 */ /* 0x042fe2000f8e18ff */
[----:B------:R-:W-:Y:S01]  /*1fc0*/  NOP ;  /* 0x0000000000007918 */ /* 0x000fe20000000000 */
[----:B--2---:R-:W-:Y:S02]  /*1fd0*/  SHF.L.U32 R3, R13, 0x1f, RZ ;  /* 0x0000001f0d037819 */ /* 0x004fe400000006ff */
[----:B------:R-:W-:Y:S02]  /*1fe0*/  LEA R4, R14, UR4, 0x4 ;  /* 0x000000040e047c11 */ /* 0x000fe4000f8e20ff */
[----:B------:R-:W1:Y:S02]  /*1ff0*/  SYNCS.PHASECHK.TRANS64.TRYWAIT P0, [R2+URZ+0xb0], R3 ;  /* 0x0000b003020075a7 */ /* 0x000e6400080011ff */
[----:B-1----:R-:W-:Y:S05]  /*2000*/  @!P0 BRA `(.L_x_257) ;  /* 0x00000064009c8947 */ /* 0x002fea0003800000 */
.L_x_348:
[----:B------:R-:W2:Y:S01]  /*2010*/  LDS.128 R4, [R4+0x120] ;  /* 0x0001200004047984 */ /* 0x000ea20000000c00 */
[----:B---3--:R-:W-:Y:S01]  /*2020*/  ISETP.GE.AND P0, PT, R44, 0x1, PT ;  /* 0x000000012c00780c */ /* 0x008fe20003f06270 */
[----:B-1----:R-:W-:Y:S01]  /*2030*/  VIADD R2, R2, 0xc0 ;  /* 0x000000c002027836 */ /* 0x002fe20000000000 */
[----:B------:R-:W-:Y:S01]  /*2040*/  @!PT LDS RZ, [RZ] ;  /* 0x00000000fffff984 */ /* 0x000fe20000000800 */
[----:B------:R-:W-:Y:S01]  /*2050*/  @!PT LDS RZ, [RZ] ;  /* 0x00000000fffff984 */ /* 0x000fe20000000800 */
[----:B------:R-:W-:Y:S01]  /*2060*/  @!PT LDS RZ, [RZ] ;  /* 0x00000000fffff984 */ /* 0x000fe20000000800 */
[----:B------:R-:W-:Y:S01]  /*2070*/  @!PT LDS RZ, [RZ] ;  /* 0x00000000fffff984 */ /* 0x000fe20000000800 */
[----:B------:R1:W-:Y:S06]  /*2080*/  MEMBAR.ALL.CTA ;  /* 0x0000000000007992 */ /* 0x0003ec0000008000 */
[----:B-1----:R-:W1:Y:S01]  /*2090*/  FENCE.VIEW.ASYNC.S ;  /* 0x00000000000073c6 */ /* 0x002e620000000000 */
[----:B------:R-:W-:-:S04]  /*20a0*/  PRMT R2, RZ, 0x654, R2 ;  /* 0x00000654ff027816 */ /* 0x000fc80000000002 */
[----:B-1----:R1:W-:Y:S01]  /*20b0*/  SYNCS.ARRIVE.TRANS64.RED.A1T0 RZ, [R2+URZ], RZ ;  /* 0x000000ff02ff79a7 */ /* 0x0023e200081004ff */
[----:B--2---:R-:W-:-:S13]  /*20c0*/  LOP3.LUT P2, RZ, R6, 0x1, RZ, 0xc0, !PT ;  /* 0x0000000106ff7812 */ /* 0x004fda000784c0ff */
[----:B------:R-:W-:Y:S01]  /*20d0*/  @P2 SHF.R.U32.HI R3, RZ, 0x10, R5 ;  /* 0x00000010ff032819 */ /* 0x000fe20000011605 */
[----:B------:R-:W-:Y:S01]  /*20e0*/  VOTEU.ANY UP0, P2 ;  /* 0x0000000000ff7886 */ /* 0x000fe20001000100 */
[----:B------:R-:W-:Y:S02]  /*20f0*/  @P2 MOV R10, R4 ;  /* 0x00000004000a2202 */ /* 0x000fe40000000f00 */
[----:B------:R-:W-:Y:S02]  /*2100*/  @P2 R2UR.BROADCAST UR5, R3 ;  /* 0x00000000030522ca */ /* 0x000fe400008e0000 */
[----:B------:R-:W-:-:S11]  /*2110*/  @P2 LOP3.LUT R9, R5, 0xffff, RZ, 0xc0, !PT ;  /* 0x0000ffff05092812 */ /* 0x000fd600078ec0ff */
[----:B------:R-:W-:Y:S01]  /*2120*/  @UP0 UMOV UR36, UR5 ;  /* 0x0000000500240c82 */ /* 0x000fe20008000000 */
[----:B-1----:R-:W-:Y:S05]  /*2130*/  @!P0 BRA `(.L_x_258) ;  /* 0x0000000000b88947 */ /* 0x002fea0003800000 */
[----:B------:R-:W4:Y:S01]  /*2140*/  LDC.64 R4, c[0x0][0xf18] ;  /* 0x0003c600ff047b82 */ /* 0x000f220000000a00 */
[----:B------:R-:W-:-:S07]  /*2150*/  ISETP.NE.AND P3, PT, R44, 0x1, PT ;  /* 0x000000012c00780c */ /* 0x000fce0003f65270 */
[----:B------:R-:W1:Y:S08]  /*2160*/  LDC.64 R6, c[0x0][0xf10] ;  /* 0x0003c400ff067b82 */ /* 0x000e700000000a00 */
[----:B------:R-:W2:Y:S08]  /*2170*/  LDC R16, c[0x0][0xf20] ;  /* 0x0003c800ff107b82 */ /* 0x000eb00000000800 */
[----:B------:R-:W3:Y:S01]  /*2180*/  LDC R17, c[0x0][0xf0c] ;  /* 0x0003c300ff117b82 */ /* 0x000ee20000000800 */
[----:B----4-:R-:W-:Y:S01]  /*2190*/  IMAD.HI.U32 R19, R0, R5, RZ ;  /* 0x0000000500137227 */ /* 0x010fe200078e00ff */
[----:B------:R-:W-:-:S03]  /*21a0*/  ISETP.NE.AND P0, PT, R4, 0x1, PT ;  /* 0x000000010400780c */ /* 0x000fc60003f05270 */
[----:B------:R-:W-:-:S03]  /*21b0*/  IMAD.HI.U32 R5, R9, R5, RZ ;  /* 0x0000000509057227 */ /* 0x000fc600078e00ff */
[----:B------:R-:W4:Y:S01]  /*21c0*/  LDC.64 R2, c[0x0][0xf28] ;  /* 0x0003ca00ff027b82 */ /* 0x000f220000000a00 */
[----:B-1----:R-:W-:-:S04]  /*21d0*/  IMAD.HI.U32 R20, R8, R6, RZ ;  /* 0x0000000608147227 */ /* 0x002fc800078e00ff */
[----:B------:R-:W-:Y:S01]  /*21e0*/  IMAD.HI.U32 R21, R10, R6, RZ ;  /* 0x000000060a157227 */ /* 0x000fe200078e00ff */
[----:B------:R-:W-:Y:S02]  /*21f0*/  SHF.R.U32.HI R20, RZ, R7, R20 ;  /* 0x00000007ff147219 */ /* 0x000fe40000011614 */
[-C--:B--2---:R-:W-:Y:S02]  /*2200*/  SHF.R.U32.HI R19, RZ, R16.reuse, R19 ;  /* 0x00000010ff137219 */ /* 0x084fe40000011613 */
[----:B------:R-:W-:Y:S02]  /*2210*/  SHF.R.U32.HI R5, RZ, R16, R5 ;  /* 0x00000010ff057219 */ /* 0x000fe40000011605 */
[----:B------:R-:W-:Y:S02]  /*2220*/  SEL R19, R0, R19, !P0 ;  /* 0x0000001300137207 */ /* 0x000fe40004000000 */
[----:B------:R-:W-:Y:S02]  /*2230*/  SHF.R.U32.HI R21, RZ, R7, R21 ;  /* 0x00000007ff157219 */ /* 0x000fe40000011615 */
[----:B---3--:R-:W-:-:S02]  /*2240*/  ISETP.NE.AND P1, PT, R17, 0x1, PT ;  /* 0x000000011100780c */ /* 0x008fc40003f25270 */
[----:B------:R-:W-:Y:S02]  /*2250*/  SEL R5, R9, R5, !P0 ;  /* 0x0000000509057207 */ /* 0x000fe40004000000 */
[----:B------:R-:W-:Y:S02]  /*2260*/  SEL R20, R8, R20, !P1 ;  /* 0x0000001408147207 */ /* 0x000fe40004800000 */
[----:B------:R-:W-:Y:S01]  /*2270*/  SEL R21, R10, R21, !P1 ;  /* 0x000000150a157207 */ /* 0x000fe20004800000 */
[----:B----4-:R-:W-:-:S04]  /*2280*/  IMAD.HI.U32 R18, R19, R2, RZ ;  /* 0x0000000213127227 */ /* 0x010fc800078e00ff */
[----:B------:R-:W-:Y:S01]  /*2290*/  IMAD.HI.U32 R6, R20, R2, RZ ;  /* 0x0000000214067227 */ /* 0x000fe200078e00ff */
[----:B------:R-:W-:-:S04]  /*22a0*/  @P3 SHF.R.U32.HI R19, RZ, R3, R18 ;  /* 0x00000003ff133219 */ /* 0x000fc80000011612 */
        /* <DEDUP_REMOVED lines=23> */
.L_x_258:
[----:B------:R-:W1:Y:S02]  /*2420*/  LDCU UR5, c[0x0][0xf30] ;  /* 0x0001e600ff0577ac */ /* 0x000e640008000800 */
[----:B-1----:R-:W-:-:S09]  /*2430*/  UISETP.NE.AND UP0, UPT, UR5, 0x1, UPT ;  /* 0x000000010500788c */ /* 0x002fd2000bf05270 */
[----:B------:R-:W-:Y:S05]  /*2440*/  BRA.U UP0, `(.L_x_259) ;  /* 0x0000000100407547 */ /* 0x000fea000b800000 */
[----:B------:R-:W1:Y:S08]  /*2450*/  LDC.64 R4, c[0x0][0xf10] ;  /* 0x0003c400ff047b82 */ /* 0x000e700000000a00 */
[----:B------:R-:W2:Y:S08]  /*2460*/  LDC.64 R2, c[0x0][0xf18] ;  /* 0x0003c600ff027b82 */ /* 0x000eb00000000a00 */
[----:B------:R-:W3:Y:S08]  /*2470*/  LDC R6, c[0x0][0xf20] ;  /* 0x0003c800ff067b82 */ /* 0x000ef00000000800 */
[----:B------:R-:W4:Y:S01]  /*2480*/  LDC R7, c[0x0][0xf0c] ;  /* 0x0003c300ff077b82 */ /* 0x000f220000000800 */
[----:B-1----:R-:W-:-:S05]  /*2490*/  IMAD.HI.U32 R4, R10, R4, RZ ;  /* 0x000000040a047227 */ /* 0x002fca00078e00ff */
[----:B------:R-:W-:Y:S01]  /*24a0*/  SHF.R.U32.HI R4, RZ, R5, R4 ;  /* 0x00000005ff047219 */ /* 0x000fe20000011604 */
[----:B--2---:R-:W-:Y:S01]  /*24b0*/  IMAD.HI.U32 R3, R9, R3, RZ ;  /* 0x0000000309037227 */ /* 0x004fe200078e00ff */
[----:B------:R-:W-:-:S04]  /*24c0*/  ISETP.NE.AND P0, PT, R2, 0x1, PT ;  /* 0x000000010200780c */ /* 0x000fc80003f05270 */
[----:B---3--:R-:W-:-:S04]  /*24d0*/  SHF.R.U32.HI R3, RZ, R6, R3 ;  /* 0x00000006ff037219 */ /* 0x008fc80000011603 */
[----:B------:R-:W-:Y:S02]  /*24e0*/  SEL R3, R9, R3, !P0 ;  /* 0x0000000309037207 */ /* 0x000fe40004000000 */
[----:B----4-:R-:W-:-:S04]  /*24f0*/  ISETP.NE.AND P1, PT, R7, 0x1, PT ;  /* 0x000000010700780c */ /* 0x010fc80003f25270 */
[----:B------:R-:W-:-:S05]  /*2500*/  SEL R4, R10, R4, !P1 ;  /* 0x000000040a047207 */ /* 0x000fca0004800000 */
[----:B------:R-:W-:Y:S02]  /*2510*/  IMAD.IADD R5, R3, 0x1, -R4 ;  /* 0x0000000103057824 */ /* 0x000fe400078e0a04 */
[----:B------:R-:W-:Y:S02]  /*2520*/  IMAD.IADD R3, R4, 0x1, -R3 ;  /* 0x0000000104037824 */ /* 0x000fe400078e0a03 */
[----:B------:R-:W-:Y:S02]  /*2530*/  IMAD R10, R5, R7, R10 ;  /* 0x00000007050a7224 */ /* 0x000fe400078e020a */
[----:B------:R-:W-:-:S07]  /*2540*/  IMAD R9, R3, R2, R9 ;  /* 0x0000000203097224 */ /* 0x000fce00078e0209 */
.L_x_259:
[----:B------:R-:W-:Y:S01]  /*2550*/  VIADD R14, R14, 0x1 ;  /* 0x000000010e0e7836 */ /* 0x000fe20000000000 */
[----:B------:R-:W-:Y:S01]  /*2560*/  PLOP3.LUT P1, PT, PT, PT, PT, 0x80, 0x8 ;  /* 0x000000000008781c */ /* 0x000fe20003f2f070 */
        /* <DEDUP_REMOVED lines=9> */
[----:B------:R-:W-:-:S03]  /*2600*/  SHF.L.U32 R2, R15, 0x1f, RZ ;  /* 0x0000001f0f027819 */ /* 0x000fc600000006ff */
[----:B------:R-:W-:-:S09]  /*2610*/  ULEA UR5, UR15, UR4, 0x3 ;  /* 0x000000040f057291 */ /* 0x000fd2000f8e18ff */
[----:B------:R-:W1:Y:S02]  /*2620*/  SYNCS.PHASECHK.TRANS64.TRYWAIT P0, [UR5], R2 ;  /* 0x00000002ff0075a7 */ /* 0x000e640008001105 */
[----:B-1----:R-:W-:Y:S05]  /*2630*/  @!P0 BRA `(.L_x_261) ;  /* 0x0000006000248947 */ /* 0x002fea0003800000 */
.L_x_350:
[----:B------:R-:W-:-:S04]  /*2640*/  UIADD3 UR6, UPT, UPT, UR15, 0x1, URZ ;  /* 0x000000010f067890 */ /* 0x000fc8000fffe0ff */
[----:B------:R-:W-:-:S04]  /*2650*/  UISETP.NE.AND UP0, UPT, UR6, 0x7, UPT ;  /* 0x000000070600788c */ /* 0x000fc8000bf05270 */
[----:B------:R-:W-:Y:S02]  /*2660*/  USEL UR7, URZ, 0x1, UP0 ;  /* 0x00000001ff077887 */ /* 0x000fe40008000000 */
[----:B------:R-:W-:-:S04]  /*2670*/  USEL UR6, UR6, URZ, UP0 ;  /* 0x000000ff06067287 */ /* 0x000fc80008000000 */
[----:B------:R-:W-:Y:S01]  /*2680*/  ULEA UR5, UR6, UR4, 0x3 ;  /* 0x0000000406057291 */ /* 0x000fe2000f8e18ff */
[----:B-1----:R-:W-:-:S04]  /*2690*/  LOP3.LUT R2, R15, UR7, RZ, 0x3c, !PT ;  /* 0x000000070f027c12 */ /* 0x002fc8000f8e3cff */
[----:B------:R-:W-:-:S04]  /*26a0*/  SHF.L.U32 R3, R2, 0x1f, RZ ;  /* 0x0000001f02037819 */ /* 0x000fc800000006ff */
[----:B------:R-:W1:Y:S02]  /*26b0*/  SYNCS.PHASECHK.TRANS64.TRYWAIT P0, [UR5], R3 ;  /* 0x00000003ff0075a7 */ /* 0x000e640008001105 */
[----:B-1----:R-:W-:Y:S05]  /*26c0*/  @!P0 BRA `(.L_x_262) ;  /* 0x0000006000188947 */ /* 0x002fea0003800000 */
.L_x_352:
[----:B------:R-:W-:-:S04]  /*26d0*/  UIADD3 UR6, UPT, UPT, UR6, 0x1, URZ ;  /* 0x0000000106067890 */ /* 0x000fc8000fffe0ff */
[----:B------:R-:W-:-:S04]  /*26e0*/  UISETP.NE.AND UP0, UPT, UR6, 0x7, UPT ;  /* 0x000000070600788c */ /* 0x000fc8000bf05270 */
[----:B------:R-:W-:Y:S02]  /*26f0*/  USEL UR7, URZ, 0x1, UP0 ;  /* 0x00000001ff077887 */ /* 0x000fe40008000000 */
[----:B------:R-:W-:-:S04]  /*2700*/  USEL UR6, UR6, URZ, UP0 ;  /* 0x000000ff06067287 */ /* 0x000fc80008000000 */
[----:B------:R-:W-:Y:S01]  /*2710*/  ULEA UR5, UR6, UR4, 0x3 ;  /* 0x0000000406057291 */ /* 0x000fe2000f8e18ff */
[----:B------:R-:W-:-:S04]  /*2720*/  LOP3.LUT R2, R2, UR7, RZ, 0x3c, !PT ;  /* 0x0000000702027c12 */ /* 0x000fc8000f8e3cff */
[----:B-1----:R-:W-:-:S04]  /*2730*/  SHF.L.U32 R3, R2, 0x1f, RZ ;  /* 0x0000001f02037819 */ /* 0x002fc800000006ff */
[----:B------:R-:W1:Y:S02]  /*2740*/  SYNCS.PHASECHK.TRANS64.TRYWAIT P0, [UR5], R3 ;  /* 0x00000003ff0075a7 */ /* 0x000e640008001105 */
[----:B-1----:R-:W-:Y:S05]  /*2750*/  @!P0 BRA `(.L_x_263) ;  /* 0x00000060000c8947 */ /* 0x002fea0003800000 */
.L_x_354:
        /* <DEDUP_REMOVED lines=9> */
.L_x_356:
        /* <DEDUP_REMOVED lines=9> */
.L_x_358:
        /* <DEDUP_REMOVED lines=9> */
.L_x_360:
[----:B------:R-:W-:-:S04]  /*2910*/  UIADD3 UR6, UPT, UPT, UR6, 0x1, URZ ;  /* 0x0000000106067890 */ /* 0x000fc8000fffe0ff */
[----:B------:R-:W-:-:S04]  /*2920*/  UISETP.NE.AND UP0, UPT, UR6, 0x7, UPT ;  /* 0x000000070600788c */ /* 0x000fc8000bf05270 */
[----:B------:R-:W-:Y:S02]  /*2930*/  USEL UR5, URZ, 0x1, UP0 ;  /* 0x00000001ff057887 */ /* 0x000fe40008000000 */
[----:B------:R-:W-:-:S04]  /*2940*/  USEL UR6, UR6, URZ, UP0 ;  /* 0x000000ff06067287 */ /* 0x000fc80008000000 */
[----:B------:R-:W-:Y:S01]  /*2950*/  ULEA UR6, UR6, UR4, 0x3 ;  /* 0x0000000406067291 */ /* 0x000fe2000f8e18ff */
[----:B------:R-:W-:-:S04]  /*2960*/  LOP3.LUT R2, R2, UR5, RZ, 0x3c, !PT ;  /* 0x0000000502027c12 */ /* 0x000fc8000f8e3cff */
[----:B------:R-:W-:Y:S01]  /*2970*/  SHF.L.U32 R2, R2, 0x1f, RZ ;  /* 0x0000001f02027819 */ /* 0x000fe200000006ff */
[----:B-1--4-:R-:W-:-:S07]  /*2980*/  IMAD.U32 R0, RZ, RZ, UR6 ;  /* 0x00000006ff007e24 */ /* 0x012fce000f8e00ff */
.L_x_267:
[----:B-1----:R1:W2:Y:S02]  /*2990*/  SYNCS.PHASECHK.TRANS64.TRYWAIT P0, [R0+URZ], R2 ;  /* 0x00000002000075a7 */ /* 0x0022a400080011ff */
[----:B--2---:R-:W-:Y:S05]  /*29a0*/  @!P0 NANOSLEEP.SYNCS 0x989680 ;  /* 0x009896800000895d */ /* 0x004fea0003900000 */
[----:B------:R-:W2:Y:S02]  /*29b0*/  @!P0 SYNCS.PHASECHK.TRANS64 P0, [R0+URZ], R2 ;  /* 0x00000002000085a7 */ /* 0x000ea400080010ff */
[----:B--2---:R-:W-:Y:S05]  /*29c0*/  @P0 EXIT ;  /* 0x000000000000094d */ /* 0x004fea0003800000 */
[----:B------:R-:W-:Y:S05]  /*29d0*/  BRA `(.L_x_267) ;  /* 0xfffffffc00ec7947 */ /* 0x000fea000383ffff */
.L_x_240:
[----:B------:R-:W-:-:S04]  /*29e0*/  UISETP.NE.AND UP1, UPT, UR37, URZ, UPT ;  /* 0x000000ff2500728c */ /* 0x000fc8000bf25270 */
[----:B------:R-:W-:-:S09]  /*29f0*/  UISETP.NE.OR UP1, UPT, UR8, 0x1, UP1 ;  /* 0x000000010800788c */ /* 0x000fd20008f25670 */
[----:B------:R-:W-:Y:S05]  /*2a00*/  BRA.U UP1, `(.L_x_268) ;  /* 0x0000000501487547 */ /* 0x000fea000b800000 */
[----:B------:R-:W-:Y:S01]  /*2a10*/  ISETP.NE.AND P2, PT, R2, RZ, PT ;  /* 0x000000ff0200720c */ /* 0x000fe20003f45270 */
[----:B------:R-:W-:Y:S01]  /*2a20*/  IMAD.MOV.U32 R12, RZ, RZ, 0x1 ;  /* 0x00000001ff0c7424 */ /* 0x000fe200078e00ff */
[----:B------:R-:W-:Y:S02]  /*2a30*/  CS2R R10, SRZ ;  /* 0x00000000000a7805 */ /* 0x000fe4000001ff00 */
[----:B------:R-:W-:Y:S01]  /*2a40*/  CS2R R8, SRZ ;  /* 0x0000000000087805 */ /* 0x000fe2000001ff00 */
[----:B------:R-:W-:Y:S01]  /*2a50*/  UMOV UR4, 0x400 ;  /* 0x0000040000047882 */ /* 0x000fe20000000000 */
[----:B------:R-:W-:Y:S01]  /*2a60*/  UMOV UR6, URZ ;  /* 0x000000ff00067c82 */ /* 0x000fe20008000000 */
[----:B------:R-:W-:-:S12]  /*2a70*/  ULEA UR37, UR37, UR4, 0x18 ;  /* 0x0000000425257291 */ /* 0x000fd8000f8ec0ff */
.L_x_272:
[----:B------:R-:W-:Y:S02]  /*2a80*/  LEA R0, R8, UR37, 0x3 ;  /* 0x0000002508007c11 */ /* 0x000fe4000f8e18ff */
[----:B------:R-:W-:-:S03]  /*2a90*/  SHF.L.U32 R4, R9, 0x1f, RZ ;  /* 0x0000001f09047819 */ /* 0x000fc600000006ff */
[----:B------:R-:W-:Y:S01]  /*2aa0*/  VIADD R5, R0, 0x100 ;  /* 0x0000010000057836 */ /* 0x000fe20000000000 */
[----:B------:R-:W1:Y:S02]  /*2ab0*/  SYNCS.PHASECHK.TRANS64.TRYWAIT P0, [R0+URZ+0xf0], R4 ;  /* 0x0000f004000075a7 */ /* 0x000e6400080011ff */
[----:B-1----:R-:W-:Y:S05]  /*2ac0*/  @!P0 BRA `(.L_x_269) ;  /* 0x0000005c00908947 */ /* 0x002fea0003800000 */
.L_x_361:
[----:B------:R-:W-:Y:S01]  /*2ad0*/  ULEA UR5, UR6, UR37, 0x3 ;  /* 0x0000002506057291 */ /* 0x000fe2000f8e18ff */
[----:B-1----:R-:W-:Y:S01]  /*2ae0*/  PRMT R0, RZ, 0x654, R5 ;  /* 0x00000654ff007816 */ /* 0x002fe20000000005 */
[----:B------:R-:W-:Y:S01]  /*2af0*/  @!P2 IMAD.MOV.U32 R4, RZ, RZ, 0x10 ;  /* 0x00000010ff04a424 */ /* 0x000fe200078e00ff */
[----:B------:R-:W-:Y:S01]  /*2b00*/  SHF.L.U32 R5, R12, 0x1f, RZ ;  /* 0x0000001f0c057819 */ /* 0x000fe200000006ff */
[----:B------:R-:W-:Y:S01]  /*2b10*/  UIADD3 UR4, UPT, UPT, UR5, 0xb0, URZ ;  /* 0x000000b005047890 */ /* 0x000fe2000fffe0ff */
[----:B------:R1:W-:Y:S05]  /*2b20*/  SYNCS.ARRIVE.TRANS64.RED.A1T0 RZ, [R0+URZ], RZ ;  /* 0x000000ff00ff79a7 */ /* 0x0003ea00081004ff */
[----:B------:R-:W-:Y:S01]  /*2b30*/  IMAD.U32 R6, RZ, RZ, UR4 ;  /* 0x00000004ff067e24 */ /* 0x000fe2000f8e00ff */
[----:B------:R-:W2:Y:S04]  /*2b40*/  SYNCS.PHASECHK.TRANS64.TRYWAIT P0, [UR5+0xc0], R5 ;  /* 0x0000c005ff0075a7 */ /* 0x000ea80008001105 */
[----:B------:R-:W-:Y:S01]  /*2b50*/  PRMT R6, R2, 0x654, R6 ;  /* 0x0000065402067816 */ /* 0x000fe20000000006 */
[----:B-12---:R-:W-:Y:S06]  /*2b60*/  @!P0 BRA `(.L_x_270) ;  /* 0x0000005c007c8947 */ /* 0x006fec0003800000 */
.L_x_363:
[----:B------:R-:W-:Y:S01]  /*2b70*/  ULEA UR4, UR6, UR37, 0x4 ;  /* 0x0000002506047291 */ /* 0x000fe2000f8e20ff */
[----:B------:R-:W-:Y:S01]  /*2b80*/  SEL R3, R6, R3, !P2 ;  /* 0x0000000306037207 */ /* 0x000fe20005000000 */
[----:B------:R-:W-:Y:S01]  /*2b90*/  UIADD3 UR5, UPT, UPT, UR5, 0xb0, URZ ;  /* 0x000000b005057890 */ /* 0x000fe2000fffe0ff */
[----:B-1----:R-:W-:Y:S01]  /*2ba0*/  LEA R0, R11, UR37, 0x3 ;  /* 0x000000250b007c11 */ /* 0x002fe2000f8e18ff */
[----:B------:R-:W-:Y:S01]  /*2bb0*/  UIADD3 UR4, UPT, UPT, UR4, 0x120, URZ ;  /* 0x0000012004047890 */ /* 0x000fe2000fffe0ff */
[----:B------:R1:W-:Y:S01]  /*2bc0*/  @!P2 SYNCS.ARRIVE.TRANS64.RED RZ, [R3+URZ], R4 ;  /* 0x0000000403ffa9a7 */ /* 0x0003e200080004ff */
[----:B------:R-:W-:Y:S01]  /*2bd0*/  UIADD3 UR6, UPT, UPT, UR6, 0x1, URZ ;  /* 0x0000000106067890 */ /* 0x000fe2000fffe0ff */
[----:B------:R-:W-:-:S03]  /*2be0*/  VIADD R8, R8, 0x1 ;  /* 0x0000000108087836 */ /* 0x000fc60000000000 */
[----:B------:R-:W-:Y:S02]  /*2bf0*/  UISETP.NE.AND UP0, UPT, UR6, 0x2, UPT ;  /* 0x000000020600788c */ /* 0x000fe4000bf05270 */
[----:B------:R-:W-:Y:S01]  /*2c00*/  ISETP.NE.AND P0, PT, R8, 0x2, PT ;  /* 0x000000020800780c */ /* 0x000fe20003f05270 */
[----:B------:R-:W-:Y:S06]  /*2c10*/  UGETNEXTWORKID.BROADCAST [UR4], [UR5] ;  /* 0x00000000040073ca */ /* 0x000fec0008000100 */
[----:B------:R-:W-:Y:S02]  /*2c20*/  USEL UR4, URZ, 0x1, UP0 ;  /* 0x00000001ff047887 */ /* 0x000fe40008000000 */
[----:B------:R-:W-:-:S04]  /*2c30*/  USEL UR6, UR6, URZ, UP0 ;  /* 0x000000ff06067287 */ /* 0x000fc80008000000 */
[----:B------:R-:W-:Y:S02]  /*2c40*/  LOP3.LUT R12, R12, UR4, RZ, 0x3c, !PT ;  /* 0x000000040c0c7c12 */ /* 0x000fe4000f8e3cff */
[----:B-1----:R-:W-:-:S04]  /*2c50*/  SHF.L.U32 R4, R10, 0x1f, RZ ;  /* 0x0000001f0a047819 */ /* 0x002fc800000006ff */
[----:B------:R-:W1:Y:S02]  /*2c60*/  SYNCS.PHASECHK.TRANS64.TRYWAIT P1, [R0+URZ+0xb0], R4 ;  /* 0x0000b004000075a7 */ /* 0x000e6400080211ff */
[----:B-1----:R-:W-:Y:S05]  /*2c70*/  @!P1 BRA `(.L_x_271) ;  /* 0x0000005c00509947 */ /* 0x002fea0003800000 */
.L_x_364:
[C---:B-1----:R-:W-:Y:S01]  /*2c80*/  LEA R4, R11.reuse, UR37, 0x4 ;  /* 0x000000250b047c11 */ /* 0x042fe2000f8e20ff */
[----:B------:R-:W-:Y:S01]  /*2c90*/  VIADD R0, R0, 0xc0 ;  /* 0x000000c000007836 */ /* 0x000fe20000000000 */
[----:B------:R-:W-:Y:S01]  /*2ca0*/  SEL R8, R8, RZ, P0 ;  /* 0x000000ff08087207 */ /* 0x000fe20000000000 */
        /* <DEDUP_REMOVED lines=13> */
[----:B------:R-:W-:-:S04]  /*2d80*/  SEL R4, RZ, 0x1, P1 ;  /* 0x00000001ff047807 */ /* 0x000fc80000800000 */
[----:B------:R-:W-:Y:S02]  /*2d90*/  LOP3.LUT R10, R10, R4, RZ, 0x3c, !PT ;  /* 0x000000040a0a7212 */ /* 0x000fe400078e3cff */
[----:B--2---:R-:W-:-:S04]  /*2da0*/  SEL R0, RZ, 0x1, P0 ;  /* 0x00000001ff007807 */ /* 0x004fc80000000000 */
[----:B------:R-:W-:Y:S01]  /*2db0*/  LOP3.LUT R9, R9, R0, RZ, 0x3c, !PT ;  /* 0x0000000009097212 */ /* 0x000fe200078e3cff */
[----:B------:R-:W-:Y:S06]  /*2dc0*/  @P3 BRA `(.L_x_272) ;  /* 0xfffffffc002c3947 */ /* 0x000fec000383ffff */
[----:B------:R-:W-:Y:S01]  /*2dd0*/  ULEA UR5, UR6, UR37, 0x3 ;  /* 0x0000002506057291 */ /* 0x000fe2000f8e18ff */
[----:B------:R-:W-:-:S08]  /*2de0*/  SHF.L.U32 R2, R12, 0x1f, RZ ;  /* 0x0000001f0c027819 */ /* 0x000fd000000006ff */
[----:B------:R-:W1:Y:S02]  /*2df0*/  SYNCS.PHASECHK.TRANS64 P0, [UR5+0xc0], R2 ;  /* 0x0000c002ff0075a7 */ /* 0x000e640008001005 */
[----:B-1----:R-:W-:Y:S05]  /*2e00*/  @P0 BRA `(.L_x_273) ;  /* 0x0000000000080947 */ /* 0x002fea0003800000 */
[----:B------:R-:W1:Y:S02]  /*2e10*/  SYNCS.PHASECHK.TRANS64.TRYWAIT P0, [UR5+0xc0], R2 ;  /* 0x0000c002ff0075a7 */ /* 0x000e640008001105 */
[----:B-1----:R-:W-:Y:S05]  /*2e20*/  @!P0 BRA `(.L_x_274) ;  /* 0x0000005800f88947 */ /* 0x002fea0003800000 */
.L_x_273:
        /* <DEDUP_REMOVED lines=11> */
.L_x_275:
[----:B-1----:R1:W2:Y:S02]  /*2ee0*/  SYNCS.PHASECHK.TRANS64.TRYWAIT P0, [R0+URZ+0xc0], R2 ;  /* 0x0000c002000075a7 */ /* 0x0022a400080011ff */
[----:B--2---:R-:W-:Y:S05]  /*2ef0*/  @!P0 NANOSLEEP.SYNCS 0x989680 ;  /* 0x009896800000895d */ /* 0x004fea0003900000 */
[----:B------:R-:W2:Y:S02]  /*2f00*/  @!P0 SYNCS.PHASECHK.TRANS64 P0, [R0+URZ+0xc0], R2 ;  /* 0x0000c002000085a7 */ /* 0x000ea400080010ff */
[----:B--2---:R-:W-:Y:S05]  /*2f10*/  @P0 EXIT ;  /* 0x000000000000094d */ /* 0x004fea0003800000 */
[----:B------:R-:W-:Y:S05]  /*2f20*/  BRA `(.L_x_275) ;  /* 0xfffffffc00ec7947 */ /* 0x000fea000383ffff */
.L_x_268:
[----:B------:R-:W-:-:S09]  /*2f30*/  UISETP.NE.AND UP1, UPT, UR8, URZ, UPT ;  /* 0x000000ff0800728c */ /* 0x000fd2000bf25270 */
        /* <DEDUP_REMOVED lines=18> */
.L_x_280:
[----:B------:R-:W-:Y:S05]  /*3060*/  NANOSLEEP 0x64 ;  /* 0x000000640000795d */ /* 0x000fea0003800000 */
[----:B------:R-:W-:-:S05]  /*3070*/  UMOV UR5, 0x10 ;  /* 0x0000001000057882 */ /* 0x000fca0000000000 */
[----:B------:R-:W-:Y:S04]  /*3080*/  DEPBAR.LE SB1, 0x36 ;  /* 0x00009d800000791a */ /* 0x000fe80000000000 */
[----:B------:R-:W1:Y:S02]  /*3090*/  UTCATOMSWS.FIND_AND_SET.ALIGN UP0, UR5, UR5 ;  /* 0x00000005000575e3 */ /* 0x000e640008000800 */
[----:B-1----:R-:W-:Y:S01]  /*30a0*/  MOV R3, UR5 ;  /* 0x0000000500037c02 */ /* 0x002fe20008000f00 */
[----:B------:R-:W-:Y:S05]  /*30b0*/  BRA.U !UP0, `(.L_x_280) ;  /* 0xfffffffd08e87547 */ /* 0x000fea000b83ffff */
.L_x_279:
[-C--:B------:R-:W-:Y:S02]  /*30c0*/  SHF.L.U32 R2, R2, R3.reuse, RZ ;  /* 0x0000000302027219 */ /* 0x080fe400000006ff */
[----:B------:R-:W-:Y:S01]  /*30d0*/  SHF.L.U32 R0, R0, R3, RZ ;  /* 0x0000000300007219 */ /* 0x000fe200000006ff */
[----:B------:R-:W-:Y:S02]  /*30e0*/  IMAD.SHL.U32 R3, R3, 0x20, RZ ;  /* 0x0000002003037824 */ /* 0x000fe400078e00ff */
[----:B------:R1:W-:Y:S04]  /*30f0*/  ATOMS.OR RZ, [UR4+0x14], R2 ;  /* 0x00001402ffff798c */ /* 0x0003e8000b000004 */
[----:B------:R1:W-:Y:S04]  /*3100*/  ATOMS.OR RZ, [UR4+0x18], R0 ;  /* 0x00001800ffff798c */ /* 0x0003e8000b000004 */
[----:B------:R1:W-:Y:S01]  /*3110*/  STS [UR37+0x140], R3 ;  /* 0x00014003ff007988 */ /* 0x0003e20008000825 */
[----:B------:R-:W-:Y:S05]  /*3120*/  BRA `(.L_x_278) ;  /* 0x0000000000107947 */ /* 0x000fea0003800000 */
.L_x_277:
[----:B------:R-:W-:Y:S02]  /*3130*/  MOV R0, 0xffffffff ;  /* 0xffffffff00007802 */ /* 0x000fe40000000f00 */
[----:B------:R-:W-:-:S03]  /*3140*/  MOV R2, 0x3170 ;  /* 0x0000317000027802 */ /* 0x000fc60000000f00 */
[----:B------:R1:W-:Y:S04]  /*3150*/  STS [UR37+0x140], R0 ;  /* 0x00014000ff007988 */ /* 0x0003e80008000825 */
[----:B-1-3-5:R-:W-:Y:S05]  /*3160*/  CALL.REL.NOINC `($__internal_4_$__cuda_sm10x_tcgen05_guardrail_trap_phase_invalid_during_alloc) ;  /* 0x0000005c009c7944 */ /* 0x02afea0003c00000 */
.L_x_278:
[----:B------:R-:W-:Y:S05]  /*3170*/  WARPSYNC.ALL ;  /* 0x0000000000007948 */ /* 0x000fea0003800000 */
[----:B------:R-:W2:Y:S01]  /*3180*/  S2UR UR14, SR_CgaCtaId ;  /* 0x00000000000e79c3 */ /* 0x000ea20000008800 */
[----:B------:R-:W-:Y:S01]  /*3190*/  UMOV UR4, 0x400 ;  /* 0x0000040000047882 */ /* 0x000fe20000000000 */
[----:B------:R-:W-:-:S06]  /*31a0*/  NOP ;  /* 0x0000000000007918 */ /* 0x000fcc0000000000 */
[----:B------:R-:W-:Y:S08]  /*31b0*/  BAR.ARV 0x6, 0xa0 ;  /* 0x0182800000007b1d */ /* 0x000ff00000002000 */
[----:B------:R-:W4:Y:S01]  /*31c0*/  LDC R8, c[0x0][0x370] ;  /* 0x0000dc00ff087b82 */ /* 0x000f220000000800 */
[----:B------:R-:W-:Y:S01]  /*31d0*/  HFMA2 R14, -RZ, RZ, 0, 5.9604644775390625e-08 ;  /* 0x00000001ff0e7431 */ /* 0x000fe200000001ff */
[----:B------:R-:W-:Y:S01]  /*31e0*/  CS2R R12, SRZ ;  /* 0x00000000000c7805 */ /* 0x000fe2000001ff00 */
[----:B------:R-:W-:Y:S01]  /*31f0*/  IMAD.MOV.U32 R11, RZ, RZ, RZ ;  /* 0x000000ffff0b7224 */ /* 0x000fe200078e00ff */
[----:B------:R-:W-:Y:S01]  /*3200*/  UMOV UR26, URZ ;  /* 0x000000ff001a7c82 */ /* 0x000fe20008000000 */
[----:B------:R-:W-:Y:S01]  /*3210*/  UMOV UR25, URZ ;  /* 0x000000ff00197c82 */ /* 0x000fe20008000000 */
[----:B--2---:R-:W-:Y:S01]  /*3220*/  ULEA UR14, UR14, UR4, 0x18 ;  /* 0x000000040e0e7291 */ /* 0x004fe2000f8ec0ff */
[----:B------:R-:W2:Y:S03]  /*3230*/  LDCU UR4, c[0x0][0x38c] ;  /* 0x00007180ff0477ac */ /* 0x000ea60008000800 */
[----:B------:R-:W-:-:S02]  /*3240*/  UIADD3 UR18, UPT, UPT, UR14, 0x6800, URZ ;  /* 0x000068000e127890 */ /* 0x000fc4000fffe0ff */
[----:B------:R-:W-:-:S03]  /*3250*/  UIADD3 UR19, UPT, UPT, UR14, 0x22800, URZ ;  /* 0x000228000e137890 */ /* 0x000fc6000fffe0ff */
[----:B-1----:R-:W1:Y:S01]  /*3260*/  LDS R0, [UR14+0x140] ;  /* 0x0001400eff007984 */ /* 0x002e620008000800 */
[----:B------:R-:W-:Y:S02]  /*3270*/  UIADD3 UR20, UPT, UPT, UR14, 0x30800, URZ ;  /* 0x000308000e147890 */ /* 0x000fe4000fffe0ff */
[----:B------:R-:W-:Y:S02]  /*3280*/  UIADD3 UR21, UPT, UPT, UR14, 0x34000, URZ ;  /* 0x000340000e157890 */ /* 0x000fe4000fffe0ff */
[----:B------:R-:W-:Y:S02]  /*3290*/  USHF.R.U32.HI UR18, URZ, 0x4, UR18 ;  /* 0x00000004ff127899 */ /* 0x000fe40008011612 */
[----:B------:R-:W-:Y:S02]  /*32a0*/  USHF.R.U32.HI UR19, URZ, 0x4, UR19 ;  /* 0x00000004ff137899 */ /* 0x000fe40008011613 */
[----:B------:R-:W-:Y:S02]  /*32b0*/  USHF.R.U32.HI UR20, URZ, 0x4, UR20 ;  /* 0x00000004ff147899 */ /* 0x000fe40008011614 */
[----:B--2---:R-:W-:-:S02]  /*32c0*/  UIADD3 UR4, UPT, UPT, UR4, 0xff, URZ ;  /* 0x000000ff04047890 */ /* 0x004fc4000fffe0ff */
[----:B------:R-:W-:Y:S02]  /*32d0*/  USHF.R.U32.HI UR21, URZ, 0x4, UR21 ;  /* 0x00000004ff157899 */ /* 0x000fe40008011615 */
[----:B------:R-:W-:Y:S02]  /*32e0*/  USHF.R.S32.HI UR13, URZ, 0x1f, UR4 ;  /* 0x0000001fff0d7899 */ /* 0x000fe40008011404 */
[----:B------:R-:W-:Y:S02]  /*32f0*/  ULOP3.LUT UR18, UR18, 0x3fff, URZ, 0xc0, !UPT ;  /* 0x00003fff12127892 */ /* 0x000fe4000f8ec0ff */
[----:B------:R-:W-:Y:S02]  /*3300*/  ULEA.HI UR13, UR13, UR4, URZ, 0x8 ;  /* 0x000000040d0d7291 */ /* 0x000fe4000f8f40ff */
[----:B------:R-:W-:Y:S02]  /*3310*/  ULOP3.LUT UR19, UR19, 0x3fff, URZ, 0xc0, !UPT ;  /* 0x00003fff13137892 */ /* 0x000fe4000f8ec0ff */
[----:B------:R-:W-:-:S02]  /*3320*/  USHF.R.S32.HI UR13, URZ, 0x8, UR13 ;  /* 0x00000008ff0d7899 */ /* 0x000fc4000801140d */
[----:B------:R-:W-:Y:S02]  /*3330*/  ULOP3.LUT UR20, UR20, 0x3fff, URZ, 0xc0, !UPT ;  /* 0x00003fff14147892 */ /* 0x000fe4000f8ec0ff */
[----:B------:R-:W-:Y:S02]  /*3340*/  UISETP.LT.AND UP0, UPT, UR13, 0x1, UPT ;  /* 0x000000010d00788c */ /* 0x000fe4000bf01270 */
[----:B------:R-:W-:Y:S02]  /*3350*/  ULOP3.LUT UR21, UR21, 0x3fff, URZ, 0xc0, !UPT ;  /* 0x00003fff15157892 */ /* 0x000fe4000f8ec0ff */
[----:B------:R-:W-:Y:S02]  /*3360*/  USEL UR17, UR13, 0x1, !UP0 ;  /* 0x000000010d117887 */ /* 0x000fe4000c000000 */
[----:B------:R-:W-:Y:S02]  /*3370*/  ULOP3.LUT UR18, UR18, 0x10000, URZ, 0xfc, !UPT ;  /* 0x0001000012127892 */ /* 0x000fe4000f8efcff */
[----:B------:R-:W-:-:S02]  /*3380*/  ULOP3.LUT UR19, UR19, 0x10000, URZ, 0xfc, !UPT ;  /* 0x0001000013137892 */ /* 0x000fc4000f8efcff */
[----:B------:R-:W-:Y:S02]  /*3390*/  ULOP3.LUT UR20, UR20, 0x10000, URZ, 0xfc, !UPT ;  /* 0x0001000014147892 */ /* 0x000fe4000f8efcff */
[----:B------:R-:W-:Y:S01]  /*33a0*/  ULOP3.LUT UR21, UR21, 0x10000, URZ, 0xfc, !UPT ;  /* 0x0001000015157892 */ /* 0x000fe2000f8efcff */
[----:B-1----:R-:W-:Y:S01]  /*33b0*/  R2UR UR31, R0 ;  /* 0x00000000001f72ca */ /* 0x002fe200000e0000 */
[----:B------:R-:W-:Y:S01]  /*33c0*/  UIADD3 UR17, UPT, UPT, -UR17, URZ, URZ ;  /* 0x000000ff11117290 */ /* 0x000fe2000fffe1ff */
[----:B------:R-:W1:Y:S11]  /*33d0*/  LDC R0, c[0x0][0x374] ;  /* 0x0000dd00ff007b82 */ /* 0x000e760000000800 */
[----:B------:R-:W-:Y:S01]  /*33e0*/  IMAD.U32 R2, RZ, RZ, UR31 ;  /* 0x0000001fff027e24 */ /* 0x000fe2000f8e00ff */
[----:B------:R-:W-:-:S02]  /*33f0*/  UIADD3 UR10, UPT, UPT, UR31, 0x80, URZ ;  /* 0x000000801f0a7890 */ /* 0x000fc4000fffe0ff */
[----:B------:R-:W-:Y:S01]  /*3400*/  UIADD3 UR8, UPT, UPT, UR31, 0x84, URZ ;  /* 0x000000841f087890 */ /* 0x000fe2000fffe0ff */
[----:B------:R-:W-:Y:S01]  /*3410*/  VIADD R2, R2, 0x90 ;  /* 0x0000009002027836 */ /* 0x000fe20000000000 */
[----:B------:R-:W-:Y:S02]  /*3420*/  UIADD3 UR6, UPT, UPT, UR31, 0x88, URZ ;  /* 0x000000881f067890 */ /* 0x000fe4000fffe0ff */
[----:B------:R-:W-:Y:S02]  /*3430*/  UIADD3 UR4, UPT, UPT, UR31, 0x8c, URZ ;  /* 0x0000008c1f047890 */ /* 0x000fe4000fffe0ff */
[----:B------:R-:W-:Y:S01]  /*3440*/  R2UR UR12, R2 ;  /* 0x00000000020c72ca */ /* 0x000fe200000e0000 */
        /* <DEDUP_REMOVED lines=8> */
[----:B------:R-:W-:-:S02]  /*34d0*/  ULOP3.LUT UR30, UR30, 0x810, URZ, 0xfc, !UPT ;  /* 0x000008101e1e7892 */ /* 0x000fc4000f8efcff */
[----:B------:R-:W-:Y:S02]  /*34e0*/  ULOP3.LUT UR29, UR29, 0x810, URZ, 0xfc, !UPT ;  /* 0x000008101d1d7892 */ /* 0x000fe4000f8efcff */
[----:B------:R-:W-:Y:S02]  /*34f0*/  ULOP3.LUT UR28, UR28, 0x810, URZ, 0xfc, !UPT ;  /* 0x000008101c1c7892 */ /* 0x000fe4000f8efcff */
[----:B----4-:R-:W-:-:S12]  /*3500*/  ULOP3.LUT UR27, UR27, 0x810, URZ, 0xfc, !UPT ;  /* 0x000008101b1b7892 */ /* 0x010fd8000f8efcff */
.L_x_289:
[C---:B------:R-:W-:Y:S02]  /*3510*/  LEA R2, R13.reuse, UR14, 0x3 ;  /* 0x0000000e0d027c11 */ /* 0x040fe4000f8e18ff */
[----:B------:R-:W-:Y:S02]  /*3520*/  SHF.L.U32 R3, R12, 0x1f, RZ ;  /* 0x0000001f0c037819 */ /* 0x000fe400000006ff */
[----:B------:R-:W-:Y:S02]  /*3530*/  LEA R4, R13, UR14, 0x4 ;  /* 0x0000000e0d047c11 */ /* 0x000fe4000f8e20ff */
[----:B--2---:R-:W2:Y:S02]  /*3540*/  SYNCS.PHASECHK.TRANS64.TRYWAIT P0, [R2+URZ+0xb0], R3 ;  /* 0x0000b003020075a7 */ /* 0x004ea400080011ff */
[----:B--2-4-:R-:W-:Y:S05]  /*3550*/  @!P0 BRA `(.L_x_281) ;  /* 0x0000005400448947 */ /* 0x014fea0003800000 */
.L_x_366:
[----:B------:R-:W4:Y:S01]  /*3560*/  LDS.128 R4, [R4+0x120] ;  /* 0x0001200004047984 */ /* 0x000f220000000c00 */
[----:B---3--:R-:W-:Y:S01]  /*3570*/  ISETP.GE.AND P0, PT, R44, 0x1, PT ;  /* 0x000000012c00780c */ /* 0x008fe20003f06270 */
        /* <DEDUP_REMOVED lines=13> */
[----:B------:R-:W1:Y:S01]  /*3650*/  LDC.64 R4, c[0x0][0xf18] ;  /* 0x0003c600ff047b82 */ /* 0x000e620000000a00 */
[----:B------:R-:W-:-:S07]  /*3660*/  ISETP.NE.AND P0, PT, R44, 0x1, PT ;  /* 0x000000012c00780c */ /* 0x000fce0003f05270 */
[----:B------:R-:W2:Y:S08]  /*3670*/  LDC.64 R6, c[0x0][0xf10] ;  /* 0x0003c400ff067b82 */ /* 0x000eb00000000a00 */
[----:B------:R-:W3:Y:S08]  /*3680*/  LDC R15, c[0x0][0xf20] ;  /* 0x0003c800ff0f7b82 */ /* 0x000ef00000000800 */
[----:B------:R-:W4:Y:S01]  /*3690*/  LDC R16, c[0x0][0xf0c] ;  /* 0x0003c300ff107b82 */ /* 0x000f220000000800 */
[----:B-1----:R-:W-:Y:S01]  /*36a0*/  IMAD.HI.U32 R18, R0, R5, RZ ;  /* 0x0000000500127227 */ /* 0x002fe200078e00ff */
[----:B------:R-:W-:-:S03]  /*36b0*/  ISETP.NE.AND P1, PT, R4, 0x1, PT ;  /* 0x000000010400780c */ /* 0x000fc60003f25270 */
[----:B------:R-:W-:-:S03]  /*36c0*/  IMAD.HI.U32 R5, R9, R5, RZ ;  /* 0x0000000509057227 */ /* 0x000fc600078e00ff */
[----:B------:R-:W1:Y:S01]  /*36d0*/  LDC.64 R2, c[0x0][0xf28] ;  /* 0x0003ca00ff027b82 */ /* 0x000e620000000a00 */
[----:B--2---:R-:W-:-:S04]  /*36e0*/  IMAD.HI.U32 R19, R8, R6, RZ ;  /* 0x0000000608137227 */ /* 0x004fc800078e00ff */
[----:B------:R-:W-:Y:S01]  /*36f0*/  IMAD.HI.U32 R21, R10, R6, RZ ;  /* 0x000000060a157227 */ /* 0x000fe200078e00ff */
[----:B------:R-:W-:Y:S02]  /*3700*/  SHF.R.U32.HI R19, RZ, R7, R19 ;  /* 0x00000007ff137219 */ /* 0x000fe40000011613 */
[-C--:B---3--:R-:W-:Y:S02]  /*3710*/  SHF.R.U32.HI R18, RZ, R15.reuse, R18 ;  /* 0x0000000fff127219 */ /* 0x088fe40000011612 */
[----:B------:R-:W-:Y:S02]  /*3720*/  SHF.R.U32.HI R5, RZ, R15, R5 ;  /* 0x0000000fff057219 */ /* 0x000fe40000011605 */
[----:B------:R-:W-:Y:S02]  /*3730*/  SEL R18, R0, R18, !P1 ;  /* 0x0000001200127207 */ /* 0x000fe40004800000 */
[----:B------:R-:W-:Y:S02]  /*3740*/  SHF.R.U32.HI R21, RZ, R7, R21 ;  /* 0x00000007ff157219 */ /* 0x000fe40000011615 */
[----:B----4-:R-:W-:-:S02]  /*3750*/  ISETP.NE.AND P2, PT, R16, 0x1, PT ;  /* 0x000000011000780c */ /* 0x010fc40003f45270 */
[----:B------:R-:W-:Y:S02]  /*3760*/  SEL R5, R9, R5, !P1 ;  /* 0x0000000509057207 */ /* 0x000fe40004800000 */
[----:B------:R-:W-:Y:S02]  /*3770*/  SEL R19, R8, R19, !P2 ;  /* 0x0000001308137207 */ /* 0x000fe40005000000 */
[----:B------:R-:W-:Y:S01]  /*3780*/  SEL R21, R10, R21, !P2 ;  /* 0x000000150a157207 */ /* 0x000fe20005000000 */
[----:B-1----:R-:W-:-:S04]  /*3790*/  IMAD.HI.U32 R17, R18, R2, RZ ;  /* 0x0000000212117227 */ /* 0x002fc800078e00ff */
        /* <DEDUP_REMOVED lines=25> */
.L_x_282:
[----:B------:R-:W2:Y:S02]  /*3930*/  LDCU UR5, c[0x0][0xf30] ;  /* 0x0001e600ff0577ac */ /* 0x000ea40008000800 */
[----:B--2---:R-:W-:-:S09]  /*3940*/  UISETP.NE.AND UP0, UPT, UR5, 0x1, UPT ;  /* 0x000000010500788c */ /* 0x004fd2000bf05270 */
[----:B------:R-:W-:Y:S05]  /*3950*/  BRA.U UP0, `(.L_x_283) ;  /* 0x0000000100387547 */ /* 0x000fea000b800000 */
[----:B------:R-:W2:Y:S08]  /*3960*/  LDC.64 R4, c[0x0][0xf10] ;  /* 0x0003c400ff047b82 */ /* 0x000eb00000000a00 */
[----:B------:R-:W3:Y:S08]  /*3970*/  LDC.64 R2, c[0x0][0xf18] ;  /* 0x0003c600ff027b82 */ /* 0x000ef00000000a00 */
[----:B------:R-:W4:Y:S08]  /*3980*/  LDC R7, c[0x0][0xf0c] ;  /* 0x0003c300ff077b82 */ /* 0x000f300000000800 */
[----:B------:R-:W1:Y:S01]  /*3990*/  LDC R6, c[0x0][0xf20] ;  /* 0x0003c800ff067b82 */ /* 0x000e620000000800 */
[----:B--2---:R-:W-:-:S05]  /*39a0*/  IMAD.HI.U32 R4, R10, R4, RZ ;  /* 0x000000040a047227 */ /* 0x004fca00078e00ff */
[----:B------:R-:W-:Y:S01]  /*39b0*/  SHF.R.U32.HI R4, RZ, R5, R4 ;  /* 0x00000005ff047219 */ /* 0x000fe20000011604 */
[----:B---3--:R-:W-:Y:S01]  /*39c0*/  IMAD.HI.U32 R3, R9, R3, RZ ;  /* 0x0000000309037227 */ /* 0x008fe200078e00ff */
[----:B------:R-:W-:Y:S02]  /*39d0*/  ISETP.NE.AND P0, PT, R2, 0x1, PT ;  /* 0x000000010200780c */ /* 0x000fe40003f05270 */
[----:B----4-:R-:W-:-:S04]  /*39e0*/  ISETP.NE.AND P1, PT, R7, 0x1, PT ;  /* 0x000000010700780c */ /* 0x010fc80003f25270 */
[----:B------:R-:W-:Y:S02]  /*39f0*/  SEL R4, R10, R4, !P1 ;  /* 0x000000040a047207 */ /* 0x000fe40004800000 */
[----:B-1----:R-:W-:-:S04]  /*3a00*/  SHF.R.U32.HI R3, RZ, R6, R3 ;  /* 0x00000006ff037219 */ /* 0x002fc80000011603 */
[----:B------:R-:W-:-:S05]  /*3a10*/  SEL R3, R9, R3, !P0 ;  /* 0x0000000309037207 */ /* 0x000fca0004000000 */
[----:B------:R-:W-:-:S04]  /*3a20*/  IMAD.IADD R3, R4, 0x1, -R3 ;  /* 0x0000000104037824 */ /* 0x000fc800078e0a03 */
[----:B------:R-:W-:-:S07]  /*3a30*/  IMAD R9, R3, R2, R9 ;  /* 0x0000000203097224 */ /* 0x000fce00078e0209 */
.L_x_283:
[----:B------:R-:W2:Y:S01]  /*3a40*/  LDCU UR5, c[0x0][0x38c] ;  /* 0x00007180ff0577ac */ /* 0x000ea20008000800 */
[----:B------:R-:W-:Y:S02]  /*3a50*/  PLOP3.LUT P1, PT, PT, PT, PT, 0x80, 0x8 ;  /* 0x000000000008781c */ /* 0x000fe40003f2f070 */
[----:B------:R-:W-:Y:S01]  /*3a60*/  SHF.L.U32 R2, R14, 0x1f, RZ ;  /* 0x0000001f0e027819 */ /* 0x000fe200000006ff */
[----:B------:R-:W-:Y:S02]  /*3a70*/  ULEA UR15, UR26, UR14, 0x3 ;  /* 0x0000000e1a0f7291 */ /* 0x000fe4000f8e18ff */
[----:B------:R-:W-:Y:S02]  /*3a80*/  ULEA UR16, UR26, UR31, 0x6 ;  /* 0x0000001f1a107291 */ /* 0x000fe4000f8e30ff */
[----:B--2---:R-:W-:-:S06]  /*3a90*/  UISETP.GE.AND UP0, UPT, UR5, 0x1, UPT ;  /* 0x000000010500788c */ /* 0x004fcc000bf06270 */
[----:B------:R-:W-:-:S05]  /*3aa0*/  PLOP3.LUT P0, PT, PT, PT, UP0, 0x80, 0x8 ;  /* 0x000000000008781c */ /* 0x000fca0003f0f008 */
[----:B------:R-:W-:-:S08]  /*3ab0*/  @UP0 ULEA UR5, UR25, UR14, 0x3 ;  /* 0x0000000e19050291 */ /* 0x000fd0000f8e18ff */
[----:B------:R-:W-:-:S04]  /*3ac0*/  @P0 SHF.L.U32 R3, R11, 0x1f, RZ ;  /* 0x0000001f0b030819 */ /* 0x000fc800000006ff */
[----:B------:R2:W3:Y:S01]  /*3ad0*/  @P0 SYNCS.PHASECHK.TRANS64.TRYWAIT P1, [UR5], R3 ;  /* 0x00000003ff0005a7 */ /* 0x0004e20008021105 */
[----:B------:R-:W4:Y:S01]  /*3ae0*/  SYNCS.PHASECHK.TRANS64.TRYWAIT P0, [UR15+0xe0], R2 ;  /* 0x0000e002ff0075a7 */ /* 0x000f22000800110f */
[----:B--2---:R-:W-:-:S04]  /*3af0*/  LEA.HI R3, R20, R20, RZ, 0x1 ;  /* 0x0000001414037211 */ /* 0x004fc800078f08ff */
[----:B------:R-:W-:-:S05]  /*3b00*/  LOP3.LUT R3, R3, 0x7ffffffe, RZ, 0xc0, !PT ;  /* 0x7ffffffe03037812 */ /* 0x000fca00078ec0ff */
[----:B------:R-:W-:-:S05]  /*3b10*/  IMAD.IADD R3, R20, 0x1, -R3 ;  /* 0x0000000114037824 */ /* 0x000fca00078e0a03 */
[----:B------:R-:W-:-:S13]  /*3b20*/  R2UR UR11, R3 ;  /* 0x00000000030b72ca */ /* 0x000fda00000e0000 */
[----:B------:R-:W-:Y:S01]  /*3b30*/  ULEA UR11, UR11, UR12, 0x1 ;  /* 0x0000000c0b0b7291 */ /* 0x000fe2000f8e08ff */
[----:B---34-:R-:W-:Y:S11]  /*3b40*/  @!P0 BRA `(.L_x_284) ;  /* 0x0000004c00dc8947 */ /* 0x018ff60003800000 */
.L_x_368:
[----:B------:R-:W-:Y:S01]  /*3b50*/  IADD3 R13, PT, PT, R13, 0x1, RZ ;  /* 0x000000010d0d7810 */ /* 0x000fe20007ffe0ff */
[----:B------:R-:W-:Y:S06]  /*3b60*/  BRA.U !UP0, `(.L_x_285) ;  /* 0x0000000508807547 */ /* 0x000fec000b800000 */
        /* <DEDUP_REMOVED lines=14> */
[----:B------:R-:W-:Y:S02]  /*3c50*/  ULOP3.LUT UR32, UR32, 0x480, URZ, 0xfc, !UPT ;  /* 0x0000048020207892 */ /* 0x000fe4000f8efcff */
[----:B------:R-:W-:Y:S02]  /*3c60*/  UPRMT UR51, UR50, 0x5410, UR30 ;  /* 0x0000541032337896 */ /* 0x000fe4000800001e */
[----:B------:R-:W-:Y:S02]  /*3c70*/  UPRMT UR45, UR44, 0x5410, UR29 ;  /* 0x000054102c2d7896 */ /* 0x000fe4000800001d */
[----:B------:R-:W-:-:S02]  /*3c80*/  UPRMT UR39, UR38, 0x5410, UR28 ;  /* 0x0000541026277896 */ /* 0x000fc4000800001c */
[----:B------:R-:W-:Y:S01]  /*3c90*/  UPRMT UR33, UR32, 0x5410, UR27 ;  /* 0x0000541020217896 */ /* 0x000fe2000800001b */
[----:B------:R-:W-:Y:S01]  /*3ca0*/  UMOV UR65, URZ ;  /* 0x000000ff00417c82 */ /* 0x000fe20008000000 */
[----:B------:R-:W-:Y:S01]  /*3cb0*/  UMOV UR24, UR17 ;  /* 0x0000001100187c82 */ /* 0x000fe20008000000 */
[----:B------:R-:W-:Y:S01]  /*3cc0*/  UMOV UR23, UR13 ;  /* 0x0000000d00177c82 */ /* 0x000fe20008000000 */
[----:B------:R-:W-:Y:S01]  /*3cd0*/  UMOV UR57, UR25 ;  /* 0x0000001900397c82 */ /* 0x000fe20008000000 */
[----:B------:R-:W-:Y:S01]  /*3ce0*/  UMOV UR50, URZ ;  /* 0x000000ff00327c82 */ /* 0x000fe20008000000 */
[----:B------:R-:W-:Y:S01]  /*3cf0*/  UMOV UR44, URZ ;  /* 0x000000ff002c7c82 */ /* 0x000fe20008000000 */
[----:B------:R-:W-:Y:S01]  /*3d00*/  UMOV UR38, URZ ;  /* 0x000000ff00267c82 */ /* 0x000fe20008000000 */
[----:B------:R-:W-:-:S05]  /*3d10*/  UMOV UR32, URZ ;  /* 0x000000ff00207c82 */ /* 0x000fca0008000000 */
.L_x_288:
[----:B------:R-:W-:Y:S02]  /*3d20*/  UIADD3 UR24, UPT, UPT, UR24, 0x1, URZ ;  /* 0x0000000118187890 */ /* 0x000fe4000fffe0ff */
[----:B---3--:R-:W-:Y:S02]  /*3d30*/  ULEA UR22, UR57, UR14, 0x3 ;  /* 0x0000000e39167291 */ /* 0x008fe4000f8e18ff */
[----:B------:R-:W-:Y:S01]  /*3d40*/  UISETP.NE.AND UP0, UPT, UR24, URZ, UPT ;  /* 0x000000ff1800728c */ /* 0x000fe2000bf05270 */
[----:B----4-:R-:W-:Y:S10]  /*3d50*/  @P1 BRA `(.L_x_286) ;  /* 0x00000000000c1947 */ /* 0x010ff40003800000 */
[----:B--2---:R-:W-:Y:S04]  /*3d60*/  SHF.L.U32 R3, R11, 0x1f, RZ ;  /* 0x0000001f0b037819 */ /* 0x004fe800000006ff */
[----:B------:R-:W2:Y:S02]  /*3d70*/  SYNCS.PHASECHK.TRANS64.TRYWAIT P0, [UR22], R3 ;  /* 0x00000003ff0075a7 */ /* 0x000ea40008001116 */
[----:B--2---:R-:W-:Y:S05]  /*3d80*/  @!P0 BRA `(.L_x_287) ;  /* 0x0000004c00648947 */ /* 0x004fea0003800000 */
.L_x_286:
[----:B------:R-:W-:Y:S01]  /*3d90*/  UISETP.NE.AND UP1, UPT, UR23, 0x1, UPT ;  /* 0x000000011700788c */ /* 0x000fe2000bf25270 */
[----:B------:R-:W-:Y:S01]  /*3da0*/  PLOP3.LUT P1, PT, PT, PT, PT, 0x80, 0x8 ;  /* 0x000000000008781c */ /* 0x000fe20003f2f070 */
[----:B------:R-:W-:Y:S02]  /*3db0*/  UIADD3 UR25, UPT, UPT, UR57, 0x1, URZ ;  /* 0x0000000139197890 */ /* 0x000fe4000fffe0ff */
[----:B------:R-:W-:Y:S02]  /*3dc0*/  ULEA UR64, UR57, UR20, 0x7 ;  /* 0x0000001439407291 */ /* 0x000fe4000f8e38ff */
[----:B------:R-:W-:Y:S01]  /*3dd0*/  UISETP.NE.AND UP2, UPT, UR25, 0x7, UPT ;  /* 0x000000071900788c */ /* 0x000fe2000bf45270 */
[----:B------:R-:W-:Y:S01]  /*3de0*/  PLOP3.LUT P0, PT, PT, PT, UP1, 0x80, 0x8 ;  /* 0x000000000008781c */ /* 0x000fe20003f0f018 */
[----:B------:R-:W-:Y:S02]  /*3df0*/  ULEA UR56, UR57, UR21, 0x7 ;  /* 0x0000001539387291 */ /* 0x000fe4000f8e38ff */
[----:B------:R-:W-:Y:S02]  /*3e00*/  USEL UR35, URZ, 0x1, UP2 ;  /* 0x00000001ff237887 */ /* 0x000fe40009000000 */
[----:B------:R-:W-:Y:S02]  /*3e10*/  USEL UR25, UR25, URZ, UP2 ;  /* 0x000000ff19197287 */ /* 0x000fe40009000000 */
[----:B------:R-:W-:Y:S02]  /*3e20*/  UIADD3 UR66, UPT, UPT, UR64, 0x20, URZ ;  /* 0x0000002040427890 */ /* 0x000fe4000fffe0ff */
[----:B------:R-:W-:Y:S01]  /*3e30*/  @UP1 ULEA UR34, UR25, UR14, 0x3 ;  /* 0x0000000e19221291 */ /* 0x000fe2000f8e18ff */
[----:B------:R-:W-:Y:S01]  /*3e40*/  LOP3.LUT R11, R11, UR35, RZ, 0x3c, !PT ;  /* 0x000000230b0b7c12 */ /* 0x000fe2000f8e3cff */
[----:B------:R-:W-:Y:S02]  /*3e50*/  UIADD3 UR68, UPT, UPT, UR64, 0x40, URZ ;  /* 0x0000004040447890 */ /* 0x000fe4000fffe0ff */
[----:B------:R-:W-:Y:S01]  /*3e60*/  UIADD3 UR70, UPT, UPT, UR64, 0x60, URZ ;  /* 0x0000006040467890 */ /* 0x000fe2000fffe0ff */
[----:B--2---:R-:W-:Y:S01]  /*3e70*/  @P0 SHF.L.U32 R2, R11, 0x1f, RZ ;  /* 0x0000001f0b020819 */ /* 0x004fe200000006ff */
[----:B------:R-:W-:Y:S02]  /*3e80*/  UISETP.NE.U32.AND UP1, UPT, UR65, URZ, UPT ;  /* 0x000000ff4100728c */ /* 0x000fe4000bf25070 */
[----:B------:R-:W-:Y:S01]  /*3e90*/  ULEA UR54, UR57, UR19, 0x9 ;  /* 0x0000001339367291 */ /* 0x000fe2000f8e48ff */
[----:B------:R3:W4:Y:S01]  /*3ea0*/  @P0 SYNCS.PHASECHK.TRANS64.TRYWAIT P1, [UR34], R2 ;  /* 0x00000002ff0005a7 */ /* 0x0007220008021122 */
        /* <DEDUP_REMOVED lines=11> */
[----:B------:R-:W-:Y:S01]  /*3f60*/  UIADD3 UR23, UPT, UPT, UR23, -0x1, URZ ;  /* 0xffffffff17177890 */ /* 0x000fe2000fffe0ff */
[----:B------:R-:W-:Y:S01]  /*3f70*/  UMOV UR65, 0x4008 ;  /* 0x0000400800417882 */ /* 0x000fe20000000000 */
[----:B------:R-:W-:Y:S01]  /*3f80*/  UMOV UR67, 0x4008 ;  /* 0x0000400800437882 */ /* 0x000fe20000000000 */
[----:B------:R2:W-:Y:S01]  /*3f90*/  UTCCP.T.S.4x32dp128bit tmem[UR31+0x80], gdesc[UR64] ;  /* 0x000080401f0079e7 */ /* 0x0005e20009100000 */
[----:B------:R-:W-:Y:S01]  /*3fa0*/  UTCCP.T.S.4x32dp128bit tmem[UR31+0x84], gdesc[UR66] ;  /* 0x000084421f0079e7 */ /* 0x000fe20009100000 */
[----:B------:R-:W-:Y:S01]  /*3fb0*/  UMOV UR69, 0x4008 ;  /* 0x0000400800457882 */ /* 0x000fe20000000000 */
[----:B------:R-:W-:Y:S01]  /*3fc0*/  UMOV UR71, 0x4008 ;  /* 0x0000400800477882 */ /* 0x000fe20000000000 */
[----:B------:R-:W-:Y:S01]  /*3fd0*/  UTCCP.T.S.4x32dp128bit tmem[UR31+0x88], gdesc[UR68] ;  /* 0x000088441f0079e7 */ /* 0x000fe20009100000 */
[----:B------:R-:W-:Y:S01]  /*3fe0*/  UTCCP.T.S.4x32dp128bit tmem[UR31+0x8c], gdesc[UR70] ;  /* 0x00008c461f0079e7 */ /* 0x000fe20009100000 */
[----:B------:R-:W-:Y:S01]  /*3ff0*/  UMOV UR57, 0x4008 ;  /* 0x0000400800397882 */ /* 0x000fe20000000000 */
[----:B------:R-:W-:Y:S01]  /*4000*/  UMOV UR59, 0x4008 ;  /* 0x00004008003b7882 */ /* 0x000fe20000000000 */
[----:B------:R1:W-:Y:S01]  /*4010*/  UTCCP.T.S.4x32dp128bit tmem[UR31+0x90], gdesc[UR56] ;  /* 0x000090381f0079e7 */ /* 0x0003e20009100000 */
[----:B------:R3:W-:Y:S01]  /*4020*/  UTCCP.T.S.4x32dp128bit tmem[UR31+0x94], gdesc[UR58] ;  /* 0x0000943a1f0079e7 */ /* 0x0007e20009100000 */
[----:B------:R-:W-:Y:S01]  /*4030*/  UMOV UR61, 0x4008 ;  /* 0x00004008003d7882 */ /* 0x000fe20000000000 */
[----:B------:R-:W-:Y:S01]  /*4040*/  UMOV UR63, 0x4008 ;  /* 0x00004008003f7882 */ /* 0x000fe20000000000 */
[----:B------:R3:W-:Y:S01]  /*4050*/  UTCCP.T.S.4x32dp128bit tmem[UR31+0x98], gdesc[UR60] ;  /* 0x0000983c1f0079e7 */ /* 0x0007e20009100000 */
[----:B------:R3:W-:Y:S01]  /*4060*/  UTCCP.T.S.4x32dp128bit tmem[UR31+0x9c], gdesc[UR62] ;  /* 0x00009c3e1f0079e7 */ /* 0x0007e20009100000 */
[----:B------:R-:W-:Y:S01]  /*4070*/  UMOV UR55, 0x40004040 ;  /* 0x4000404000377882 */ /* 0x000fe20000000000 */
[----:B------:R-:W-:Y:S01]  /*4080*/  UMOV UR53, 0x40004040 ;  /* 0x4000404000357882 */ /* 0x000fe20000000000 */
[----:B------:R-:W-:Y:S01]  /*4090*/  UMOV UR49, 0x40004040 ;  /* 0x4000404000317882 */ /* 0x000fe20000000000 */
[----:B------:R3:W-:Y:S01]  /*40a0*/  UTCOMMA.4X gdesc[UR52], gdesc[UR54], tmem[UR16], tmem[UR50], idesc[UR51], tmem[UR10], UP1 ;  /* 0x800a3236340075ea */ /* 0x0007e20008800010 */
[----:B------:R-:W-:Y:S01]  /*40b0*/  UMOV UR47, 0x40004040 ;  /* 0x40004040002f7882 */ /* 0x000fe20000000000 */
[----:B------:R-:W-:Y:S01]  /*40c0*/  UMOV UR43, 0x40004040 ;  /* 0x40004040002b7882 */ /* 0x000fe20000000000 */
[----:B------:R3:W-:Y:S01]  /*40d0*/  UTCOMMA.4X gdesc[UR46], gdesc[UR48], tmem[UR16], tmem[UR44], idesc[UR45], tmem[UR8], UPT ;  /* 0x80082c302e0075ea */ /* 0x0007e2000b800010 */
[----:B------:R-:W-:Y:S01]  /*40e0*/  UMOV UR41, 0x40004040 ;  /* 0x4000404000297882 */ /* 0x000fe20000000000 */
[----:B------:R-:W-:Y:S01]  /*40f0*/  UMOV UR37, 0x40004040 ;  /* 0x4000404000257882 */ /* 0x000fe20000000000 */
[----:B------:R3:W-:Y:S01]  /*4100*/  UTCOMMA.4X gdesc[UR40], gdesc[UR42], tmem[UR16], tmem[UR38], idesc[UR39], tmem[UR6], UPT ;  /* 0x8006262a280075ea */ /* 0x0007e2000b800010 */
[----:B------:R-:W-:Y:S01]  /*4110*/  UMOV UR35, 0x40004040 ;  /* 0x4000404000237882 */ /* 0x000fe20000000000 */
[----:B--2---:R-:W-:Y:S01]  /*4120*/  UMOV UR65, 0x1 ;  /* 0x0000000100417882 */ /* 0x004fe20000000000 */
[----:B------:R3:W-:Y:S01]  /*4130*/  UTCOMMA.4X gdesc[UR34], gdesc[UR36], tmem[UR16], tmem[UR32], idesc[UR33], tmem[UR4], UPT ;  /* 0x80042024220075ea */ /* 0x0007e2000b800010 */
[----:B------:R3:W-:Y:S01]  /*4140*/  UTCBAR [UR22], URZ ;  /* 0x000000ff160073e9 */ /* 0x0007e200080000ff */
[----:B-1----:R-:W-:Y:S01]  /*4150*/  UMOV UR57, UR25 ;  /* 0x0000001900397c82 */ /* 0x002fe20008000000 */
[----:B------:R-:W-:Y:S05]  /*4160*/  BRA.U UP0, `(.L_x_288) ;  /* 0xfffffff900ec7547 */ /* 0x000fea000b83ffff */
.L_x_285:
[----:B------:R-:W-:Y:S01]  /*4170*/  UIADD3 UR26, UPT, UPT, UR26, 0x1, URZ ;  /* 0x000000011a1a7890 */ /* 0x000fe2000fffe0ff */
[----:B------:R-:W-:Y:S01]  /*4180*/  ISETP.NE.AND P0, PT, R13, 0x2, PT ;  /* 0x000000020d00780c */ /* 0x000fe20003f05270 */
[----:B------:R-:W-:Y:S01]  /*4190*/  UIADD3 UR15, UPT, UPT, UR15, 0xd0, URZ ;  /* 0x000000d00f0f7890 */ /* 0x000fe2000fffe0ff */
[----:B------:R-:W-:Y:S01]  /*41a0*/  IMAD.IADD R20, R9, 0x1, R86 ;  /* 0x0000000109147824 */ /* 0x000fe200078e0256 */
[----:B------:R-:W-:Y:S01]  /*41b0*/  UISETP.NE.AND UP0, UPT, UR26, 0x2, UPT ;  /* 0x000000021a00788c */ /* 0x000fe2000bf05270 */
[----:B--23--:R-:W-:Y:S02]  /*41c0*/  SEL R2, RZ, 0x1, P0 ;  /* 0x00000001ff027807 */ /* 0x00cfe40000000000 */
[----:B------:R-:W-:Y:S01]  /*41d0*/  SEL R13, R13, RZ, P0 ;  /* 0x000000ff0d0d7207 */ /* 0x000fe20000000000 */
[----:B------:R-:W-:Y:S01]  /*41e0*/  USEL UR5, URZ, 0x1, UP0 ;  /* 0x00000001ff057887 */ /* 0x000fe20008000000 */
[----:B------:R-:W-:Y:S01]  /*41f0*/  LOP3.LUT R12, R12, R2, RZ, 0x3c, !PT ;  /* 0x000000020c0c7212 */ /* 0x000fe200078e3cff */
[----:B------:R-:W-:Y:S01]  /*4200*/  USEL UR26, UR26, URZ, UP0 ;  /* 0x000000ff1a1a7287 */ /* 0x000fe20008000000 */
[----:B------:R2:W-:Y:S03]  /*4210*/  UTCBAR [UR15], URZ ;  /* 0x000000ff0f0073e9 */ /* 0x0005e600080000ff */
[----:B------:R-:W-:Y:S01]  /*4220*/  LOP3.LUT R14, R14, UR5, RZ, 0x3c, !PT ;  /* 0x000000050e0e7c12 */ /* 0x000fe2000f8e3cff */
[----:B------:R-:W-:Y:S07]  /*4230*/  @P3 BRA `(.L_x_289) ;  /* 0xfffffff000b43947 */ /* 0x000fee000383ffff */
[----:B------:R-:W3:Y:S01]  /*4240*/  S2UR UR4, SR_CgaCtaId ;  /* 0x00000000000479c3 */ /* 0x000ee20000008800 */
[----:B------:R-:W-:Y:S01]  /*4250*/  ELECT P0, URZ, PT ;  /* 0x0000000000ff782f */ /* 0x000fe20003800000 */
[----:B-1----:R-:W-:Y:S01]  /*4260*/  IMAD.MOV.U32 R0, RZ, RZ, 0x1 ;  /* 0x00000001ff007424 */ /* 0x002fe200078e00ff */
[----:B------:R-:W-:Y:S01]  /*4270*/  UIADD3 UR14, UPT, UPT, UR14, 0xe0, URZ ;  /* 0x000000e00e0e7890 */ /* 0x000fe2000fffe0ff */
[----:B------:R-:W-:Y:S01]  /*4280*/  SHF.L.U32 R2, R14, 0x1f, RZ ;  /* 0x0000001f0e027819 */ /* 0x000fe200000006ff */
[----:B------:R-:W-:-:S03]  /*4290*/  UMOV UR5, 0x40 ;  /* 0x0000004000057882 */ /* 0x000fc60000000000 */
[----:B------:R-:W-:Y:S01]  /*42a0*/  UVIRTCOUNT.DEALLOC.SMPOOL 0x80 ;  /* 0x000000800000784c */ /* 0x000fe20000000000 */
[----:B---3--:R-:W-:Y:S02]  /*42b0*/  ULEA UR4, UR4, UR5, 0x18 ;  /* 0x0000000504047291 */ /* 0x008fe4000f8ec0ff */
[----:B------:R-:W-:-:S07]  /*42c0*/  ULEA UR5, UR26, UR14, 0x3 ;  /* 0x0000000e1a057291 */ /* 0x000fce000f8e18ff */
[----:B------:R1:W-:Y:S02]  /*42d0*/  @P0 STS.U8 [UR4+0x1c], R0 ;  /* 0x00001c00ff000988 */ /* 0x0003e40008000004 */
[----:B------:R-:W3:Y:S02]  /*42e0*/  SYNCS.PHASECHK.TRANS64.TRYWAIT P0, [UR5], R2 ;  /* 0x00000002ff0075a7 */ /* 0x000ee40008001105 */
[----:B-1-3--:R-:W-:Y:S05]  /*42f0*/  @!P0 BRA `(.L_x_290) ;  /* 0x0000004800208947 */ /* 0x00afea0003800000 */
.L_x_371:
        /* <DEDUP_REMOVED lines=9> */
.L_x_373:
        /* <DEDUP_REMOVED lines=20> */
[----:B------:R3:W2:Y:S02]  /*44d0*/  REDUX UR6, R0 ;  /* 0x00000000000673c4 */ /* 0x0006a40000000000 */
[----:B------:R1:W-:Y:S02]  /*44e0*/  UTCATOMSWS.AND URZ, UR8 ;  /* 0x0000000800ff79e3 */ /* 0x0003e40008000000 */
[----:B-1----:R-:W-:Y:S02]  /*44f0*/  ISETP.EQ.U32.AND P0, PT, R2, UR7, PT ;  /* 0x0000000702007c0c */ /* 0x002fe4000bf02070 */
[----:B---3--:R-:W-:Y:S02]  /*4500*/  LOP3.LUT R0, RZ, UR5, RZ, 0x33, !PT ;  /* 0x00000005ff007c12 */ /* 0x008fe4000f8e33ff */
[----:B--2---:R-:W-:Y:S02]  /*4510*/  MOV R2, UR6 ;  /* 0x0000000600027c02 */ /* 0x004fe40008000f00 */
[----:B------:R-:W1:Y:S07]  /*4520*/  REDUX UR5, R0 ;  /* 0x00000000000573c4 */ /* 0x000e6e0000000000 */
[----:B------:R2:W-:Y:S01]  /*4530*/  @P0 ATOMS.AND RZ, [UR4+0x14], R2 ;  /* 0x00001402ffff098c */ /* 0x0005e2000a800004 */
[----:B-1----:R-:W-:-:S05]  /*4540*/  IMAD.U32 R0, RZ, RZ, UR5 ;  /* 0x00000005ff007e24 */ /* 0x002fca000f8e00ff */
[----:B------:R2:W-:Y:S01]  /*4550*/  @P0 ATOMS.AND RZ, [UR4+0x18], R0 ;  /* 0x00001800ffff098c */ /* 0x0005e2000a800004 */
[----:B------:R-:W-:Y:S05]  /*4560*/  BRA `(.L_x_294) ;  /* 0x0000000000147947 */ /* 0x000fea0003800000 */
.L_x_293:
[----:B------:R-:W-:Y:S02]  /*4570*/  MOV R2, 0x4590 ;  /* 0x0000459000027802 */ /* 0x000fe40000000f00 */
[----:B--2-45:R-:W-:Y:S05]  /*4580*/  CALL.REL.NOINC `($__internal_3_$__cuda_sm10x_tcgen05_guardrail_trap_col_being_dealloced_not_returned_by_alloc) ;  /* 0x0000004800887944 */ /* 0x034fea0003c00000 */
[----:B------:R-:W-:Y:S05]  /*4590*/  BRA `(.L_x_294) ;  /* 0x0000000000087947 */ /* 0x000fea0003800000 */
.L_x_292:
[----:B------:R-:W-:Y:S02]  /*45a0*/  MOV R2, 0x45c0 ;  /* 0x000045c000027802 */ /* 0x000fe40000000f00 */
[----:B--2-45:R-:W-:Y:S05]  /*45b0*/  CALL.REL.NOINC `($__internal_5_$__cuda_sm10x_tcgen05_guardrail_trap_unallocated_columns_being_dealloced) ;  /* 0x0000004800947944 */ /* 0x034fea0003c00000 */
.L_x_294:
[----:B------:R-:W-:Y:S01]  /*45c0*/  NOP ;  /* 0x0000000000007918 */ /* 0x000fe20000000000 */
[----:B------:R-:W-:Y:S05]  /*45d0*/  EXIT ;  /* 0x000000000000794d */ /* 0x000fea0003800000 */
.L_x_276:
[----:B------:R-:W-:-:S09]  /*45e0*/  UISETP.NE.OR UP2, UPT, UR8, 0x3, !UP2 ;  /* 0x000000030800788c */ /* 0x000fd2000d745670 */
[----:B------:R-:W-:Y:S05]  /*45f0*/  BRA.U UP2, `(.L_x_295) ;  /* 0x0000000d02e07547 */ /* 0x000fea000b800000 */
[----:B------:R-:W1:Y:S01]  /*4600*/  LDC R0, c[0x0][0xf30] ;  /* 0x0003cc00ff007b82 */ /* 0x000e620000000800 */
[----:B------:R-:W2:Y:S01]  /*4610*/  LDCU.64 UR8, c[0x0][0xc88] ;  /* 0x00019100ff0877ac */ /* 0x000ea20008000a00 */
[----:B------:R-:W-:Y:S01]  /*4620*/  IMAD.MOV.U32 R30, RZ, RZ, 0x1 ;  /* 0x00000001ff1e7424 */ /* 0x000fe200078e00ff */
[----:B------:R-:W-:Y:S01]  /*4630*/  CS2R R26, SRZ ;  /* 0x00000000001a7805 */ /* 0x000fe2000001ff00 */
[----:B------:R-:W-:Y:S01]  /*4640*/  IMAD.MOV.U32 R24, RZ, RZ, 0x2000 ;  /* 0x00002000ff187424 */ /* 0x000fe200078e00ff */
[----:B------:R-:W4:Y:S03]  /*4650*/  LDCU.64 UR4, c[0x0][0xc90] ;  /* 0x00019200ff0477ac */ /* 0x000f260008000a00 */
[----:B------:R-:W3:Y:S01]  /*4660*/  LDC R23, c[0x0][0x370] ;  /* 0x0000dc00ff177b82 */ /* 0x000ee20000000800 */
[----:B------:R-:W-:Y:S01]  /*4670*/  UMOV UR7, 0x400 ;  /* 0x0000040000077882 */ /* 0x000fe20000000000 */
[----:B------:R-:W-:-:S02]  /*4680*/  UPLOP3.LUT UP1, UPT, UPT, UPT, UPT, 0x40, 0x4 ;  /* 0x000000000004789c */ /* 0x000fc40003f2e870 */
[----:B------:R-:W-:-:S04]  /*4690*/  ULEA UR7, UR37, UR7, 0x18 ;  /* 0x0000000725077291 */ /* 0x000fc8000f8ec0ff */
[----:B------:R-:W3:Y:S01]  /*46a0*/  LDC R3, c[0x0][0xf0c] ;  /* 0x0003c300ff037b82 */ /* 0x000ee20000000800 */
[----:B--2---:R-:W-:-:S03]  /*46b0*/  UISETP.NE.U32.AND UP4, UPT, UR8, URZ, UPT ;  /* 0x000000ff0800728c */ /* 0x004fc6000bf85070 */
[----:B------:R-:W-:Y:S01]  /*46c0*/  UMOV UR8, URZ ;  /* 0x000000ff00087c82 */ /* 0x000fe20008000000 */
[----:B----4-:R-:W-:-:S03]  /*46d0*/  UISETP.NE.U32.AND UP5, UPT, UR4, URZ, UPT ;  /* 0x000000ff0400728c */ /* 0x010fc6000bfa5070 */
[----:B------:R-:W2:Y:S01]  /*46e0*/  LDC R21, c[0x0][0xf20] ;  /* 0x0003c800ff157b82 */ /* 0x000ea20000000800 */
[----:B-1----:R-:W-:Y:S01]  /*46f0*/  ISETP.NE.AND P1, PT, R0, 0x1, PT ;  /* 0x000000010000780c */ /* 0x002fe20003f25270 */
[----:B------:R-:W-:Y:S02]  /*4700*/  UISETP.NE.AND.EX UP4, UPT, UR9, URZ, UPT, UP4 ;  /* 0x000000ff0900728c */ /* 0x000fe4000bf85340 */
[----:B------:R-:W-:-:S04]  /*4710*/  UISETP.NE.AND.EX UP5, UPT, UR5, URZ, UPT, UP5 ;  /* 0x000000ff0500728c */ /* 0x000fc8000bfa5350 */
[----:B------:R-:W1:Y:S08]  /*4720*/  LDC.64 R28, c[0x0][0x348] ;  /* 0x0000d200ff1c7b82 */ /* 0x000e700000000a00 */
[----:B------:R-:W4:Y:S08]  /*4730*/  LDC.64 R14, c[0x0][0xf10] ;  /* 0x0003c400ff0e7b82 */ /* 0x000f300000000a00 */
[----:B------:R-:W1:Y:S08]  /*4740*/  LDC.64 R6, c[0x0][0xf18] ;  /* 0x0003c600ff067b82 */ /* 0x000e700000000a00 */
[----:B------:R-:W1:Y:S08]  /*4750*/  LDC.64 R4, c[0x0][0xf28] ;  /* 0x0003ca00ff047b82 */ /* 0x000e700000000a00 */
[----:B--23--:R-:W1:Y:S02]  /*4760*/  LDC R22, c[0x0][0x374] ;  /* 0x0000dd00ff167b82 */ /* 0x00ce640000000800 */
.L_x_304:
[C---:B------:R-:W-:Y:S02]  /*4770*/  LEA R0, R27.reuse, UR7, 0x3 ;  /* 0x000000071b007c11 */ /* 0x040fe4000f8e18ff */
[----:B------:R-:W-:Y:S02]  /*4780*/  SHF.L.U32 R2, R26, 0x1f, RZ ;  /* 0x0000001f1a027819 */ /* 0x000fe400000006ff */
[----:B------:R-:W-:Y:S02]  /*4790*/  LEA R16, R27, UR7, 0x4 ;  /* 0x000000071b107c11 */ /* 0x000fe4000f8e20ff */
[----:B--2---:R-:W2:Y:S02]  /*47a0*/  SYNCS.PHASECHK.TRANS64.TRYWAIT P0, [R0+URZ+0xb0], R2 ;  /* 0x0000b002000075a7 */ /* 0x004ea400080011ff */
[----:B--2---:R-:W-:Y:S05]  /*47b0*/  @!P0 BRA `(.L_x_296) ;  /* 0x0000004400208947 */ /* 0x004fea0003800000 */
.L_x_374:
[----:B------:R-:W-:Y:S01]  /*47c0*/  ISETP.GE.AND P0, PT, R44, 0x1, PT ;  /* 0x000000012c00780c */ /* 0x000fe20003f06270 */
[----:B------:R-:W3:Y:S01]  /*47d0*/  LDS.128 R16, [R16+0x120] ;  /* 0x0001200010107984 */ /* 0x000ee20000000c00 */
[----:B--2---:R-:W-:Y:S01]  /*47e0*/  VIADD R0, R0, 0xc0 ;  /* 0x000000c000007836 */ /* 0x004fe20000000000 */
[----:B------:R-:W-:Y:S01]  /*47f0*/  @!PT LDS RZ, [RZ] ;  /* 0x00000000fffff984 */ /* 0x000fe20000000800 */
[----:B------:R-:W-:Y:S01]  /*4800*/  @!PT LDS RZ, [RZ] ;  /* 0x00000000fffff984 */ /* 0x000fe20000000800 */
[----:B------:R-:W-:Y:S01]  /*4810*/  @!PT LDS RZ, [RZ] ;  /* 0x00000000fffff984 */ /* 0x000fe20000000800 */
[----:B------:R-:W-:Y:S01]  /*4820*/  @!PT LDS RZ, [RZ] ;  /* 0x00000000fffff984 */ /* 0x000fe20000000800 */
[----:B------:R2:W-:Y:S06]  /*4830*/  MEMBAR.ALL.CTA ;  /* 0x0000000000007992 */ /* 0x0005ec0000008000 */
[----:B--2---:R-:W2:Y:S01]  /*4840*/  FENCE.VIEW.ASYNC.S ;  /* 0x00000000000073c6 */ /* 0x004ea20000000000 */
[----:B------:R-:W-:Y:S04]  /*4850*/  PRMT R0, RZ, 0x654, R0 ;  /* 0x00000654ff007816 */ /* 0x000fe80000000000 */
[----:B--2---:R2:W-:Y:S01]  /*4860*/  SYNCS.ARRIVE.TRANS64.RED.A1T0 RZ, [R0+URZ], RZ ;  /* 0x000000ff00ff79a7 */ /* 0x0045e200081004ff */
[----:B---3--:R-:W-:Y:S11]  /*4870*/  LOP3.LUT P3, RZ, R18, 0x1, RZ, 0xc0, !PT ;  /* 0x0000000112ff7812 */ /* 0x008ff6000786c0ff */
[----:B------:R-:W-:Y:S02]  /*4880*/  @!UPT UIADD3 URZ, UPT, UPT, URZ, URZ, URZ ;  /* 0x000000fffffff290 */ /* 0x000fe4000fffe0ff */
[----:B------:R-:W-:Y:S02]  /*4890*/  @P3 MOV R11, R16 ;  /* 0x00000010000b3202 */ /* 0x000fe40000000f00 */
[----:B------:R-:W-:Y:S01]  /*48a0*/  @P3 LOP3.LUT R10, R17, 0xffff, RZ, 0xc0, !PT ;  /* 0x0000ffff110a3812 */ /* 0x000fe200078ec0ff */
[----:B--2---:R-:W-:Y:S06]  /*48b0*/  @!P0 BRA `(.L_x_297) ;  /* 0x0000000000a48947 */ /* 0x004fec0003800000 */
[----:B-1----:R-:W-:Y:S01]  /*48c0*/  IMAD.HI.U32 R0, R22, R7, RZ ;  /* 0x0000000716007227 */ /* 0x002fe200078e00ff */
[----:B------:R-:W-:Y:S02]  /*48d0*/  ISETP.NE.AND P0, PT, R6, 0x1, PT ;  /* 0x000000010600780c */ /* 0x000fe40003f05270 */
[----:B------:R-:W-:Y:S01]  /*48e0*/  ISETP.NE.AND P2, PT, R44, 0x1, PT ;  /* 0x000000012c00780c */ /* 0x000fe20003f45270 */
[----:B----4-:R-:W-:Y:S01]  /*48f0*/  IMAD.HI.U32 R9, R23, R14, RZ ;  /* 0x0000000e17097227 */ /* 0x010fe200078e00ff */
        /* <DEDUP_REMOVED lines=10> */
[----:B------:R-:W-:Y:S02]  /*49a0*/  @P2 SHF.R.U32.HI R0, RZ, R5, R8 ;  /* 0x00000005ff002219 */ /* 0x000fe40000011608 */
[----:B------:R-:W-:Y:S02]  /*49b0*/  SHF.R.U32.HI R8, RZ, R21, R13 ;  /* 0x00000015ff087219 */ /* 0x000fe4000001160d */
[----:B------:R-:W-:Y:S01]  /*49c0*/  @P2 SHF.R.U32.HI R9, RZ, R5, R2 ;  /* 0x00000005ff092219 */ /* 0x000fe20000011602 */
[----:B------:R-:W-:Y:S01]  /*49d0*/  IMAD R0, R44, R0, RZ ;  /* 0x000000002c007224 */ /* 0x000fe200078e02ff */
[----:B------:R-:W-:Y:S02]  /*49e0*/  SEL R8, R10, R8, !P0 ;  /* 0x000000080a087207 */ /* 0x000fe40004000000 */
[----:B------:R-:W-:Y:S01]  /*49f0*/  SEL R2, R11, R12, !P4 ;  /* 0x0000000c0b027207 */ /* 0x000fe20006000000 */
[----:B------:R-:W-:Y:S01]  /*4a00*/  IMAD R12, R44, R9, RZ ;  /* 0x000000092c0c7224 */ /* 0x000fe200078e02ff */
[C---:B------:R-:W-:Y:S01]  /*4a10*/  ISETP.GE.AND P0, PT, R8.reuse, R0, PT ;  /* 0x000000000800720c */ /* 0x040fe20003f06270 */
[----:B------:R-:W-:Y:S03]  /*4a20*/  IMAD.HI.U32 R0, R8, R4, RZ ;  /* 0x0000000408007227 */ /* 0x000fe600078e00ff */
[----:B------:R-:W-:Y:S02]  /*4a30*/  ISETP.GE.OR P0, PT, R2, R12, P0 ;  /* 0x0000000c0200720c */ /* 0x000fe40000706670 */
[-C--:B------:R-:W-:Y:S04]  /*4a40*/  SHF.R.U32.HI R0, RZ, R5.reuse, R0 ;  /* 0x00000005ff007219 */ /* 0x080fe80000011600 */
        /* <DEDUP_REMOVED lines=15> */
[----:B------:R-:W-:Y:S02]  /*4b40*/  IMAD R10, R8, R6, R10 ;  /* 0x00000006080a7224 */ /* 0x000fe400078e020a */
.L_x_297:
[----:B------:R-:W-:Y:S05]  /*4b50*/  BRA.U UP1, `(.L_x_298) ;  /* 0x0000000101107547 */ /* 0x000fea000b800000 */
[----:B------:R-:W-:Y:S04]  /*4b60*/  MOV R2, UR6 ;  /* 0x0000000600027c02 */ /* 0x000fe80008000f00 */
[----:B------:R-:W-:Y:S04]  /*4b70*/  SHF.L.U32 R2, R2, 0x1f, RZ ;  /* 0x0000001f02027819 */ /* 0x000fe800000006ff */
[----:B------:R-:W2:Y:S02]  /*4b80*/  SYNCS.PHASECHK.TRANS64.TRYWAIT P0, [UR7+0xa8], R2 ;  /* 0x0000a802ff0075a7 */ /* 0x000ea40008001107 */
[----:B--2---:R-:W-:Y:S05]  /*4b90*/  @!P0 BRA `(.L_x_299) ;  /* 0x00000040003c8947 */ /* 0x004fea0003800000 */
.L_x_298:
[----:B------:R-:W-:Y:S01]  /*4ba0*/  R2UR UR27, R20 ;  /* 0x00000000141b72ca */ /* 0x000fe200000e0000 */
[----:B------:R-:W-:Y:S01]  /*4bb0*/  USHF.L.U32 UR26, UR20, 0x7, URZ ;  /* 0x00000007141a7899 */ /* 0x000fe200080006ff */
[----:B------:R-:W-:Y:S04]  /*4bc0*/  ISETP.NE.U32.AND P2, PT, RZ, UR4, PT ;  /* 0x00000004ff007c0c */ /* 0x000fe8000bf45070 */
[----:B------:R-:W-:Y:S07]  /*4bd0*/  ISETP.NE.AND.EX P2, PT, RZ, UR5, PT, P2 ;  /* 0x00000005ff007c0c */ /* 0x000fee000bf45320 */
[----:B------:R-:W-:Y:S01]  /*4be0*/  USHF.L.U32 UR27, UR27, 0x6, URZ ;  /* 0x000000061b1b7899 */ /* 0x000fe200080006ff */
[----:B------:R-:W-:Y:S11]  /*4bf0*/  BRA.U !UP5, `(.L_x_300) ;  /* 0x000000010d347547 */ /* 0x000ff6000b800000 */
[----:B------:R-:W-:Y:S01]  /*4c00*/  UPLOP3.LUT UP0, UPT, UPT, UPT, UP4, 0x80, 0x8 ;  /* 0x000000000008789c */ /* 0x000fe20003f0f040 */
[----:B--2---:R-:W-:Y:S02]  /*4c10*/  HFMA2 R0, -RZ, RZ, 0, 5.9604644775390625e-08 ;  /* 0x00000001ff007431 */ /* 0x004fe400000001ff */
[----:B------:R-:W-:Y:S03]  /*4c20*/  IMAD.MOV.U32 R88, RZ, RZ, 0x1 ;  /* 0x00000001ff587424 */ /* 0x000fe600078e00ff */
[----:B------:R-:W-:Y:S05]  /*4c30*/  PLOP3.LUT P0, PT, PT, PT, UP0, 0x80, 0x8 ;  /* 0x000000000008781c */ /* 0x000fea0003f0f008 */
[----:B------:R-:W2:Y:S01]  /*4c40*/  @UP0 LDCU.64 UR10, c[0x0][0xc88] ;  /* 0x00019100ff0a07ac */ /* 0x000ea20008000a00 */
[----:B------:R-:W-:Y:S07]  /*4c50*/  @UP0 UIMAD UR9, UR36, UR4, URZ ;  /* 0x00000004240902a4 */ /* 0x000fee000f8e02ff */
[----:B------:R-:W-:Y:S01]  /*4c60*/  @!P0 PRMT R88, R0, 0x7610, R88 ;  /* 0x0000761000588816 */ /* 0x000fe20000000058 */
[----:B--2---:R-:W-:Y:S03]  /*4c70*/  @UP0 UIMAD.WIDE UR10, UR9, 0x4, UR10 ;  /* 0x00000004090a08a5 */ /* 0x004fe6000f8e020a */
[----:B------:R-:W2:Y:S03]  /*4c80*/  @!UP0 LDCU UR9, c[0x0][0xc80] ;  /* 0x00019000ff0987ac */ /* 0x000ea60008000800 */
[----:B------:R-:W-:Y:S01]  /*4c90*/  IMAD.U32 R8, RZ, RZ, UR10 ;  /* 0x0000000aff087e24 */ /* 0x000fe2000f8e00ff */
[----:B------:R-:W-:Y:S05]  /*4ca0*/  MOV R9, UR11 ;  /* 0x0000000b00097c02 */ /* 0x000fea0008000f00 */
[----:B-----5:R3:W5:Y:S02]  /*4cb0*/  @P0 LDG.E R53, desc[UR46][R8.64] ;  /* 0x0000002e08350981 */ /* 0x020764000c1e1900 */
[----:B--23--:R-:W-:Y:S07]  /*4cc0*/  @!P0 IMAD.U32 R53, RZ, RZ, UR9 ;  /* 0x00000009ff358e24 */ /* 0x00cfee000f8e00ff */
.L_x_300:
        /* <DEDUP_REMOVED lines=8> */
.L_x_301:
[----:B------:R-:W-:Y:S01]  /*4d50*/  ULEA UR15, UR8, UR7, 0x3 ;  /* 0x00000007080f7291 */ /* 0x000fe2000f8e18ff */
[----:B------:R-:W-:Y:S02]  /*4d60*/  SHF.L.U32 R9, R30, 0x1f, RZ ;  /* 0x0000001f1e097819 */ /* 0x000fe400000006ff */
[----:B------:R-:W-:Y:S04]  /*4d70*/  ELECT P4, URZ, PT ;  /* 0x0000000000ff782f */ /* 0x000fe80003880000 */
[----:B------:R-:W-:Y:S02]  /*4d80*/  PLOP3.LUT P4, PT, P0, P4, PT, 0xf2, 0x2f ;  /* 0x00000000002f781c */ /* 0x000fe40000789e72 */
[----:B------:R-:W3:Y:S11]  /*4d90*/  SYNCS.PHASECHK.TRANS64.TRYWAIT P2, [UR15+0x88], R9 ;  /* 0x00008809ff0075a7 */ /* 0x000ef6000804110f */
[----:B-1----:R-:W-:Y:S05]  /*4da0*/  @!P4 IADD3 R8, P0, PT, R28, 0x980, RZ ;  /* 0x000009801c08c810 */ /* 0x002fea0007f1e0ff */
[----:B--2---:R-:W-:Y:S01]  /*4db0*/  @!P4 IMAD.X R2, RZ, RZ, R29, P0 ;  /* 0x000000ffff02c224 */ /* 0x004fe200000e061d */
[----:B---3--:R-:W-:Y:S07]  /*4dc0*/  @!P2 BRA `(.L_x_302) ;  /* 0x0000003c00c8a947 */ /* 0x008fee0003800000 */
.L_x_377:
[----:B------:R-:W2:Y:S01]  /*4dd0*/  LDC.64 R12, c[0x0][0xf18] ;  /* 0x0003c600ff0c7b82 */ /* 0x000ea20000000a00 */
[----:B------:R-:W-:Y:S01]  /*4de0*/  @!P4 R2UR UR9, R2 ;  /* 0x000000000209c2ca */ /* 0x000fe200000e0000 */
[----:B------:R-:W-:Y:S01]  /*4df0*/  VOTEU.ALL UP3, P4 ;  /* 0x0000000000ff7886 */ /* 0x000fe20002060000 */
[----:B------:R-:W-:Y:S01]  /*4e00*/  @!P4 R2UR UR10, R8 ;  /* 0x00000000080ac2ca */ /* 0x000fe200000e0000 */
[----:B------:R-:W-:Y:S01]  /*4e10*/  UIADD3 UR14, UPT, UPT, UR8, 0x1, URZ ;  /* 0x00000001080e7890 */ /* 0x000fe2000fffe0ff */
[----:B-1----:R-:W-:Y:S03]  /*4e20*/  @!P4 IMAD.MOV.U32 R0, RZ, RZ, 0x2000 ;  /* 0x00002000ff00c424 */ /* 0x002fe600078e00ff */
[----:B------:R-:W1:Y:S01]  /*4e30*/  @!P1 LDC R2, c[0x0][0xf0c] ;  /* 0x0003c300ff029b82 */ /* 0x000e620000000800 */
[----:B------:R-:W-:Y:S01]  /*4e40*/  @!UP3 ULEA UR8, UR8, UR7, 0xd ;  /* 0x000000070808b291 */ /* 0x000fe2000f8e68ff */
[----:B------:R-:W-:Y:S01]  /*4e50*/  @P3 SHF.R.U32.HI R25, RZ, 0x10, R17 ;  /* 0x00000010ff193819 */ /* 0x000fe20000011611 */
[----:B------:R-:W-:Y:S01]  /*4e60*/  UIADD3 UR25, UPT, UPT, UR15, 0x70, URZ ;  /* 0x000000700f197890 */ /* 0x000fe2000fffe0ff */
[----:B------:R-:W-:Y:S01]  /*4e70*/  VIADD R27, R27, 0x1 ;  /* 0x000000011b1b7836 */ /* 0x000fe20000000000 */
[----:B------:R-:W-:Y:S01]  /*4e80*/  @!UP3 UIADD3 UR24, UPT, UPT, UR8, 0x400, URZ ;  /* 0x000004000818b890 */ /* 0x000fe2000fffe0ff */
[----:B------:R-:W-:Y:S01]  /*4e90*/  VOTEU.ALL UP2, P4 ;  /* 0x0000000000ff7886 */ /* 0x000fe20002040000 */
[----:B------:R-:W-:Y:S01]  /*4ea0*/  IMAD.U32 R9, RZ, RZ, UR9 ;  /* 0x00000009ff097e24 */ /* 0x000fe2000f8e00ff */
[----:B------:R-:W-:Y:S01]  /*4eb0*/  UISETP.NE.AND UP6, UPT, UR14, 0x3, UPT ;  /* 0x000000030e00788c */ /* 0x000fe2000bfc5270 */
[----:B------:R-:W-:Y:S01]  /*4ec0*/  IMAD.U32 R8, RZ, RZ, UR10 ;  /* 0x0000000aff087e24 */ /* 0x000fe2000f8e00ff */
[----:B------:R-:W-:Y:S01]  /*4ed0*/  UMOV UR18, 0x0 ;  /* 0x0000000000127882 */ /* 0x000fe20000000000 */
[----:B------:R-:W-:Y:S01]  /*4ee0*/  UMOV UR19, 0x10000000 ;  /* 0x1000000000137882 */ /* 0x000fe20000000000 */
[----:B------:R-:W-:Y:S01]  /*4ef0*/  @!P4 R2UR UR21, R9 ;  /* 0x000000000915c2ca */ /* 0x000fe200000e0000 */
[----:B------:R-:W-:Y:S01]  /*4f00*/  UMOV UR28, UR36 ;  /* 0x00000024001c7c82 */ /* 0x000fe20008000000 */
[----:B------:R-:W-:Y:S01]  /*4f10*/  @!P4 R2UR UR20, R8 ;  /* 0x000000000814c2ca */ /* 0x000fe200000e0000 */
[----:B------:R-:W-:Y:S01]  /*4f20*/  @!UP3 UIADD3 UR10, UPT, UPT, UR26, 0x40, URZ ;  /* 0x000000401a0ab890 */ /* 0x000fe2000fffe0ff */
[----:B------:R-:W3:Y:S01]  /*4f30*/  LDC.64 R8, c[0x0][0xf10] ;  /* 0x0003c400ff087b82 */ /* 0x000ee20000000a00 */
[----:B------:R-:W-:Y:S02]  /*4f40*/  @!UP3 UIADD3 UR8, UPT, UPT, UR8, 0x1400, URZ ;  /* 0x000014000808b890 */ /* 0x000fe4000fffe0ff */
[----:B------:R-:W-:Y:S01]  /*4f50*/  USEL UR9, URZ, 0x1, UP6 ;  /* 0x00000001ff097887 */ /* 0x000fe2000b000000 */
[----:B------:R-:W-:Y:S01]  /*4f60*/  VOTEU.ALL UP1, P4 ;  /* 0x0000000000ff7886 */ /* 0x000fe20002020000 */
[----:B------:R-:W-:Y:S01]  /*4f70*/  UMOV UR11, UR27 ;  /* 0x0000001b000b7c82 */ /* 0x000fe20008000000 */
[----:B------:R-:W-:Y:S01]  /*4f80*/  UMOV UR12, UR36 ;  /* 0x00000024000c7c82 */ /* 0x000fe20008000000 */
[----:B------:R-:W-:Y:S02]  /*4f90*/  UPRMT UR16, UR37, 0x654, UR25 ;  /* 0x0000065425107896 */ /* 0x000fe40008000019 */
[----:B------:R-:W-:Y:S01]  /*4fa0*/  LOP3.LUT R30, R30, UR9, RZ, 0x3c, !PT ;  /* 0x000000091e1e7c12 */ /* 0x000fe2000f8e3cff */
[----:B------:R-:W-:Y:S01]  /*4fb0*/  UMOV UR9, UR25 ;  /* 0x0000001900097c82 */ /* 0x000fe20008000000 */
[----:B------:R1:W-:Y:S01]  /*4fc0*/  @!UP2 UTMALDG.3D [UR24], [UR20], desc[UR18] ;  /* 0x000012181400a5b4 */ /* 0x0003e20008011000 */
[----:B------:R-:W-:Y:S01]  /*4fd0*/  USEL UR14, UR14, URZ, UP6 ;  /* 0x000000ff0e0e7287 */ /* 0x000fe2000b000000 */
[----:B------:R-:W-:Y:S03]  /*4fe0*/  SHF.L.U32 R20, R30, 0x1f, RZ ;  /* 0x0000001f1e147819 */ /* 0x000fe600000006ff */
[----:B------:R-:W-:Y:S01]  /*4ff0*/  ULEA UR13, UR14, UR7, 0x3 ;  /* 0x000000070e0d7291 */ /* 0x000fe2000f8e18ff */
[----:B------:R1:W-:Y:S01]  /*5000*/  @!UP1 UTMALDG.3D [UR8], [UR20], desc[UR18] ;  /* 0x00001208140095b4 */ /* 0x0003e20008011000 */
[----:B------:R5:W-:Y:S01]  /*5010*/  @!P4 SYNCS.ARRIVE.TRANS64.RED.A0TR RZ, [UR15+0x70], R0 ;  /* 0x00007000ffffc9a7 */ /* 0x000be2000830040f */
[C---:B---3--:R-:W-:Y:S01]  /*5020*/  @!P1 IMAD.HI.U32 R8, R11.reuse, R8, RZ ;  /* 0x000000080b089227 */ /* 0x048fe200078e00ff */
[----:B--2---:R-:W-:Y:S02]  /*5030*/  @!P1 ISETP.NE.AND P0, PT, R12, 0x1, PT ;  /* 0x000000010c00980c */ /* 0x004fe40003f05270 */
[----:B-1----:R-:W-:Y:S01]  /*5040*/  @!P1 ISETP.NE.AND P2, PT, R2, 0x1, PT ;  /* 0x000000010200980c */ /* 0x002fe20003f45270 */
[C---:B------:R-:W-:Y:S01]  /*5050*/  @!P1 IMAD.HI.U32 R13, R10.reuse, R13, RZ ;  /* 0x0000000d0a0d9227 */ /* 0x040fe200078e00ff */
[----:B------:R-:W-:Y:S04]  /*5060*/  @!P1 SHF.R.U32.HI R8, RZ, R9, R8 ;  /* 0x00000009ff089219 */ /* 0x000fe80000011608 */
[----:B------:R-:W-:Y:S01]  /*5070*/  @!P1 SEL R8, R11, R8, !P2 ;  /* 0x000000080b089207 */ /* 0x000fe20005000000 */
[----:B------:R-:W-:Y:S01]  /*5080*/  SYNCS.ARRIVE.TRANS64.RED.A1T0 RZ, [UR16], RZ ;  /* 0x000000ffffff79a7 */ /* 0x000fe20008100410 */
[----:B------:R-:W1:Y:S01]  /*5090*/  SYNCS.PHASECHK.TRANS64.TRYWAIT P5, [UR13+0x88], R20 ;  /* 0x00008814ff0075a7 */ /* 0x000e6200080a110d */
[----:B-----5:R-:W2:Y:S02]  /*50a0*/  @!P1 LDC R0, c[0x0][0xf20] ;  /* 0x0003c800ff009b82 */ /* 0x020ea40000000800 */
[----:B--2---:R-:W-:Y:S04]  /*50b0*/  @!P1 SHF.R.U32.HI R0, RZ, R0, R13 ;  /* 0x00000000ff009219 */ /* 0x004fe8000001160d */
[----:B------:R-:W-:Y:S05]  /*50c0*/  @!P1 SEL R9, R10, R0, !P0 ;  /* 0x000000000a099207 */ /* 0x000fea0004000000 */
[----:B------:R-:W-:Y:S02]  /*50d0*/  @!P1 IMAD.IADD R0, R9, 0x1, -R8 ;  /* 0x0000000109009824 */ /* 0x000fe400078e0a08 */
[----:B------:R-:W-:Y:S02]  /*50e0*/  @!P1 IMAD.IADD R8, R8, 0x1, -R9 ;  /* 0x0000000108089824 */ /* 0x000fe400078e0a09 */
[----:B------:R-:W-:Y:S02]  /*50f0*/  @!P1 IMAD R11, R0, R2, R11 ;  /* 0x00000002000b9224 */ /* 0x000fe400078e020b */
[----:B------:R-:W-:Y:S01]  /*5100*/  @!P1 IMAD R10, R8, R12, R10 ;  /* 0x0000000c080a9224 */ /* 0x000fe200078e020a */
[----:B-1----:R-:W-:Y:S06]  /*5110*/  @!P5 BRA `(.L_x_303) ;  /* 0x0000003c000cd947 */ /* 0x002fec0003800000 */
.L_x_379:
[----:B------:R-:W-:Y:S01]  /*5120*/  UIADD3 UR25, UPT, UPT, UR13, 0x70, URZ ;  /* 0x000000700d197890 */ /* 0x000fe2000fffe0ff */
[----:B------:R-:W-:Y:S01]  /*5130*/  @!P4 IADD3 R2, P0, PT, R28, 0x980, RZ ;  /* 0x000009801c02c810 */ /* 0x000fe20007f1e0ff */
[----:B------:R-:W-:Y:S01]  /*5140*/  VOTEU.ALL UP2, P4 ;  /* 0x0000000000ff7886 */ /* 0x000fe20002040000 */
[----:B------:R-:W-:Y:S01]  /*5150*/  UMOV UR16, 0x0 ;  /* 0x0000000000107882 */ /* 0x000fe20000000000 */
[----:B------:R-:W-:Y:S01]  /*5160*/  UPRMT UR15, UR37, 0x654, UR25 ;  /* 0x00000654250f7896 */ /* 0x000fe20008000019 */
[----:B------:R-:W-:Y:S01]  /*5170*/  @!P4 R2UR UR9, R2 ;  /* 0x000000000209c2ca */ /* 0x000fe200000e0000 */
[----:B-1----:R-:W-:Y:S01]  /*5180*/  @!P4 IMAD.X R0, RZ, RZ, R29, P0 ;  /* 0x000000ffff00c224 */ /* 0x002fe200000e061d */
[----:B------:R-:W-:Y:S01]  /*5190*/  UMOV UR17, 0x10000000 ;  /* 0x1000000000117882 */ /* 0x000fe20000000000 */
[----:B------:R-:W-:Y:S01]  /*51a0*/  UMOV UR28, UR36 ;  /* 0x00000024001c7c82 */ /* 0x000fe20008000000 */
[----:B------:R-:W-:Y:S01]  /*51b0*/  UMOV UR12, UR36 ;  /* 0x00000024000c7c82 */ /* 0x000fe20008000000 */
[----:B------:R-:W-:Y:S01]  /*51c0*/  VOTEU.ALL UP1, P4 ;  /* 0x0000000000ff7886 */ /* 0x000fe20002020000 */
[----:B------:R-:W-:Y:S01]  /*51d0*/  @!P4 R2UR UR8, R0 ;  /* 0x000000000008c2ca */ /* 0x000fe200000e0000 */
[----:B------:R-:W-:Y:S01]  /*51e0*/  IMAD.IADD R0, R11, 0x1, R87 ;  /* 0x000000010b007824 */ /* 0x000fe200078e0257 */
[----:B------:R-:W-:Y:S01]  /*51f0*/  @P3 R2UR UR36, R25 ;  /* 0x00000000192432ca */ /* 0x000fe200000e0000 */
[----:B------:R-:W-:Y:S01]  /*5200*/  IMAD.IADD R20, R10, 0x1, R86 ;  /* 0x000000010a147824 */ /* 0x000fe200078e0256 */
[----:B------:R-:W-:Y:S01]  /*5210*/  @!UP1 UIADD3 UR27, UPT, UPT, UR27, 0x20, URZ ;  /* 0x000000201b1b9890 */ /* 0x000fe2000fffe0ff */
[C---:B------:R-:W-:Y:S01]  /*5220*/  ISETP.NE.AND P0, PT, R27.reuse, 0x2, PT ;  /* 0x000000021b00780c */ /* 0x040fe20003f05270 */
[----:B------:R-:W-:Y:S01]  /*5230*/  @!UP1 UIADD3 UR10, UPT, UPT, UR26, 0x40, URZ ;  /* 0x000000401a0a9890 */ /* 0x000fe2000fffe0ff */
[----:B------:R-:W-:Y:S01]  /*5240*/  IMAD.U32 R8, RZ, RZ, UR9 ;  /* 0x00000009ff087e24 */ /* 0x000fe2000f8e00ff */
[----:B------:R-:W-:Y:S01]  /*5250*/  UMOV UR9, UR25 ;  /* 0x0000001900097c82 */ /* 0x000fe20008000000 */
[----:B------:R-:W-:Y:S02]  /*5260*/  R2UR UR20, R0 ;  /* 0x00000000001472ca */ /* 0x000fe400000e0000 */
[----:B------:R-:W-:Y:S01]  /*5270*/  UMOV UR11, UR27 ;  /* 0x0000001b000b7c82 */ /* 0x000fe20008000000 */
[----:B------:R-:W-:Y:S01]  /*5280*/  @!P4 R2UR UR18, R8 ;  /* 0x000000000812c2ca */ /* 0x000fe200000e0000 */
[----:B------:R-:W-:Y:S01]  /*5290*/  IMAD.U32 R9, RZ, RZ, UR8 ;  /* 0x00000008ff097e24 */ /* 0x000fe2000f8e00ff */
[----:B------:R-:W-:Y:S01]  /*52a0*/  @!UP1 ULEA UR8, UR14, UR7, 0xd ;  /* 0x000000070e089291 */ /* 0x000fe2000f8e68ff */
[----:B------:R-:W-:Y:S01]  /*52b0*/  SEL R0, RZ, 0x1, P0 ;  /* 0x00000001ff007807 */ /* 0x000fe20000000000 */
[----:B------:R-:W-:Y:S01]  /*52c0*/  UIADD3 UR14, UPT, UPT, UR14, 0x1, URZ ;  /* 0x000000010e0e7890 */ /* 0x000fe2000fffe0ff */
[----:B------:R-:W-:Y:S01]  /*52d0*/  SEL R27, R27, RZ, P0 ;  /* 0x000000ff1b1b7207 */ /* 0x000fe20000000000 */
[----:B------:R-:W-:Y:S01]  /*52e0*/  @!UP1 UIADD3 UR24, UPT, UPT, UR8, 0x400, URZ ;  /* 0x0000040008189890 */ /* 0x000fe2000fffe0ff */
[----:B------:R-:W-:Y:S01]  /*52f0*/  @!P4 R2UR UR19, R9 ;  /* 0x000000000913c2ca */ /* 0x000fe200000e0000 */
[----:B------:R-:W-:Y:S01]  /*5300*/  @!UP1 UIADD3 UR8, UPT, UPT, UR8, 0x1400, URZ ;  /* 0x0000140008089890 */ /* 0x000fe2000fffe0ff */
[----:B------:R-:W-:Y:S01]  /*5310*/  LOP3.LUT R26, R26, R0, RZ, 0x3c, !PT ;  /* 0x000000001a1a7212 */ /* 0x000fe200078e3cff */
[----:B------:R-:W-:Y:S10]  /*5320*/  VOTEU.ALL UP1, P4 ;  /* 0x0000000000ff7886 */ /* 0x000ff40002020000 */
[----:B------:R-:W-:Y:S01]  /*5330*/  @!UP2 UTMALDG.3D [UR24], [UR18], desc[UR16] ;  /* 0x000010181200a5b4 */ /* 0x000fe20008011000 */
[----:B------:R1:W-:Y:S01]  /*5340*/  @!UP1 UTMALDG.3D [UR8], [UR18], desc[UR16] ;  /* 0x00001008120095b4 */ /* 0x0003e20008011000 */
[----:B------:R2:W-:Y:S01]  /*5350*/  @!P4 SYNCS.ARRIVE.TRANS64.RED.A0TR RZ, [UR13+0x70], R24 ;  /* 0x00007018ffffc9a7 */ /* 0x0005e2000830040d */
[----:B------:R-:W-:Y:S04]  /*5360*/  UISETP.NE.AND UP1, UPT, UR14, 0x3, UPT ;  /* 0x000000030e00788c */ /* 0x000fe8000bf25270 */
[----:B------:R-:W-:Y:S06]  /*5370*/  USEL UR13, URZ, 0x1, UP1 ;  /* 0x00000001ff0d7887 */ /* 0x000fec0008800000 */
[----:B------:R-:W-:Y:S01]  /*5380*/  LOP3.LUT R30, R30, UR13, RZ, 0x3c, !PT ;  /* 0x0000000d1e1e7c12 */ /* 0x000fe2000f8e3cff */
[----:B------:R-:W-:Y:S01]  /*5390*/  SYNCS.ARRIVE.TRANS64.RED.A1T0 RZ, [UR15], RZ ;  /* 0x000000ffffff79a7 */ /* 0x000fe2000810040f */
[----:B-1----:R-:W-:Y:S02]  /*53a0*/  USEL UR8, UR14, URZ, UP1 ;  /* 0x000000ff0e087287 */ /* 0x002fe40008800000 */
[----:B------:R-:W-:Y:S01]  /*53b0*/  UPLOP3.LUT UP1, UPT, UPT, UPT, UPT, 0x80, 0x8 ;  /* 0x000000000008789c */ /* 0x000fe20003f2f070 */
[----:B------:R-:W-:Y:S10]  /*53c0*/  @P3 BRA `(.L_x_304) ;  /* 0xfffffff000e83947 */ /* 0x000ff4000383ffff */
[----:B------:R-:W-:Y:S01]  /*53d0*/  UIADD3 UR7, UPT, UPT, UR7, 0x88, URZ ;  /* 0x0000008807077890 */ /* 0x000fe2000fffe0ff */
[----:B------:R-:W-:-:S03]  /*53e0*/  SHF.L.U32 R2, R30, 0x1f, RZ ;  /* 0x0000001f1e027819 */ /* 0x000fc600000006ff */
[----:B------:R-:W-:-:S09]  /*53f0*/  ULEA UR4, UR8, UR7, 0x3 ;  /* 0x0000000708047291 */ /* 0x000fd2000f8e18ff */
[----:B------:R-:W1:Y:S02]  /*5400*/  SYNCS.PHASECHK.TRANS64.TRYWAIT P0, [UR4], R2 ;  /* 0x00000002ff0075a7 */ /* 0x000e640008001104 */
[----:B-1----:R-:W-:Y:S05]  /*5410*/  @!P0 BRA `(.L_x_305) ;  /* 0x0000003800648947 */ /* 0x002fea0003800000 */
.L_x_381:
        /* <DEDUP_REMOVED lines=9> */
.L_x_383:
[----:B------:R-:W-:-:S04]  /*54b0*/  UIADD3 UR5, UPT, UPT, UR5, 0x1, URZ ;  /* 0x0000000105057890 */ /* 0x000fc8000fffe0ff */
[----:B------:R-:W-:-:S04]  /*54c0*/  UISETP.NE.AND UP0, UPT, UR5, 0x3, UPT ;  /* 0x000000030500788c */ /* 0x000fc8000bf05270 */
[----:B------:R-:W-:Y:S02]  /*54d0*/  USEL UR4, URZ, 0x1, UP0 ;  /* 0x00000001ff047887 */ /* 0x000fe40008000000 */
[----:B------:R-:W-:-:S04]  /*54e0*/  USEL UR5, UR5, URZ, UP0 ;  /* 0x000000ff05057287 */ /* 0x000fc80008000000 */
[----:B------:R-:W-:Y:S01]  /*54f0*/  ULEA UR5, UR5, UR7, 0x3 ;  /* 0x0000000705057291 */ /* 0x000fe2000f8e18ff */
[----:B-1----:R-:W-:-:S04]  /*5500*/  LOP3.LUT R2, R30, UR4, RZ, 0x3c, !PT ;  /* 0x000000041e027c12 */ /* 0x002fc8000f8e3cff */
[----:B------:R-:W-:Y:S01]  /*5510*/  SHF.L.U32 R2, R2, 0x1f, RZ ;  /* 0x0000001f02027819 */ /* 0x000fe200000006ff */
[----:B------:R-:W-:-:S07]  /*5520*/  IMAD.U32 R0, RZ, RZ, UR5 ;  /* 0x00000005ff007e24 */ /* 0x000fce000f8e00ff */
.L_x_307:
[----:B-1----:R1:W3:Y:S02]  /*5530*/  SYNCS.PHASECHK.TRANS64.TRYWAIT P0, [R0+URZ], R2 ;  /* 0x00000002000075a7 */ /* 0x0022e400080011ff */
[----:B---3--:R-:W-:Y:S05]  /*5540*/  @!P0 NANOSLEEP.SYNCS 0x989680 ;  /* 0x009896800000895d */ /* 0x008fea0003900000 */
[----:B------:R-:W3:Y:S02]  /*5550*/  @!P0 SYNCS.PHASECHK.TRANS64 P0, [R0+URZ], R2 ;  /* 0x00000002000085a7 */ /* 0x000ee400080010ff */
[----:B---3--:R-:W-:Y:S05]  /*5560*/  @P0 EXIT ;  /* 0x000000000000094d */ /* 0x008fea0003800000 */
[----:B------:R-:W-:Y:S05]  /*5570*/  BRA `(.L_x_307) ;  /* 0xfffffffc00ec7947 */ /* 0x000fea000383ffff */
.L_x_295:
[----:B------:R-:W-:-:S06]  /*5580*/  UISETP.GE.AND UP1, UPT, UR8, 0x4, UPT ;  /* 0x000000040800788c */ /* 0x000fcc000bf26270 */
[----:B------:R-:W-:-:S13]  /*5590*/  PLOP3.LUT P0, PT, PT, PT, UP1, 0x80, 0x8 ;  /* 0x000000000008781c */ /* 0x000fda0003f0f018 */
[----:B------:R-:W-:Y:S05]  /*55a0*/  @!P0 EXIT ;  /* 0x000000000000894d */ /* 0x000fea0003800000 */
[----:B------:R-:W-:Y:S01]  /*55b0*/  BAR.SYNC.DEFER_BLOCKING 0x6, 0xa0 ;  /* 0x0182800000007b1d */ /* 0x000fe20000010000 */
[C---:B------:R-:W-:Y:S02]  /*55c0*/  IMAD.SHL.U32 R2, R98.reuse, 0x40, RZ ;  /* 0x0000004062027824 */ /* 0x040fe400078e00ff */
[----:B------:R-:W-:Y:S02]  /*55d0*/  HFMA2 R97, -RZ, RZ, 0, 9.5367431640625e-07 ;  /* 0x00000010ff617431 */ /* 0x000fe400000001ff */
[C---:B------:R-:W-:Y:S01]  /*55e0*/  IMAD.SHL.U32 R92, R98.reuse, 0x8, RZ ;  /* 0x00000008625c7824 */ /* 0x040fe200078e00ff */
[C---:B------:R-:W-:Y:S01]  /*55f0*/  LOP3.LUT P0, RZ, R98.reuse, 0x2, RZ, 0xc0, !PT ;  /* 0x0000000262ff7812 */ /* 0x040fe2000780c0ff */
[----:B------:R-:W-:Y:S01]  /*5600*/  IMAD.U32 R50, R98, 0x10000, RZ ;  /* 0x0001000062327824 */ /* 0x000fe200078e00ff */
[----:B------:R-:W-:Y:S01]  /*5610*/  UMOV UR48, 0x400 ;  /* 0x0000040000307882 */ /* 0x000fe20000000000 */
[----:B------:R-:W1:Y:S01]  /*5620*/  LDC R91, c[0x0][0x370] ;  /* 0x0000dc00ff5b7b82 */ /* 0x000e620000000800 */
[----:B------:R-:W-:Y:S01]  /*5630*/  ULEA UR48, UR37, UR48, 0x18 ;  /* 0x0000003025307291 */ /* 0x000fe2000f8ec0ff */
[----:B------:R-:W-:Y:S01]  /*5640*/  LOP3.LUT R2, R2, 0x1c0, RZ, 0xc0, !PT ;  /* 0x000001c002027812 */ /* 0x000fe200078ec0ff */
[----:B------:R-:W-:Y:S01]  /*5650*/  IMAD.MOV.U32 R49, RZ, RZ, RZ ;  /* 0x000000ffff317224 */ /* 0x000fe200078e00ff */
[----:B------:R-:W-:Y:S01]  /*5660*/  LOP3.LUT R50, R50, 0x600000, RZ, 0xc0, !PT ;  /* 0x0060000032327812 */ /* 0x000fe200078ec0ff */
[----:B------:R-:W-:Y:S01]  /*5670*/  IMAD.MOV.U32 R96, RZ, RZ, RZ ;  /* 0x000000ffff607224 */ /* 0x000fe200078e00ff */
[----:B------:R-:W-:Y:S01]  /*5680*/  LOP3.LUT R2, R2, 0x28, R98, 0xf8, !PT ;  /* 0x0000002802027812 */ /* 0x000fe200078ef862 */
[----:B------:R-:W-:Y:S01]  /*5690*/  IMAD.MOV.U32 R95, RZ, RZ, RZ ;  /* 0x000000ffff5f7224 */ /* 0x000fe200078e00ff */
[----:B------:R-:W2:Y:S01]  /*56a0*/  LDC R46, c[0x0][0xf0c] ;  /* 0x0003c300ff2e7b82 */ /* 0x000ea20000000800 */
[----:B------:R-:W-:Y:S01]  /*56b0*/  MOV R101, RZ ;  /* 0x000000ff00657202 */ /* 0x000fe20000000f00 */
[----:B------:R-:W4:Y:S01]  /*56c0*/  LDCU.64 UR54, c[0x0][0x348] ;  /* 0x00006900ff3677ac */ /* 0x000f220008000a00 */
[----:B------:R-:W-:Y:S01]  /*56d0*/  LOP3.LUT R92, R2, 0x38, R92, 0x78, !PT ;  /* 0x00000038025c7812 */ /* 0x000fe200078e785c */
[C---:B------:R-:W-:Y:S01]  /*56e0*/  IMAD.SHL.U32 R2, R98.reuse, 0x20, RZ ;  /* 0x0000002062027824 */ /* 0x040fe200078e00ff */
[----:B------:R-:W-:Y:S01]  /*56f0*/  LOP3.LUT R98, R98, 0x60, RZ, 0xc0, !PT ;  /* 0x0000006062627812 */ /* 0x000fe200078ec0ff */
[----:B------:R-:W1:Y:S01]  /*5700*/  LDCU.64 UR38, c[0x0][0xc88] ;  /* 0x00019100ff2677ac */ /* 0x000e620008000a00 */
[----:B------:R-:W-:Y:S01]  /*5710*/  SEL R97, R97, 0xfffffff0, !P0 ;  /* 0xfffffff061617807 */ /* 0x000fe20004000000 */
[----:B------:R-:W1:Y:S01]  /*5720*/  LDC R89, c[0x0][0xf20] ;  /* 0x0003c800ff597b82 */ /* 0x000e620000000800 */
[----:B------:R-:W3:Y:S01]  /*5730*/  LDS R0, [UR48+0x140] ;  /* 0x00014030ff007984 */ /* 0x000ee20008000800 */
[----:B------:R-:W-:Y:S01]  /*5740*/  LOP3.LUT R92, R92, 0xa00, R2, 0xf8, !PT ;  /* 0x00000a005c5c7812 */ /* 0x000fe200078ef802 */
[----:B------:R-:W1:Y:S01]  /*5750*/  LDCU.64 UR44, c[0x0][0xc90] ;  /* 0x00019200ff2c77ac */ /* 0x000e620008000a00 */
[----:B------:R-:W-:-:S04]  /*5760*/  UMOV UR51, 0x1 ;  /* 0x0000000100337882 */ /* 0x000fc80000000000 */
[----:B------:R-:W1:Y:S01]  /*5770*/  LDC R45, c[0x0][0xf30] ;  /* 0x0003cc00ff2d7b82 */ /* 0x000e620000000800 */
[----:B------:R-:W-:Y:S01]  /*5780*/  UMOV UR56, URZ ;  /* 0x000000ff00387c82 */ /* 0x000fe20008000000 */
[----:B------:R-:W-:Y:S01]  /*5790*/  UIADD3 UR52, UPT, UPT, UR48, 0x400, URZ ;  /* 0x0000040030347890 */ /* 0x000fe2000fffe0ff */
[----:B------:R-:W-:Y:S01]  /*57a0*/  UMOV UR50, URZ ;  /* 0x000000ff00327c82 */ /* 0x000fe20008000000 */
[----:B------:R-:W-:-:S04]  /*57b0*/  UMOV UR49, URZ ;  /* 0x000000ff00317c82 */ /* 0x000fc80008000000 */
[----:B------:R-:W1:Y:S08]  /*57c0*/  LDC.64 R84, c[0x0][0xf10] ;  /* 0x0003c400ff547b82 */ /* 0x000e700000000a00 */
[----:B------:R-:W1:Y:S08]  /*57d0*/  LDC.64 R42, c[0x0][0xf18] ;  /* 0x0003c600ff2a7b82 */ /* 0x000e700000000a00 */
[----:B------:R-:W1:Y:S08]  /*57e0*/  LDC.64 R40, c[0x0][0xf28] ;  /* 0x0003ca00ff287b82 */ /* 0x000e700000000a00 */
[----:B------:R-:W1:Y:S01]  /*57f0*/  LDC.64 R82, c[0x0][0xcb0] ;  /* 0x00032c00ff527b82 */ /* 0x000e620000000a00 */
[----:B---3--:R-:W-:-:S07]  /*5800*/  IMAD.IADD R50, R0, 0x1, R50 ;  /* 0x0000000100327824 */ /* 0x008fce00078e0232 */
[----:B------:R-:W3:Y:S08]  /*5810*/  LDC.64 R80, c[0x0][0xca8] ;  /* 0x00032a00ff507b82 */ /* 0x000ef00000000a00 */
[----:B--2-4-:R-:W1:Y:S02]  /*5820*/  LDC R90, c[0x0][0x374] ;  /* 0x0000dd00ff5a7b82 */ /* 0x014e640000000800 */
.L_x_340:
[----:B------:R-:W-:Y:S02]  /*5830*/  LEA R0, R101, UR48, 0x3 ;  /* 0x0000003065007c11 */ /* 0x000fe4000f8e18ff */
[----:B------:R-:W-:Y:S02]  /*5840*/  SHF.L.U32 R2, R95, 0x1f, RZ ;  /* 0x0000001f5f027819 */ /* 0x000fe400000006ff */
[----:B------:R-:W-:Y:S02]  /*5850*/  LEA R16, R101, UR48, 0x4 ;  /* 0x0000003065107c11 */ /* 0x000fe4000f8e20ff */
[----:B------:R-:W2:Y:S02]  /*5860*/  SYNCS.PHASECHK.TRANS64.TRYWAIT P0, [R0+URZ+0xb0], R2 ;  /* 0x0000b002000075a7 */ /* 0x000ea400080011ff */
[----:B--2---:R-:W-:Y:S05]  /*5870*/  @!P0 BRA `(.L_x_308) ;  /* 0x00000034007c8947 */ /* 0x004fea0003800000 */
.L_x_384:
[----:B------:R-:W4:Y:S01]  /*5880*/  LDC.64 R10, c[0x0][0xf10] ;  /* 0x0003c400ff0a7b82 */ /* 0x000f220000000a00 */
[----:B------:R-:W3:Y:S01]  /*5890*/  LDS.128 R16, [R16+0x120] ;  /* 0x0001200010107984 */ /* 0x000ee20000000c00 */
        /* <DEDUP_REMOVED lines=11> */
[----:B------:R-:W1:Y:S08]  /*5950*/  @!P1 LDC R12, c[0x0][0xf20] ;  /* 0x0003c800ff0c9b82 */ /* 0x000e700000000800 */
[----:B------:R-:W1:Y:S01]  /*5960*/  @!P1 LDC R7, c[0x0][0xf0c] ;  /* 0x0003c300ff079b82 */ /* 0x000e620000000800 */
[----:B--2---:R2:W-:Y:S01]  /*5970*/  SYNCS.ARRIVE.TRANS64.RED.A1T0 RZ, [R0+URZ], RZ ;  /* 0x000000ff00ff79a7 */ /* 0x0045e200081004ff */
[----:B---3--:R-:W-:Y:S04]  /*5980*/  LOP3.LUT P4, RZ, R18, 0x1, RZ, 0xc0, !PT ;  /* 0x0000000112ff7812 */ /* 0x008fe8000788c0ff */
[----:B------:R-:W-:Y:S09]  /*5990*/  P2R R99, PR, RZ, 0x10 ;  /* 0x00000010ff637803 */ /* 0x000ff20000000000 */
[----:B------:R-:W-:Y:S02]  /*59a0*/  @P4 MOV R48, R16 ;  /* 0x0000001000304202 */ /* 0x000fe40000000f00 */
[----:B------:R-:W-:Y:S01]  /*59b0*/  @P4 LOP3.LUT R47, R17, 0xffff, RZ, 0xc0, !PT ;  /* 0x0000ffff112f4812 */ /* 0x000fe200078ec0ff */
[----:B--2-4-:R-:W-:Y:S06]  /*59c0*/  @!P0 BRA `(.L_x_309) ;  /* 0x0000000000a48947 */ /* 0x014fec0003800000 */
[----:B------:R-:W-:Y:S01]  /*59d0*/  IMAD.HI.U32 R0, R90, R43, RZ ;  /* 0x0000002b5a007227 */ /* 0x000fe200078e00ff */
[----:B------:R-:W-:Y:S02]  /*59e0*/  ISETP.NE.AND P0, PT, R42, 0x1, PT ;  /* 0x000000012a00780c */ /* 0x000fe40003f05270 */
[----:B------:R-:W-:Y:S01]  /*59f0*/  ISETP.NE.AND P2, PT, R44, 0x1, PT ;  /* 0x000000012c00780c */ /* 0x000fe20003f45270 */
[----:B------:R-:W-:Y:S01]  /*5a00*/  IMAD.HI.U32 R4, R91, R84, RZ ;  /* 0x000000545b047227 */ /* 0x000fe200078e00ff */
[----:B------:R-:W-:Y:S02]  /*5a10*/  SHF.R.U32.HI R0, RZ, R89, R0 ;  /* 0x00000059ff007219 */ /* 0x000fe40000011600 */
[----:B------:R-:W-:Y:S01]  /*5a20*/  ISETP.NE.AND P3, PT, R46, 0x1, PT ;  /* 0x000000012e00780c */ /* 0x000fe20003f65270 */
[----:B------:R-:W-:Y:S01]  /*5a30*/  IMAD.HI.U32 R6, R47, R43, RZ ;  /* 0x0000002b2f067227 */ /* 0x000fe200078e00ff */
[-C--:B------:R-:W-:Y:S02]  /*5a40*/  SHF.R.U32.HI R4, RZ, R85.reuse, R4 ;  /* 0x00000055ff047219 */ /* 0x080fe40000011604 */
        /* <DEDUP_REMOVED lines=33> */
.L_x_309:
[----:B------:R-:W-:Y:S01]  /*5c60*/  @!P1 IMAD.HI.U32 R0, R48, R10, RZ ;  /* 0x0000000a30009227 */ /* 0x000fe200078e00ff */
[----:B-1----:R-:W-:Y:S01]  /*5c70*/  @!P1 ISETP.NE.AND P0, PT, R8, 0x1, PT ;  /* 0x000000010800980c */ /* 0x002fe20003f05270 */
[----:B------:R-:W-:Y:S01]  /*5c80*/  ULOP3.LUT UP0, URZ, UR52, 0x3f0, URZ, 0xc0, !UPT ;  /* 0x000003f034ff7892 */ /* 0x000fe2000f80c0ff */
[----:B------:R-:W-:Y:S01]  /*5c90*/  @!P1 ISETP.NE.AND P2, PT, R7, 0x1, PT ;  /* 0x000000010700980c */ /* 0x000fe20003f45270 */
        /* <DEDUP_REMOVED lines=31> */
.L_x_311:
        /* <DEDUP_REMOVED lines=15> */
.L_x_310:
[----:B------:R-:W-:Y:S01]  /*5f80*/  ISETP.NE.U32.AND P4, PT, R82, RZ, PT ;  /* 0x000000ff5200720c */ /* 0x000fe20003f85070 */
[----:B------:R-:W-:Y:S01]  /*5f90*/  UISETP.NE.AND UP2, UPT, UR53, URZ, UPT ;  /* 0x000000ff3500728c */ /* 0x000fe2000bf45270 */
[----:B------:R-:W-:Y:S01]  /*5fa0*/  ISETP.NE.U32.AND P2, PT, RZ, UR38, PT ;  /* 0x00000026ff007c0c */ /* 0x000fe2000bf45070 */
[----:B------:R-:W-:Y:S01]  /*5fb0*/  UISETP.NE.U32.AND UP1, UPT, UR44, URZ, UPT ;  /* 0x000000ff2c00728c */ /* 0x000fe2000bf25070 */
[----:B------:R-:W-:Y:S01]  /*5fc0*/  ISETP.NE.AND.EX P4, PT, R83, RZ, PT, P4 ;  /* 0x000000ff5300720c */ /* 0x000fe20003f85340 */
[----:B------:R-:W-:Y:S01]  /*5fd0*/  UPLOP3.LUT UP0, UPT, UPT, UPT, UPT, 0x40, 0x4 ;  /* 0x000000000004789c */ /* 0x000fe20003f0e870 */
[----:B------:R-:W-:Y:S01]  /*5fe0*/  ISETP.NE.AND.EX P2, PT, RZ, UR39, PT, P2 ;  /* 0x00000027ff007c0c */ /* 0x000fe2000bf45320 */
[----:B------:R-:W-:Y:S01]  /*5ff0*/  UISETP.NE.AND.EX UP1, UPT, UR45, URZ, UPT, UP1 ;  /* 0x000000ff2d00728c */ /* 0x000fe2000bf25310 */
[----:B------:R-:W-:Y:S04]  /*6000*/  PLOP3.LUT P1, PT, PT, PT, UP2, 0x80, 0x8 ;  /* 0x000000000008781c */ /* 0x000fe80003f2f028 */
[----:B------:R-:W-:Y:S06]  /*6010*/  @UP2 UPLOP3.LUT UP0, UPT, UPT, UPT, UP1, 0x80, 0x8 ;  /* 0x000000000008289c */ /* 0x000fec0003f0f010 */
[----:B------:R-:W-:Y:S01]  /*6020*/  PLOP3.LUT P0, PT, PT, PT, UP0, 0x80, 0x8 ;  /* 0x000000000008781c */ /* 0x000fe20003f0f008 */
[----:B------:R-:W-:Y:S01]  /*6030*/  @!UPT UIADD3 URZ, UPT, UPT, URZ, URZ, URZ ;  /* 0x000000fffffff290 */ /* 0x000fe2000fffe0ff */
[----:B------:R-:W-:Y:S11]  /*6040*/  BRA.U !UP1, `(.L_x_312) ;  /* 0x0000000109387547 */ /* 0x000ff6000b800000 */
[----:B------:R-:W-:Y:S01]  /*6050*/  UISETP.NE.U32.AND UP0, UPT, UR38, URZ, UPT ;  /* 0x000000ff2600728c */ /* 0x000fe2000bf05070 */
[----:B------:R-:W-:Y:S02]  /*6060*/  HFMA2 R0, -RZ, RZ, 0, 5.9604644775390625e-08 ;  /* 0x00000001ff007431 */ /* 0x000fe400000001ff */
[----:B------:R-:W-:Y:S01]  /*6070*/  IMAD.MOV.U32 R88, RZ, RZ, 0x1 ;  /* 0x00000001ff587424 */ /* 0x000fe200078e00ff */
[----:B------:R-:W-:Y:S06]  /*6080*/  UISETP.NE.AND.EX UP0, UPT, UR39, URZ, UPT, UP0 ;  /* 0x000000ff2700728c */ /* 0x000fec000bf05300 */
[----:B------:R-:W-:Y:S05]  /*6090*/  PLOP3.LUT P3, PT, PT, PT, UP0, 0x80, 0x8 ;  /* 0x000000000008781c */ /* 0x000fea0003f6f008 */
[----:B------:R-:W1:Y:S01]  /*60a0*/  @UP0 LDCU.64 UR6, c[0x0][0xc88] ;  /* 0x00019100ff0607ac */ /* 0x000e620008000a00 */
[----:B------:R-:W-:Y:S07]  /*60b0*/  @UP0 UIMAD UR4, UR36, UR44, URZ ;  /* 0x0000002c240402a4 */ /* 0x000fee000f8e02ff */
[----:B------:R-:W-:Y:S01]  /*60c0*/  @!P3 PRMT R88, R0, 0x7610, R88 ;  /* 0x000076100058b816 */ /* 0x000fe20000000058 */
[----:B-1----:R-:W-:Y:S03]  /*60d0*/  @UP0 UIMAD.WIDE UR6, UR4, 0x4, UR6 ;  /* 0x00000004040608a5 */ /* 0x002fe6000f8e0206 */
[----:B------:R-:W1:Y:S03]  /*60e0*/  @!UP0 LDCU UR4, c[0x0][0xc80] ;  /* 0x00019000ff0487ac */ /* 0x000e660008000800 */
[----:B------:R-:W-:Y:S01]  /*60f0*/  IMAD.U32 R2, RZ, RZ, UR6 ;  /* 0x00000006ff027e24 */ /* 0x000fe2000f8e00ff */
[----:B------:R-:W-:Y:S05]  /*6100*/  MOV R3, UR7 ;  /* 0x0000000700037c02 */ /* 0x000fea0008000f00 */
[----:B-----5:R2:W5:Y:S02]  /*6110*/  @P3 LDG.E R53, desc[UR46][R2.64] ;  /* 0x0000002e02353981 */ /* 0x020564000c1e1900 */
[----:B-12---:R-:W-:Y:S02]  /*6120*/  @!P3 IMAD.U32 R53, RZ, RZ, UR4 ;  /* 0x00000004ff35be24 */ /* 0x006fe4000f8e00ff */
.L_x_312:
[----:B------:R-:W-:Y:S05]  /*6130*/  @!P4 BRA `(.L_x_313) ;  /* 0x000000000020c947 */ /* 0x000fea0003800000 */
[----:B------:R-:W-:Y:S04]  /*6140*/  ISETP.NE.U32.AND P3, PT, R80, RZ, PT ;  /* 0x000000ff5000720c */ /* 0x000fe80003f65070 */
[----:B------:R-:W-:Y:S11]  /*6150*/  ISETP.NE.AND.EX P3, PT, R81, RZ, PT, P3 ;  /* 0x000000ff5100720c */ /* 0x000ff60003f65330 */
[----:B------:R-:W-:Y:S02]  /*6160*/  @!UPT UIADD3 URZ, UPT, UPT, URZ, URZ, URZ ;  /* 0x000000fffffff290 */ /* 0x000fe4000fffe0ff */
[----:B------:R-:W1:Y:S01]  /*6170*/  @P3 LDC.64 R2, c[0x0][0xca8] ;  /* 0x00032a00ff023b82 */ /* 0x000e620000000a00 */
[----:B------:R-:W-:Y:S04]  /*6180*/  @P3 IMAD R0, R82, UR36, RZ ;  /* 0x0000002452003c24 */ /* 0x000fe8000f8e02ff */
[----:B-1----:R-:W-:Y:S05]  /*6190*/  @P3 IMAD.WIDE R2, R0, 0x4, R2 ;  /* 0x0000000400023825 */ /* 0x002fea00078e0202 */
[----:B-----5:R1:W5:Y:S02]  /*61a0*/  @P3 LDG.E R51, desc[UR46][R2.64] ;  /* 0x0000002e02333981 */ /* 0x020364000c1e1900 */
[----:B-1----:R-:W2:Y:S02]  /*61b0*/  @!P3 LDC R51, c[0x0][0xca0] ;  /* 0x00032800ff33bb82 */ /* 0x002ea40000000800 */
.L_x_313:
[----:B-----5:R-:W-:Y:S01]  /*61c0*/  FSETP.NEU.AND P3, PT, R53, RZ, PT ;  /* 0x000000ff3500720b */ /* 0x020fe20003f6d000 */
[----:B------:R-:W-:Y:S01]  /*61d0*/  ULOP3.LUT UR4, UR51, 0x1, URZ, 0x3c, !UPT ;  /* 0x0000000133047892 */ /* 0x000fe2000f8e3cff */
[----:B------:R-:W-:Y:S01]  /*61e0*/  SEL R4, RZ, 0xffffffff, P2 ;  /* 0xffffffffff047807 */ /* 0x000fe20001000000 */
[----:B------:R-:W-:Y:S01]  /*61f0*/  BSSY B1, `(.L_x_314) ;  /* 0x0000043000017945 */ /* 0x000fe20003800000 */
[----:B------:R-:W-:Y:S01]  /*6200*/  @P1 LOP3.LUT P2, RZ, R88, 0xff, RZ, 0xc0, !PT ;  /* 0x000000ff58ff1812 */ /* 0x000fe2000784c0ff */
        /* <DEDUP_REMOVED lines=17> */
[----:B------:R-:W-:Y:S02]  /*6320*/  P2R R102, PR, RZ, 0x20 ;  /* 0x00000020ff667803 */ /* 0x000fe40000000000 */
        /* <DEDUP_REMOVED lines=9> */
[----:B------:R1:W3:Y:S02]  /*63c0*/  @P5 SYNCS.PHASECHK.TRANS64.TRYWAIT P1, [R0+URZ+0x70], R2 ;  /* 0x00007002000055a7 */ /* 0x0002e400080211ff */
[----:B------:R-:W-:Y:S02]  /*63d0*/  P2R R58, PR, RZ, 0x4 ;  /* 0x00000004ff3a7803 */ /* 0x000fe40000000000 */
[----:B-1----:R-:W-:Y:S04]  /*63e0*/  SHF.L.U32 R2, R96, 0x1f, RZ ;  /* 0x0000001f60027819 */ /* 0x002fe800000006ff */
[----:B------:R1:W4:Y:S01]  /*63f0*/  SYNCS.PHASECHK.TRANS64.TRYWAIT P0, [R54+URZ+0xd0], R2 ;  /* 0x0000d002360075a7 */ /* 0x00032200080011ff */
[----:B---3--:R-:W-:Y:S01]  /*6400*/  @P5 SEL R56, RZ, 0x1, !P1 ;  /* 0x00000001ff385807 */ /* 0x008fe20004800000 */
        /* <DEDUP_REMOVED lines=9> */
.L_x_317:
[----:B------:R-:W-:Y:S05]  /*64a0*/  BSYNC B0 ;  /* 0x0000000000007941 */ /* 0x000fea0003800000 */
.L_x_316:
[----:B------:R-:W-:Y:S01]  /*64b0*/  ISETP.NE.AND P1, PT, R58, RZ, PT ;  /* 0x000000ff3a00720c */ /* 0x000fe20003f25270 */
        /* <DEDUP_REMOVED lines=22> */
.L_x_315:
[----:B------:R-:W-:Y:S05]  /*6620*/  BSYNC B1 ;  /* 0x0000000000017941 */ /* 0x000fea0003800000 */
.L_x_314:
[----:B---3--:R-:W-:Y:S04]  /*6630*/  SHF.R.U32.HI R0, RZ, 0x15, R52 ;  /* 0x00000015ff007819 */ /* 0x008fe80000011634 */
[----:B------:R-:W-:Y:S01]  /*6640*/  LOP3.LUT P1, RZ, R0, 0x3, R93, 0x48, !PT ;  /* 0x0000000300ff7812 */ /* 0x000fe2000782485d */
[----:B------:R-:W-:Y:S01]  /*6650*/  @!UPT UIADD3 URZ, UPT, UPT, URZ, URZ, URZ ;  /* 0x000000fffffff290 */ /* 0x000fe2000fffe0ff */
[----:B----4-:R-:W-:Y:S11]  /*6660*/  @P0 BRA `(.L_x_319) ;  /* 0x0000000000080947 */ /* 0x010ff60003800000 */
[----:B------:R-:W3:Y:S02]  /*6670*/  SYNCS.PHASECHK.TRANS64.TRYWAIT P0, [R54+URZ+0xd0], R2 ;  /* 0x0000d002360075a7 */ /* 0x000ee400080011ff */
[----:B---3--:R-:W-:Y:S05]  /*6680*/  @!P0 BRA `(.L_x_320) ;  /* 0x0000002800208947 */ /* 0x008fea0003800000 */
.L_x_319:
[----:B------:R-:W-:Y:S05]  /*6690*/  @!P1 BRA `(.L_x_321) ;  /* 0x0000000000409947 */ /* 0x000fea0003800000 */
[----:B------:R-:W4:Y:S01]  /*66a0*/  LDCU.64 UR8, c[0x4][0xb8] ;  /* 0x01001700ff0877ac */ /* 0x000f220008000a00 */
[----:B------:R-:W-:Y:S01]  /*66b0*/  MOV R3, 0x0 ;  /* 0x0000000000037802 */ /* 0x000fe20000000f00 */
[----:B------:R-:W-:Y:S02]  /*66c0*/  HFMA2 R12, -RZ, RZ, 0, 5.9604644775390625e-08 ;  /* 0x00000001ff0c7431 */ /* 0x000fe400000001ff */
[----:B------:R-:W-:Y:S02]  /*66d0*/  IMAD.MOV.U32 R8, RZ, RZ, 0x192 ;  /* 0x00000192ff087424 */ /* 0x000fe400078e00ff */
[----:B------:R-:W-:Y:S01]  /*66e0*/  IMAD.MOV.U32 R13, RZ, RZ, RZ ;  /* 0x000000ffff0d7224 */ /* 0x000fe200078e00ff */
[----:B------:R-:W5:Y:S01]  /*66f0*/  LDCU.64 UR6, c[0x4][0xc0] ;  /* 0x01001800ff0677ac */ /* 0x000f620008000a00 */
[----:B---3--:R-:W3:Y:S01]  /*6700*/  LDC.64 R2, c[0x4][R3] ;  /* 0x0100000003027b82 */ /* 0x008ee20000000a00 */
[----:B------:R-:W2:Y:S01]  /*6710*/  LDCU.64 UR4, c[0x4][0x58] ;  /* 0x01000b00ff0477ac */ /* 0x000ea20008000a00 */
[----:B----4-:R-:W-:Y:S01]  /*6720*/  MOV R5, UR9 ;  /* 0x0000000900057c02 */ /* 0x010fe20008000f00 */
[----:B------:R-:W-:Y:S01]  /*6730*/  IMAD.U32 R4, RZ, RZ, UR8 ;  /* 0x00000008ff047e24 */ /* 0x000fe2000f8e00ff */
[----:B-----5:R-:W-:Y:S01]  /*6740*/  MOV R7, UR7 ;  /* 0x0000000700077c02 */ /* 0x020fe20008000f00 */
[----:B------:R-:W-:Y:S01]  /*6750*/  IMAD.U32 R6, RZ, RZ, UR6 ;  /* 0x00000006ff067e24 */ /* 0x000fe2000f8e00ff */
[----:B--2---:R-:W-:Y:S01]  /*6760*/  MOV R11, UR5 ;  /* 0x00000005000b7c02 */ /* 0x004fe20008000f00 */
[----:B------:R-:W-:Y:S02]  /*6770*/  IMAD.U32 R10, RZ, RZ, UR4 ;  /* 0x00000004ff0a7e24 */ /* 0x000fe4000f8e00ff */
[----:B------:R-:W-:Y:S07]  /*6780*/  LEPC R20, `(.L_x_321) ;  /* 0x000000001014794e */ /* 0x000fee0000000000 */
[----:B-1-3--:R-:W-:Y:S05]  /*6790*/  CALL.ABS.NOINC R2 ;  /* 0x0000000002007343 */ /* 0x00afea0003c00000 */
.L_x_321:
        /* <DEDUP_REMOVED lines=8> */
[----:B------:R-:W-:Y:S01]  /*6820*/  MOV R3, 0x0 ;  /* 0x0000000000037802 */ /* 0x000fe20000000f00 */
[----:B------:R-:W-:Y:S02]  /*6830*/  HFMA2 R12, -RZ, RZ, 0, 5.9604644775390625e-08 ;  /* 0x00000001ff0c7431 */ /* 0x000fe400000001ff */
[----:B------:R-:W-:Y:S02]  /*6840*/  IMAD.MOV.U32 R8, RZ, RZ, 0x192 ;  /* 0x00000192ff087424 */ /* 0x000fe400078e00ff */
[----:B------:R-:W-:Y:S01]  /*6850*/  IMAD.MOV.U32 R13, RZ, RZ, RZ ;  /* 0x000000ffff0d7224 */ /* 0x000fe200078e00ff */
[----:B------:R-:W5:Y:S01]  /*6860*/  LDCU.64 UR6, c[0x4][0xc0] ;  /* 0x01001800ff0677ac */ /* 0x000f620008000a00 */
[----:B---3--:R-:W3:Y:S01]  /*6870*/  LDC.64 R2, c[0x4][R3] ;  /* 0x0100000003027b82 */ /* 0x008ee20000000a00 */
[----:B------:R-:W1:Y:S01]  /*6880*/  LDCU.64 UR4, c[0x4][0x58] ;  /* 0x01000b00ff0477ac */ /* 0x000e620008000a00 */
[----:B----4-:R-:W-:Y:S01]  /*6890*/  MOV R5, UR9 ;  /* 0x0000000900057c02 */ /* 0x010fe20008000f00 */
[----:B------:R-:W-:Y:S01]  /*68a0*/  IMAD.U32 R4, RZ, RZ, UR8 ;  /* 0x00000008ff047e24 */ /* 0x000fe2000f8e00ff */
[----:B-----5:R-:W-:Y:S01]  /*68b0*/  MOV R7, UR7 ;  /* 0x0000000700077c02 */ /* 0x020fe20008000f00 */
[----:B------:R-:W-:Y:S01]  /*68c0*/  IMAD.U32 R6, RZ, RZ, UR6 ;  /* 0x00000006ff067e24 */ /* 0x000fe2000f8e00ff */
[----:B-1----:R-:W-:Y:S01]  /*68d0*/  MOV R11, UR5 ;  /* 0x00000005000b7c02 */ /* 0x002fe20008000f00 */
[----:B------:R-:W-:Y:S02]  /*68e0*/  IMAD.U32 R10, RZ, RZ, UR4 ;  /* 0x00000004ff0a7e24 */ /* 0x000fe4000f8e00ff */
[----:B------:R-:W-:Y:S07]  /*68f0*/  LEPC R20, `(.L_x_322) ;  /* 0x000000001014794e */ /* 0x000fee0000000000 */
[----:B--23--:R-:W-:Y:S05]  /*6900*/  CALL.ABS.NOINC R2 ;  /* 0x0000000002007343 */ /* 0x00cfea0003c00000 */
.L_x_322:
[--C-:B--2---:R-:W-:Y:S01]  /*6910*/  HADD2.F32 R3, -RZ, R60.reuse.H0_H0 ;  /* 0x2000003cff037230 */ /* 0x104fe20000004100 */
[----:B------:R-:W-:Y:S05]  /*6920*/  WARPSYNC.ALL ;  /* 0x0000000000007948 */ /* 0x000fea0003800000 */
[----:B------:R-:W-:Y:S01]  /*6930*/  R2UR UR4, R52 ;  /* 0x00000000340472ca */ /* 0x000fe200000e0000 */
[----:B------:R-:W-:Y:S01]  /*6940*/  FMUL R0, R51, R24 ;  /* 0x0000001833007220 */ /* 0x000fe20000400000 */
[----:B------:R-:W-:Y:S01]  /*6950*/  HADD2.F32 R20, -RZ, R60.H1_H1 ;  /* 0x3000003cff147230 */ /* 0x000fe20000004100 */
[----:B------:R-:W-:Y:S01]  /*6960*/  SHF.L.U32 R103, R97, 0x1, RZ ;  /* 0x0000000161677819 */ /* 0x000fe200000006ff */
[----:B---3--:R-:W-:Y:S01]  /*6970*/  FMUL R2, R51, R25 ;  /* 0x0000001933027220 */ /* 0x008fe20000400000 */
[----:B------:R-:W-:Y:S01]  /*6980*/  FFMA R0, R53, R3, R0 ;  /* 0x0000000335007223 */ /* 0x000fe20000000000 */
[C---:B------:R-:W-:Y:S01]  /*6990*/  FMUL R3, R51.reuse, R26 ;  /* 0x0000001a33037220 */ /* 0x040fe20000400000 */
[----:B------:R-:W-:Y:S01]  /*69a0*/  FMUL R26, R51, R33 ;  /* 0x00000021331a7220 */ /* 0x000fe20000400000 */
[--C-:B------:R-:W-:Y:S02]  /*69b0*/  HADD2.F32 R33, -RZ, R61.reuse.H0_H0 ;  /* 0x2000003dff217230 */ /* 0x100fe40000004100 */
[----:B------:R-:W-:Y:S01]  /*69c0*/  FFMA R2, R53, R20, R2 ;  /* 0x0000001435027223 */ /* 0x000fe20000000002 */
[C---:B------:R-:W-:Y:S01]  /*69d0*/  FMUL R22, R51.reuse, R29 ;  /* 0x0000001d33167220 */ /* 0x040fe20000400000 */
[C---:B------:R-:W-:Y:S01]  /*69e0*/  FMUL R29, R51.reuse, R36 ;  /* 0x00000024331d7220 */ /* 0x040fe20000400000 */
[----:B------:R-:W-:Y:S01]  /*69f0*/  FMUL R20, R51, R27 ;  /* 0x0000001b33147220 */ /* 0x000fe20000400000 */
[----:B------:R-:W2:Y:S01]  /*6a00*/  LDTM.16dp256bit.x4 R4, tmem[UR4+0x100000] ;  /* 0x10000004000479ee */ /* 0x000ea20008120000 */
[----:B------:R-:W-:Y:S01]  /*6a10*/  F2FP.F16.F32.PACK_AB R36, R2, R0 ;  /* 0x000000000224723e */ /* 0x000fe200000000ff */
[----:B------:R-:W-:Y:S01]  /*6a20*/  FFMA R3, R53, R33, R3 ;  /* 0x0000002135037223 */ /* 0x000fe20000000003 */
[----:B------:R-:W-:Y:S02]  /*6a30*/  HADD2.F32 R33, -RZ, R61.H1_H1 ;  /* 0x3000003dff217230 */ /* 0x000fe40000004100 */
[C---:B------:R-:W-:Y:S01]  /*6a40*/  FMUL R21, R51.reuse, R28 ;  /* 0x0000001c33157220 */ /* 0x040fe20000400000 */
[C---:B------:R-:W-:Y:S01]  /*6a50*/  FMUL R27, R51.reuse, R34 ;  /* 0x00000022331b7220 */ /* 0x040fe20000400000 */
[--C-:B------:R-:W-:Y:S02]  /*6a60*/  HADD2.F32 R34, -RZ, R63.reuse.H1_H1 ;  /* 0x3000003fff227230 */ /* 0x100fe40000004100 */
[----:B------:R-:W-:Y:S01]  /*6a70*/  FMUL R23, R51, R30 ;  /* 0x0000001e33177220 */ /* 0x000fe20000400000 */
[----:B------:R-:W-:Y:S01]  /*6a80*/  FFMA R20, R53, R33, R20 ;  /* 0x0000002135147223 */ /* 0x000fe20000000014 */
[----:B------:R-:W-:Y:S02]  /*6a90*/  HADD2.F32 R33, -RZ, R63.H0_H0 ;  /* 0x2000003fff217230 */ /* 0x000fe40000004100 */
[C---:B------:R-:W-:Y:S01]  /*6aa0*/  FMUL R24, R51.reuse, R31 ;  /* 0x0000001f33187220 */ /* 0x040fe20000400000 */
[C---:B------:R-:W-:Y:S01]  /*6ab0*/  FMUL R25, R51.reuse, R32 ;  /* 0x0000002033197220 */ /* 0x040fe20000400000 */
[C---:B------:R-:W-:Y:S01]  /*6ac0*/  FMUL R30, R51.reuse, R37 ;  /* 0x00000025331e7220 */ /* 0x040fe20000400000 */
[----:B------:R-:W-:Y:S01]  /*6ad0*/  F2FP.F16.F32.PACK_AB R37, R20, R3 ;  /* 0x000000031425723e */ /* 0x000fe200000000ff */
[----:B-1----:R-:W-:Y:S02]  /*6ae0*/  HADD2.F32 R3, -RZ, R64.H1_H1 ;  /* 0x30000040ff037230 */ /* 0x002fe40000004100 */
[C---:B------:R-:W-:Y:S01]  /*6af0*/  FMUL R31, R51.reuse, R38 ;  /* 0x00000026331f7220 */ /* 0x040fe20000400000 */
[----:B------:R-:W-:Y:S02]  /*6b00*/  HADD2.F32 R20, -RZ, R66.H0_H0 ;  /* 0x20000042ff147230 */ /* 0x000fe40000004100 */
[C---:B------:R-:W-:Y:S01]  /*6b10*/  FMUL R28, R51.reuse, R35 ;  /* 0x00000023331c7220 */ /* 0x040fe20000400000 */
[C---:B------:R-:W-:Y:S01]  /*6b20*/  FMUL R32, R51.reuse, R39 ;  /* 0x0000002733207220 */ /* 0x040fe20000400000 */
[----:B------:R-:W-:Y:S01]  /*6b30*/  ISETP.NE.AND P0, PT, R98, RZ, PT ;  /* 0x000000ff6200720c */ /* 0x000fe20003f05270 */
[----:B------:R-:W-:Y:S01]  /*6b40*/  BSSY.RECONVERGENT B0, `(.L_x_323) ;  /* 0x000006f000007945 */ /* 0x000fe20003800200 */
[C---:B--2---:R-:W-:Y:S01]  /*6b50*/  FMUL R0, R51.reuse, R4 ;  /* 0x0000000433007220 */ /* 0x044fe20000400000 */
[C---:B------:R-:W-:Y:S01]  /*6b60*/  FMUL R4, R51.reuse, R8 ;  /* 0x0000000833047220 */ /* 0x040fe20000400000 */
[C---:B------:R-:W-:Y:S01]  /*6b70*/  FMUL R8, R51.reuse, R12 ;  /* 0x0000000c33087220 */ /* 0x040fe20000400000 */
[C---:B------:R-:W-:Y:S01]  /*6b80*/  FMUL R2, R51.reuse, R5 ;  /* 0x0000000533027220 */ /* 0x040fe20000400000 */
[C---:B------:R-:W-:Y:S01]  /*6b90*/  FMUL R12, R51.reuse, R16 ;  /* 0x00000010330c7220 */ /* 0x040fe20000400000 */
[--C-:B------:R-:W-:Y:S02]  /*6ba0*/  HADD2.F32 R16, -RZ, R62.reuse.H0_H0 ;  /* 0x2000003eff107230 */ /* 0x100fe40000004100 */
[C---:B------:R-:W-:Y:S01]  /*6bb0*/  FMUL R5, R51.reuse, R9 ;  /* 0x0000000933057220 */ /* 0x040fe20000400000 */
[C---:B------:R-:W-:Y:S01]  /*6bc0*/  FMUL R9, R51.reuse, R13 ;  /* 0x0000000d33097220 */ /* 0x040fe20000400000 */
[----:B------:R-:W-:Y:S01]  /*6bd0*/  FMUL R13, R51, R17 ;  /* 0x00000011330d7220 */ /* 0x000fe20000400000 */
[----:B------:R-:W-:Y:S02]  /*6be0*/  HADD2.F32 R17, -RZ, R62.H1_H1 ;  /* 0x3000003eff117230 */ /* 0x000fe40000004100 */
[----:B------:R-:W-:Y:S01]  /*6bf0*/  FFMA R21, R53, R16, R21 ;  /* 0x0000001035157223 */ /* 0x000fe20000000015 */
        /* <DEDUP_REMOVED lines=9> */
[----:B------:R-:W-:Y:S01]  /*6c90*/  FFMA R26, R53, R3, R26 ;  /* 0x00000003351a7223 */ /* 0x000fe2000000001a */
        /* <DEDUP_REMOVED lines=14> */
[----:B------:R-:W-:Y:S01]  /*6d80*/  FFMA R31, R53, R16, R31 ;  /* 0x00000010351f7223 */ /* 0x000fe2000000001f */
[----:B------:R-:W-:Y:S02]  /*6d90*/  HADD2.F32 R16, -RZ, R68.H0_H0 ;  /* 0x20000044ff107230 */ /* 0x000fe40000004100 */
[C---:B------:R-:W-:Y:S01]  /*6da0*/  FMUL R11, R51.reuse, R11 ;  /* 0x0000000b330b7220 */ /* 0x040fe20000400000 */
[----:B------:R-:W-:Y:S01]  /*6db0*/  FMUL R14, R51, R14 ;  /* 0x0000000e330e7220 */ /* 0x000fe20000400000 */
[C---:B------:R-:W-:Y:S01]  /*6dc0*/  FFMA R32, R53.reuse, R3, R32 ;  /* 0x0000000335207223 */ /* 0x040fe20000000020 */
[----:B------:R-:W-:Y:S02]  /*6dd0*/  HADD2.F32 R3, -RZ, R69.H0_H0 ;  /* 0x20000045ff037230 */ /* 0x000fe40000004100 */
[C---:B------:R-:W-:Y:S01]  /*6de0*/  FFMA R0, R53.reuse, R16, R0 ;  /* 0x0000001035007223 */ /* 0x040fe20000000000 */
[----:B------:R-:W-:Y:S01]  /*6df0*/  FFMA R2, R53, R17, R2 ;  /* 0x0000001135027223 */ /* 0x000fe20000000002 */
        /* <DEDUP_REMOVED lines=18> */
[----:B------:R-:W-:Y:S01]  /*6f20*/  FFMA R9, R53, R0, R9 ;  /* 0x0000000035097223 */ /* 0x000fe20000000009 */
[----:B------:R-:W-:Y:S01]  /*6f30*/  MOV R5, UR56 ;  /* 0x0000003800057c02 */ /* 0x000fe20008000f00 */
[----:B------:R-:W-:Y:S02]  /*6f40*/  HADD2.F32 R0, -RZ, R77.H1_H1 ;  /* 0x3000004dff007230 */ /* 0x000fe40000004100 */
[----:B------:R-:W-:Y:S01]  /*6f50*/  FMUL R18, R51, R18 ;  /* 0x0000001233127220 */ /* 0x000fe20000400000 */
        /* <DEDUP_REMOVED lines=33> */
[----:B------:R-:W-:Y:S02]  /*7170*/  UIADD3 UR8, UP0, UPT, UR54, 0xa80, URZ ;  /* 0x00000a8036087890 */ /* 0x000fe4000ff1e0ff */
[----:B------:R-:W-:Y:S02]  /*7180*/  ULEA UR10, UR56, UR48, 0xd ;  /* 0x00000030380a7291 */ /* 0x000fe4000f8e68ff */
[----:B------:R-:W-:Y:S02]  /*7190*/  UIADD3.X UR9, UPT, UPT, URZ, UR55, URZ, UP0, !UPT ;  /* 0x00000037ff097290 */ /* 0x000fe400087fe4ff */
[----:B------:R-:W-:Y:S01]  /*71a0*/  UIADD3 UR40, UPT, UPT, UR10, 0x400, URZ ;  /* 0x000004000a287890 */ /* 0x000fe2000fffe0ff */
        /* <DEDUP_REMOVED lines=8> */
.L_x_324:
[----:B------:R-:W-:Y:S05]  /*7230*/  BSYNC.RECONVERGENT B0 ;  /* 0x0000000000007941 */ /* 0x000fea0003800200 */
.L_x_323:
[----:B------:R-:W-:Y:S01]  /*7240*/  UIADD3 UR40, UPT, UPT, UR56, 0x1, URZ ;  /* 0x0000000138287890 */ /* 0x000fe2000fffe0ff */
[----:B------:R-:W-:Y:S03]  /*7250*/  BSSY.RECONVERGENT B0, `(.L_x_325) ;  /* 0x0000005000007945 */ /* 0x000fe60003800200 */
[----:B------:R-:W-:Y:S04]  /*7260*/  UISETP.NE.AND UP0, UPT, UR40, 0x3, UPT ;  /* 0x000000032800788c */ /* 0x000fe8000bf05270 */
[----:B------:R-:W-:Y:S01]  /*7270*/  USEL UR43, UR40, URZ, UP0 ;  /* 0x000000ff282b7287 */ /* 0x000fe20008000000 */
[----:B------:R-:W-:Y:S11]  /*7280*/  @P0 BRA `(.L_x_326) ;  /* 0x0000000000040947 */ /* 0x000ff60003800000 */
[----:B------:R-:W-:Y:S04]  /*7290*/  DEPBAR.LE SB0, 0x1 ;  /* 0x000080400000791a */ /* 0x000fe80000000000 */
.L_x_326:
[----:B------:R-:W-:Y:S05]  /*72a0*/  BSYNC.RECONVERGENT B0 ;  /* 0x0000000000007941 */ /* 0x000fea0003800200 */
.L_x_325:
[----:B------:R-:W-:Y:S01]  /*72b0*/  BAR.SYNC.DEFER_BLOCKING 0x1, 0x80 ;  /* 0x0042000000007b1d */ /* 0x000fe20000010000 */
[----:B------:R-:W-:Y:S01]  /*72c0*/  ISETP.NE.AND P1, PT, R102, RZ, PT ;  /* 0x000000ff6600720c */ /* 0x000fe20003f25270 */
[----:B------:R-:W-:Y:S01]  /*72d0*/  UISETP.NE.AND UP0, UPT, UR50, URZ, UPT ;  /* 0x000000ff3200728c */ /* 0x000fe2000bf05270 */
[----:B------:R-:W-:Y:S11]  /*72e0*/  LEA R2, R55, UR48, 0x3 ;  /* 0x0000003037027c11 */ /* 0x000ff6000f8e18ff */
[----:B------:R-:W-:Y:S01]  /*72f0*/  @P1 SHF.L.U32 R3, R57, 0x1f, RZ ;  /* 0x0000001f39031819 */ /* 0x000fe200000006ff */
[----:B------:R-:W-:Y:S06]  /*7300*/  BRA.U !UP0, `(.L_x_327) ;  /* 0x0000000108247547 */ /* 0x000fec000b800000 */
[----:B------:R-:W-:Y:S01]  /*7310*/  IMAD.U32 R4, RZ, RZ, UR49 ;  /* 0x00000031ff047e24 */ /* 0x000fe2000f8e00ff */
[----:B-1----:R-:W-:Y:S01]  /*7320*/  MOV R0, UR37 ;  /* 0x0000002500007c02 */ /* 0x002fe20008000f00 */
[----:B------:R-:W-:Y:S03]  /*7330*/  UIADD3 UR49, UPT, UPT, UR49, 0x1, URZ ;  /* 0x0000000131317890 */ /* 0x000fe6000fffe0ff */
[----:B------:R-:W-:Y:S01]  /*7340*/  @P1 LEA R4, R4, UR48, 0x3 ;  /* 0x0000003004041c11 */ /* 0x000fe2000f8e18ff */
[----:B------:R-:W-:Y:S04]  /*7350*/  UISETP.NE.AND UP0, UPT, UR49, 0x3, UPT ;  /* 0x000000033100788c */ /* 0x000fe8000bf05270 */
[----:B------:R-:W-:Y:S01]  /*7360*/  @P1 VIADD R4, R4, 0x88 ;  /* 0x0000008804041836 */ /* 0x000fe20000000000 */
[----:B------:R-:W-:Y:S04]  /*7370*/  USEL UR49, UR49, URZ, UP0 ;  /* 0x000000ff31317287 */ /* 0x000fe80008000000 */
[----:B------:R-:W-:Y:S04]  /*7380*/  @P1 PRMT R0, R0, 0x654, R4 ;  /* 0x0000065400001816 */ /* 0x000fe80000000004 */
[----:B------:R2:W-:Y:S04]  /*7390*/  @P1 SYNCS.ARRIVE.TRANS64.RED.A1T0 RZ, [R0+URZ], RZ ;  /* 0x000000ff00ff19a7 */ /* 0x0005e800081004ff */
.L_x_327:
[----:B------:R-:W3:Y:S01]  /*73a0*/  @P1 SYNCS.PHASECHK.TRANS64.TRYWAIT P0, [R2+URZ+0x70], R3 ;  /* 0x00007003020015a7 */ /* 0x000ee200080011ff */
[----:B------:R-:W-:Y:S01]  /*73b0*/  BSSY B1, `(.L_x_328) ;  /* 0x0000015000017945 */ /* 0x000fe20003800000 */
[----:B---3--:R-:W-:Y:S03]  /*73c0*/  @P1 SEL R56, RZ, 0x1, !P0 ;  /* 0x00000001ff381807 */ /* 0x008fe60004000000 */
[----:B------:R-:W-:Y:S05]  /*73d0*/  @!P1 BRA `(.L_x_329) ;  /* 0x0000000000489947 */ /* 0x000fea0003800000 */
[----:B------:R-:W-:Y:S01]  /*73e0*/  ISETP.NE.AND P1, PT, R58, RZ, PT ;  /* 0x000000ff3a00720c */ /* 0x000fe20003f25270 */
        /* <DEDUP_REMOVED lines=9> */
.L_x_331:
[----:B------:R-:W-:Y:S05]  /*7480*/  BSYNC B0 ;  /* 0x0000000000007941 */ /* 0x000fea0003800000 */
.L_x_330:
[----:B------:R-:W-:Y:S11]  /*7490*/  ISETP.NE.AND P0, PT, R58, RZ, PT ;  /* 0x000000ff3a00720c */ /* 0x000ff60003f05270 */
[----:B------:R-:W-:Y:S02]  /*74a0*/  @!UPT UIADD3 URZ, UPT, UPT, URZ, URZ, URZ ;  /* 0x000000fffffff290 */ /* 0x000fe4000fffe0ff */
[----:B------:R-:W-:Y:S05]  /*74b0*/  @P0 WARPSYNC.ALL ;  /* 0x0000000000000948 */ /* 0x000fea0003800000 */
[----:B------:R3:W4:Y:S04]  /*74c0*/  @P0 LDSM.16.MT88.4 R60, [R3+0x400] ;  /* 0x00040000033c083b */ /* 0x0007280000004200 */
[----:B------:R3:W2:Y:S04]  /*74d0*/  @P0 LDSM.16.MT88.4 R64, [R3+0xc00] ;  /* 0x000c00000340083b */ /* 0x0006a80000004200 */
[----:B------:R3:W1:Y:S04]  /*74e0*/  @P0 LDSM.16.MT88.4 R68, [R0+0x400] ;  /* 0x000400000044083b */ /* 0x0006680000004200 */
[----:B------:R3:W1:Y:S02]  /*74f0*/  @P0 LDSM.16.MT88.4 R76, [R0+0xc00] ;  /* 0x000c0000004c083b */ /* 0x0006640000004200 */
.L_x_329:
[----:B------:R-:W-:Y:S05]  /*7500*/  BSYNC B1 ;  /* 0x0000000000017941 */ /* 0x000fea0003800000 */
.L_x_328:
        /* <DEDUP_REMOVED lines=21> */
.L_x_333:
        /* <DEDUP_REMOVED lines=23> */
.L_x_334:
[----:B------:R-:W-:Y:S01]  /*77d0*/  ISETP.NE.AND P0, PT, R98, RZ, PT ;  /* 0x000000ff6200720c */ /* 0x000fe20003f05270 */
[----:B------:R-:W-:Y:S05]  /*77e0*/  WARPSYNC.ALL ;  /* 0x0000000000007948 */ /* 0x000fea0003800000 */
[----:B------:R-:W-:Y:S01]  /*77f0*/  R2UR UR4, R52 ;  /* 0x00000000340472ca */ /* 0x000fe200000e0000 */
[--C-:B----4-:R-:W-:Y:S01]  /*7800*/  HADD2.F32 R52, -RZ, R60.reuse.H0_H0 ;  /* 0x2000003cff347230 */ /* 0x110fe20000004100 */
[----:B------:R-:W-:Y:S01]  /*7810*/  R2UR UR5, R54 ;  /* 0x00000000360572ca */ /* 0x000fe200000e0000 */
[--C-:B------:R-:W-:Y:S02]  /*7820*/  HADD2.F32 R56, -RZ, R61.reuse.H1_H1 ;  /* 0x3000003dff387230 */ /* 0x100fe40000004100 */
[C---:B------:R-:W-:Y:S01]  /*7830*/  FMUL R0, R51.reuse, R24 ;  /* 0x0000001833007220 */ /* 0x040fe20000400000 */
[----:B------:R-:W-:Y:S02]  /*7840*/  HADD2.F32 R54, -RZ, R60.H1_H1 ;  /* 0x3000003cff367230 */ /* 0x000fe40000004100 */
[----:B------:R-:W-:Y:S01]  /*7850*/  FMUL R2, R51, R25 ;  /* 0x0000001933027220 */ /* 0x000fe20000400000 */
[----:B------:R-:W-:Y:S02]  /*7860*/  HADD2.F32 R55, -RZ, R61.H0_H0 ;  /* 0x2000003dff377230 */ /* 0x000fe40000004100 */
[C---:B------:R-:W-:Y:S01]  /*7870*/  FFMA R0, R53.reuse, R52, R0 ;  /* 0x0000003435007223 */ /* 0x040fe20000000000 */
[--C-:B------:R-:W-:Y:S02]  /*7880*/  HADD2.F32 R57, -RZ, R62.reuse.H0_H0 ;  /* 0x2000003eff397230 */ /* 0x100fe40000004100 */
[----:B------:R-:W-:Y:S01]  /*7890*/  FFMA R2, R53, R54, R2 ;  /* 0x0000003635027223 */ /* 0x000fe20000000002 */
[----:B------:R-:W-:Y:S02]  /*78a0*/  HADD2.F32 R58, -RZ, R62.H1_H1 ;  /* 0x3000003eff3a7230 */ /* 0x000fe40000004100 */
[----:B------:R-:W-:Y:S01]  /*78b0*/  FMUL R3, R51, R26 ;  /* 0x0000001a33037220 */ /* 0x000fe20000400000 */
[----:B------:R-:W1:Y:S01]  /*78c0*/  LDTM.16dp256bit.x4 R4, tmem[UR4+0x100020] ;  /* 0x10002004000479ee */ /* 0x000e620008120000 */
[----:B------:R-:W-:Y:S01]  /*78d0*/  NOP ;  /* 0x0000000000007918 */ /* 0x000fe20000000000 */
[--C-:B------:R-:W-:Y:S02]  /*78e0*/  HADD2.F32 R59, -RZ, R63.reuse.H0_H0 ;  /* 0x2000003fff3b7230 */ /* 0x100fe40000004100 */
[----:B------:R-:W-:Y:S01]  /*78f0*/  FFMA R3, R53, R55, R3 ;  /* 0x0000003735037223 */ /* 0x000fe20000000003 */
[----:B------:R-:W-:Y:S01]  /*7900*/  UIADD3 UR5, UPT, UPT, UR5, 0xe0, URZ ;  /* 0x000000e005057890 */ /* 0x000fe2000fffe0ff */
[C---:B------:R-:W-:Y:S01]  /*7910*/  FMUL R20, R51.reuse, R27 ;  /* 0x0000001b33147220 */ /* 0x040fe20000400000 */
[C---:B------:R-:W-:Y:S01]  /*7920*/  FMUL R21, R51.reuse, R28 ;  /* 0x0000001c33157220 */ /* 0x040fe20000400000 */
[----:B------:R-:W-:Y:S01]  /*7930*/  FMUL R22, R51, R29 ;  /* 0x0000001d33167220 */ /* 0x000fe20000400000 */
[----:B------:R-:W-:Y:S01]  /*7940*/  UPRMT UR5, UR37, 0x654, UR5 ;  /* 0x0000065425057896 */ /* 0x000fe20008000005 */
[C---:B------:R-:W-:Y:S01]  /*7950*/  FFMA R20, R53.reuse, R56, R20 ;  /* 0x0000003835147223 */ /* 0x040fe20000000014 */
[----:B------:R-:W-:Y:S01]  /*7960*/  F2FP.F16.F32.PACK_AB R56, R2, R0 ;  /* 0x000000000238723e */ /* 0x000fe200000000ff */
[C---:B------:R-:W-:Y:S01]  /*7970*/  FFMA R21, R53.reuse, R57, R21 ;  /* 0x0000003935157223 */ /* 0x040fe20000000015 */
[----:B------:R-:W-:Y:S01]  /*7980*/  FFMA R22, R53, R58, R22 ;  /* 0x0000003a35167223 */ /* 0x000fe20000000016 */
[----:B------:R-:W-:Y:S01]  /*7990*/  HADD2.F32 R60, -RZ, R63.H1_H1 ;  /* 0x3000003fff3c7230 */ /* 0x000fe20000004100 */
[----:B------:R-:W-:Y:S01]  /*79a0*/  F2FP.F16.F32.PACK_AB R57, R20, R3 ;  /* 0x000000031439723e */ /* 0x000fe200000000ff */
[C---:B------:R-:W-:Y:S01]  /*79b0*/  FMUL R23, R51.reuse, R30 ;  /* 0x0000001e33177220 */ /* 0x040fe20000400000 */
[----:B------:R-:W-:Y:S01]  /*79c0*/  FMUL R26, R51, R33 ;  /* 0x00000021331a7220 */ /* 0x000fe20000400000 */
[----:B-1----:R-:W-:Y:S01]  /*79d0*/  SYNCS.ARRIVE.TRANS64.RED.A1T0 RZ, [UR5], RZ ;  /* 0x000000ffffff79a7 */ /* 0x002fe20008100405 */
[----:B------:R-:W-:Y:S01]  /*79e0*/  F2FP.F16.F32.PACK_AB R58, R22, R21 ;  /* 0x00000015163a723e */ /* 0x000fe200000000ff */
[----:B------:R-:W-:Y:S01]  /*79f0*/  FFMA R23, R53, R59, R23 ;  /* 0x0000003b35177223 */ /* 0x000fe20000000017 */
[C---:B------:R-:W-:Y:S01]  /*7a00*/  FMUL R24, R51.reuse, R31 ;  /* 0x0000001f33187220 */ /* 0x040fe20000400000 */
[C---:B------:R-:W-:Y:S01]  /*7a10*/  FMUL R27, R51.reuse, R34 ;  /* 0x00000022331b7220 */ /* 0x040fe20000400000 */
[--C-:B------:R-:W-:Y:S02]  /*7a20*/  HADD2.F32 R33, -RZ, R64.reuse.H0_H0 ;  /* 0x20000040ff217230 */ /* 0x100fe40000004100 */
[----:B------:R-:W-:Y:S01]  /*7a30*/  FMUL R25, R51, R32 ;  /* 0x0000002033197220 */ /* 0x000fe20000400000 */
[----:B------:R-:W-:Y:S01]  /*7a40*/  FFMA R24, R53, R60, R24 ;  /* 0x0000003c35187223 */ /* 0x000fe20000000018 */
[----:B------:R-:W-:Y:S02]  /*7a50*/  HADD2.F32 R34, -RZ, R64.H1_H1 ;  /* 0x30000040ff227230 */ /* 0x000fe40000004100 */
[----:B------:R-:W-:Y:S01]  /*7a60*/  FMUL R28, R51, R35 ;  /* 0x00000023331c7220 */ /* 0x000fe20000400000 */
[C---:B------:R-:W-:Y:S01]  /*7a70*/  FFMA R25, R53.reuse, R33, R25 ;  /* 0x0000002135197223 */ /* 0x040fe20000000019 */
[--C-:B------:R-:W-:Y:S01]  /*7a80*/  HADD2.F32 R35, -RZ, R65.reuse.H0_H0 ;  /* 0x20000041ff237230 */ /* 0x100fe20000004100 */
[----:B------:R-:W-:Y:S01]  /*7a90*/  F2FP.F16.F32.PACK_AB R59, R24, R23 ;  /* 0x00000017183b723e */ /* 0x000fe200000000ff */
[----:B------:R-:W-:Y:S01]  /*7aa0*/  FFMA R26, R53, R34, R26 ;  /* 0x00000022351a7223 */ /* 0x000fe2000000001a */
[----:B------:R-:W-:Y:S01]  /*7ab0*/  FMUL R29, R51, R36 ;  /* 0x00000024331d7220 */ /* 0x000fe20000400000 */
[----:B------:R-:W-:Y:S02]  /*7ac0*/  HADD2.F32 R36, -RZ, R65.H1_H1 ;  /* 0x30000041ff247230 */ /* 0x000fe40000004100 */
[----:B------:R-:W-:Y:S01]  /*7ad0*/  FFMA R27, R53, R35, R27 ;  /* 0x00000023351b7223 */ /* 0x000fe2000000001b */
[----:B------:R-:W-:Y:S01]  /*7ae0*/  FMUL R30, R51, R37 ;  /* 0x00000025331e7220 */ /* 0x000fe20000400000 */
        /* <DEDUP_REMOVED lines=16> */
[C---:B------:R-:W-:Y:S01]  /*7bf0*/  FMUL R4, R51.reuse, R4 ;  /* 0x0000000433047220 */ /* 0x040fe20000400000 */
[--C-:B------:R-:W-:Y:S02]  /*7c00*/  HADD2.F32 R64, -RZ, R69.reuse.H0_H0 ;  /* 0x20000045ff407230 */ /* 0x100fe40000004100 */
[----:B------:R-:W-:Y:S01]  /*7c10*/  FMUL R5, R51, R5 ;  /* 0x0000000533057220 */ /* 0x000fe20000400000 */
[----:B------:R-:W-:Y:S01]  /*7c20*/  F2FP.F16.F32.PACK_AB R23, R32, R31 ;  /* 0x0000001f2017723e */ /* 0x000fe200000000ff */
[C---:B------:R-:W-:Y:S01]  /*7c30*/  FFMA R4, R53.reuse, R62, R4 ;  /* 0x0000003e35047223 */ /* 0x040fe20000000004 */
[----:B------:R-:W-:Y:S02]  /*7c40*/  HADD2.F32 R65, -RZ, R69.H1_H1 ;  /* 0x30000045ff417230 */ /* 0x000fe40000004100 */
[----:B------:R-:W-:Y:S01]  /*7c50*/  FFMA R5, R53, R63, R5 ;  /* 0x0000003f35057223 */ /* 0x000fe20000000005 */
[C---:B------:R-:W-:Y:S01]  /*7c60*/  FMUL R6, R51.reuse, R6 ;  /* 0x0000000633067220 */ /* 0x040fe20000400000 */
[--C-:B------:R-:W-:Y:S02]  /*7c70*/  HADD2.F32 R66, -RZ, R70.reuse.H0_H0 ;  /* 0x20000046ff427230 */ /* 0x100fe40000004100 */
[C---:B------:R-:W-:Y:S01]  /*7c80*/  FMUL R7, R51.reuse, R7 ;  /* 0x0000000733077220 */ /* 0x040fe20000400000 */
[----:B------:R-:W-:Y:S02]  /*7c90*/  HADD2.F32 R67, -RZ, R70.H1_H1 ;  /* 0x30000046ff437230 */ /* 0x000fe40000004100 */
[C---:B------:R-:W-:Y:S01]  /*7ca0*/  FMUL R8, R51.reuse, R8 ;  /* 0x0000000833087220 */ /* 0x040fe20000400000 */
[----:B------:R-:W-:Y:S01]  /*7cb0*/  MOV R0, UR43 ;  /* 0x0000002b00007c02 */ /* 0x000fe20008000f00 */
[--C-:B------:R-:W-:Y:S02]  /*7cc0*/  HADD2.F32 R68, -RZ, R71.reuse.H0_H0 ;  /* 0x20000047ff447230 */ /* 0x100fe40000004100 */
[----:B------:R-:W-:Y:S01]  /*7cd0*/  FMUL R9, R51, R9 ;  /* 0x0000000933097220 */ /* 0x000fe20000400000 */
[----:B------:R-:W-:Y:S01]  /*7ce0*/  FFMA R6, R53, R64, R6 ;  /* 0x0000004035067223 */ /* 0x000fe20000000006 */
[----:B------:R-:W-:Y:S02]  /*7cf0*/  HADD2.F32 R69, -RZ, R71.H1_H1 ;  /* 0x30000047ff457230 */ /* 0x000fe40000004100 */
[----:B------:R-:W-:Y:S01]  /*7d00*/  FMUL R10, R51, R10 ;  /* 0x0000000a330a7220 */ /* 0x000fe20000400000 */
[----:B------:R-:W-:Y:S01]  /*7d10*/  FFMA R7, R53, R65, R7 ;  /* 0x0000004135077223 */ /* 0x000fe20000000007 */
[--C-:B------:R-:W-:Y:S02]  /*7d20*/  HADD2.F32 R70, -RZ, R76.reuse.H0_H0 ;  /* 0x2000004cff467230 */ /* 0x100fe40000004100 */
[----:B------:R-:W-:Y:S01]  /*7d30*/  FMUL R11, R51, R11 ;  /* 0x0000000b330b7220 */ /* 0x000fe20000400000 */
[----:B------:R-:W-:Y:S01]  /*7d40*/  FFMA R8, R53, R66, R8 ;  /* 0x0000004235087223 */ /* 0x000fe20000000008 */
[----:B------:R-:W-:Y:S01]  /*7d50*/  LEA R0, R0, R92, 0xc ;  /* 0x0000005c00007211 */ /* 0x000fe200078e60ff */
[----:B------:R-:W-:Y:S02]  /*7d60*/  HADD2.F32 R71, -RZ, R76.H1_H1 ;  /* 0x3000004cff477230 */ /* 0x000fe40000004100 */
[----:B------:R-:W-:Y:S01]  /*7d70*/  FMUL R12, R51, R12 ;  /* 0x0000000c330c7220 */ /* 0x000fe20000400000 */
[----:B------:R-:W-:Y:S01]  /*7d80*/  FFMA R9, R53, R67, R9 ;  /* 0x0000004335097223 */ /* 0x000fe20000000009 */
        /* <DEDUP_REMOVED lines=8> */
[----:B------:R-:W-:Y:S01]  /*7e10*/  LEA R0, R0, UR48, 0x1 ;  /* 0x0000003000007c11 */ /* 0x000fe2000f8e08ff */
[----:B------:R-:W-:Y:S01]  /*7e20*/  FFMA R12, R53, R70, R12 ;  /* 0x00000046350c7223 */ /* 0x000fe2000000000c */
[----:B------:R-:W-:Y:S02]  /*7e30*/  HADD2.F32 R75, -RZ, R78.H1_H1 ;  /* 0x3000004eff4b7230 */ /* 0x000fe40000004100 */
[----:B------:R-:W-:Y:S01]  /*7e40*/  FMUL R16, R51, R16 ;  /* 0x0000001033107220 */ /* 0x000fe20000400000 */
[----:B------:R-:W-:Y:S01]  /*7e50*/  FFMA R13, R53, R71, R13 ;  /* 0x00000047350d7223 */ /* 0x000fe2000000000d */
[----:B------:R1:W-:Y:S01]  /*7e60*/  STSM.16.MT88.4 [R0+0x400], R56 ;  /* 0x0004003800007844 */ /* 0x0003e20000004200 */
[--C-:B------:R-:W-:Y:S02]  /*7e70*/  HADD2.F32 R76, -RZ, R79.reuse.H0_H0 ;  /* 0x2000004fff4c7230 */ /* 0x100fe40000004100 */
[----:B------:R-:W-:Y:S01]  /*7e80*/  FMUL R17, R51, R17 ;  /* 0x0000001133117220 */ /* 0x000fe20000400000 */
[----:B------:R-:W-:Y:S04]  /*7e90*/  FFMA R14, R53, R72, R14 ;  /* 0x00000048350e7223 */ /* 0x000fe8000000000e */
[----:B------:R1:W-:Y:S01]  /*7ea0*/  STSM.16.MT88.4 [R0+0xc00], R20 ;  /* 0x000c001400007844 */ /* 0x0003e20000004200 */
[----:B------:R-:W-:Y:S02]  /*7eb0*/  HADD2.F32 R77, -RZ, R79.H1_H1 ;  /* 0x3000004fff4d7230 */ /* 0x000fe40000004100 */
[----:B------:R-:W-:Y:S01]  /*7ec0*/  FMUL R18, R51, R18 ;  /* 0x0000001233127220 */ /* 0x000fe20000400000 */
[----:B------:R-:W-:Y:S01]  /*7ed0*/  FFMA R15, R53, R73, R15 ;  /* 0x00000049350f7223 */ /* 0x000fe2000000000f */
        /* <DEDUP_REMOVED lines=27> */
[----:B------:R-:W-:Y:S02]  /*8090*/  UIADD3 UR10, UPT, UPT, UR42, 0x20, URZ ;  /* 0x000000202a0a7890 */ /* 0x000fe4000fffe0ff */
[----:B------:R-:W-:Y:S02]  /*80a0*/  UIADD3 UR8, UPT, UPT, UR4, 0x400, URZ ;  /* 0x0000040004087890 */ /* 0x000fe4000fffe0ff */
[----:B------:R-:W-:Y:S01]  /*80b0*/  UIADD3.X UR13, UPT, UPT, URZ, UR55, URZ, UP0, !UPT ;  /* 0x00000037ff0d7290 */ /* 0x000fe200087fe4ff */
[----:B------:R-:W-:Y:S01]  /*80c0*/  UMOV UR9, UR41 ;  /* 0x0000002900097c82 */ /* 0x000fe20008000000 */
[----:B------:R-:W-:Y:S01]  /*80d0*/  UMOV UR11, UR36 ;  /* 0x00000024000b7c82 */ /* 0x000fe20008000000 */
[----:B------:R-:W-:Y:S02]  /*80e0*/  UIADD3 UR5, UPT, UPT, UR41, 0x40, URZ ;  /* 0x0000004029057890 */ /* 0x000fe4000fffe0ff */
[----:B------:R-:W-:Y:S01]  /*80f0*/  UIADD3 UR4, UPT, UPT, UR4, 0x1400, URZ ;  /* 0x0000140004047890 */ /* 0x000fe2000fffe0ff */
[----:B------:R-:W-:Y:S03]  /*8100*/  UMOV UR7, UR36 ;  /* 0x0000002400077c82 */ /* 0x000fe60008000000 */
[----:B------:R2:W-:Y:S01]  /*8110*/  UTMASTG.3D [UR8], [UR12] ;  /* 0x000000080c0073b5 */ /* 0x0005e20008010000 */
[----:B------:R-:W-:Y:S04]  /*8120*/  UMOV UR6, UR10 ;  /* 0x0000000a00067c82 */ /* 0x000fe80008000000 */
[----:B------:R2:W-:Y:S02]  /*8130*/  UTMASTG.3D [UR4], [UR12] ;  /* 0x000000040c0073b5 */ /* 0x0005e40008010000 */
[----:B--2---:R0:W-:Y:S02]  /*8140*/  UTMACMDFLUSH ;  /* 0x00000000000079b7 */ /* 0x0041e40000000000 */
.L_x_336:
[----:B------:R-:W-:Y:S05]  /*8150*/  BSYNC.RECONVERGENT B0 ;  /* 0x0000000000007941 */ /* 0x000fea0003800200 */
.L_x_335:
        /* <DEDUP_REMOVED lines=9> */
.L_x_338:
[----:B------:R-:W-:Y:S05]  /*81f0*/  BSYNC.RECONVERGENT B0 ;  /* 0x0000000000007941 */ /* 0x000fea0003800200 */
.L_x_337:
[----:B------:R-:W-:Y:S01]  /*8200*/  BAR.SYNC.DEFER_BLOCKING 0x1, 0x80 ;  /* 0x0042000000007b1d */ /* 0x000fe20000010000 */
[----:B------:R-:W-:Y:S01]  /*8210*/  UISETP.NE.AND UP0, UPT, UR50, -0x2, UPT ;  /* 0xfffffffe3200788c */ /* 0x000fe2000bf05270 */
[----:B------:R-:W-:Y:S08]  /*8220*/  IADD3 R49, PT, PT, R49, 0x1, RZ ;  /* 0x0000000131317810 */ /* 0x000ff00007ffe0ff */
[----:B------:R-:W-:Y:S05]  /*8230*/  BRA.U !UP0, `(.L_x_339) ;  /* 0x0000000108287547 */ /* 0x000fea000b800000 */
[----:B------:R-:W-:Y:S01]  /*8240*/  ISETP.NE.AND P0, PT, R102, RZ, PT ;  /* 0x000000ff6600720c */ /* 0x000fe20003f05270 */
[----:B------:R-:W-:Y:S01]  /*8250*/  IMAD.U32 R2, RZ, RZ, UR49 ;  /* 0x00000031ff027e24 */ /* 0x000fe2000f8e00ff */
[----:B------:R-:W-:Y:S01]  /*8260*/  UIADD3 UR49, UPT, UPT, UR49, 0x1, URZ ;  /* 0x0000000131317890 */ /* 0x000fe2000fffe0ff */
[----:B-1----:R-:W-:Y:S03]  /*8270*/  IMAD.U32 R0, RZ, RZ, UR37 ;  /* 0x00000025ff007e24 */ /* 0x002fe6000f8e00ff */
[----:B------:R-:W-:Y:S04]  /*8280*/  UISETP.NE.AND UP0, UPT, UR49, 0x3, UPT ;  /* 0x000000033100788c */ /* 0x000fe8000bf05270 */
[----:B------:R-:W-:Y:S03]  /*8290*/  USEL UR49, UR49, URZ, UP0 ;  /* 0x000000ff31317287 */ /* 0x000fe60008000000 */
[----:B------:R-:W-:Y:S05]  /*82a0*/  @P0 LEA R2, R2, UR48, 0x3 ;  /* 0x0000003002020c11 */ /* 0x000fea000f8e18ff */
[----:B------:R-:W-:Y:S05]  /*82b0*/  @P0 VIADD R2, R2, 0x88 ;  /* 0x0000008802020836 */ /* 0x000fea0000000000 */
[----:B------:R-:W-:Y:S04]  /*82c0*/  @P0 PRMT R0, R0, 0x654, R2 ;  /* 0x0000065400000816 */ /* 0x000fe80000000002 */
[----:B------:R2:W-:Y:S03]  /*82d0*/  @P0 SYNCS.ARRIVE.TRANS64.RED.A1T0 RZ, [R0+URZ], RZ ;  /* 0x000000ff00ff09a7 */ /* 0x0005e600081004ff */
.L_x_339:
[----:B------:R-:W-:Y:S01]  /*82e0*/  ISETP.NE.AND P2, PT, R99, RZ, PT ;  /* 0x000000ff6300720c */ /* 0x000fe20003f45270 */
[----:B-12---:R-:W-:Y:S01]  /*82f0*/  IMAD.IADD R0, R48, 0x1, R87 ;  /* 0x0000000130007824 */ /* 0x006fe200078e0257 */
[----:B------:R-:W-:Y:S01]  /*8300*/  ISETP.NE.AND P0, PT, R101, 0x2, PT ;  /* 0x000000026500780c */ /* 0x000fe20003f05270 */
[----:B------:R-:W-:Y:S01]  /*8310*/  UIADD3 UR50, UPT, UPT, UR50, 0x2, URZ ;  /* 0x0000000232327890 */ /* 0x000fe2000fffe0ff */
[----:B------:R-:W-:Y:S01]  /*8320*/  ISETP.NE.AND P1, PT, R49, 0x2, PT ;  /* 0x000000023100780c */ /* 0x000fe20003f25270 */
[----:B------:R-:W-:Y:S01]  /*8330*/  IMAD.IADD R20, R47, 0x1, R86 ;  /* 0x000000012f147824 */ /* 0x000fe200078e0256 */
[----:B------:R-:W-:Y:S02]  /*8340*/  R2UR UR20, R0 ;  /* 0x00000000001472ca */ /* 0x000fe400000e0000 */
[----:B------:R-:W-:Y:S02]  /*8350*/  SEL R2, RZ, 0x1, P0 ;  /* 0x00000001ff027807 */ /* 0x000fe40000000000 */
[----:B------:R-:W-:Y:S02]  /*8360*/  SEL R0, RZ, 0x1, P1 ;  /* 0x00000001ff007807 */ /* 0x000fe40000800000 */
[----:B------:R-:W-:Y:S02]  /*8370*/  LOP3.LUT R95, R95, R2, RZ, 0x3c, !PT ;  /* 0x000000025f5f7212 */ /* 0x000fe400078e3cff */
[----:B------:R-:W-:Y:S02]  /*8380*/  @P2 R2UR UR36, R94 ;  /* 0x000000005e2422ca */ /* 0x000fe400000e0000 */
[----:B------:R-:W-:Y:S02]  /*8390*/  LOP3.LUT R96, R96, R0, RZ, 0x3c, !PT ;  /* 0x0000000060607212 */ /* 0x000fe400078e3cff */
[----:B------:R-:W-:Y:S02]  /*83a0*/  SEL R101, R101, RZ, P0 ;  /* 0x000000ff65657207 */ /* 0x000fe40000000000 */
[----:B------:R-:W-:Y:S01]  /*83b0*/  SEL R49, R49, RZ, P1 ;  /* 0x000000ff31317207 */ /* 0x000fe20000800000 */
[----:B------:R-:W-:Y:S08]  /*83c0*/  @P2 BRA `(.L_x_340) ;  /* 0xffffffd400182947 */ /* 0x000ff0000383ffff */
        /* <DEDUP_REMOVED lines=9> */
.L_x_342:
        /* <DEDUP_REMOVED lines=8> */
.L_x_343:
[----:B------:R-:W-:-:S13]  /*84e0*/  FSETP.NEU.AND P0, PT, R53, RZ, PT ;  /* 0x000000ff3500720b */ /* 0x000fda0003f0d000 */
[----:B------:R-:W-:Y:S05]  /*84f0*/  @!P0 EXIT ;  /* 0x000000000000894d */ /* 0x000fea0003800000 */
.L_x_344:
[----:B------:R-:W-:Y:S05]  /*8500*/  BSYNC.RECONVERGENT B0 ;  /* 0x0000000000007941 */ /* 0x000fea0003800200 */
.L_x_341:
[----:B------:R-:W-:Y:S01]  /*8510*/  ULEA UR4, UR49, UR48, 0x3 ;  /* 0x0000003031047291 */ /* 0x000fe2000f8e18ff */
[----:B------:R-:W-:-:S04]  /*8520*/  DEPBAR.LE SB0, 0x0 ;  /* 0x000080000000791a */ /* 0x000fc80000000000 */
[----:B------:R-:W-:-:S04]  /*8530*/  UIADD3 UR4, UPT, UPT, UR4, 0x88, URZ ;  /* 0x0000008804047890 */ /* 0x000fc8000fffe0ff */
[----:B------:R-:W-:-:S09]  /*8540*/  UPRMT UR4, UR37, 0x654, UR4 ;  /* 0x0000065425047896 */ /* 0x000fd20008000004 */
[----:B------:R-:W-:Y:S01]  /*8550*/  SYNCS.ARRIVE.TRANS64.RED.A1T0 RZ, [UR4], RZ ;  /* 0x000000ffffff79a7 */ /* 0x000fe20008100404 */
[----:B------:R-:W-:Y:S05]  /*8560*/  EXIT ;  /* 0x000000000000794d */ /* 0x000fea0003800000 */
.L_x_242:
[----:B--2---:R2:W1:Y:S02]  /*8570*/  SYNCS.PHASECHK.TRANS64.TRYWAIT P0, [R2+URZ+0x100], R3 ;  /* 0x00010003020075a7 */ /* 0x00446400080011ff */
[----:B-1----:R-:W-:Y:S05]  /*8580*/  @!P0 NANOSLEEP.SYNCS 0x989680 ;  /* 0x009896800000895d */ /* 0x002fea0003900000 */
[----:B------:R-:W1:Y:S02]  /*8590*/  @!P0 SYNCS.PHASECHK.TRANS64 P0, [R2+URZ+0x100], R3 ;  /* 0x00010003020085a7 */ /* 0x000e6400080010ff */
[----:B-1----:R-:W-:Y:S05]  /*85a0*/  @!P0 BRA `(.L_x_242) ;  /* 0xfffffffc00f08947 */ /* 0x002fea000383ffff */
[----:B------:R-:W-:Y:S05]  /*85b0*/  BRA `(.L_x_345) ;  /* 0xffffff90002c7947 */ /* 0x000fea000383ffff */
.L_x_245:
[----:B------:R-:W-:Y:S07]  /*85c0*/  MOV R2, UR33 ;  /* 0x0000002100027c02 */ /* 0x000fee0008000f00 */
.L_x_346:
[----:B-1----:R1:W2:Y:S02]  /*85d0*/  SYNCS.PHASECHK.TRANS64.TRYWAIT P0, [R2+URZ+0x38], R4 ;  /* 0x00003804020075a7 */ /* 0x0022a400080011ff */
[----:B--2---:R-:W-:Y:S05]  /*85e0*/  @!P0 NANOSLEEP.SYNCS 0x989680 ;  /* 0x009896800000895d */ /* 0x004fea0003900000 */
[----:B------:R-:W2:Y:S02]  /*85f0*/  @!P0 SYNCS.PHASECHK.TRANS64 P0, [R2+URZ+0x38], R4 ;  /* 0x00003804020085a7 */ /* 0x000ea400080010ff */
[----:B--2---:R-:W-:Y:S05]  /*8600*/  @!P0 BRA `(.L_x_346) ;  /* 0xfffffffc00f08947 */ /* 0x004fea000383ffff */
[----:B------:R-:W-:Y:S05]  /*8610*/  BRA `(.L_x_244) ;  /* 0xffffff9000847947 */ /* 0x000fea000383ffff */
.L_x_251:
[----:B------:R-:W-:-:S07]  /*8620*/  MOV R2, UR33 ;  /* 0x0000002100027c02 */ /* 0x000fce0008000f00 */
.L_x_347:
[----:B-1----:R1:W2:Y:S02]  /*8630*/  SYNCS.PHASECHK.TRANS64.TRYWAIT P0, [R2+URZ+0x38], R4 ;  /* 0x00003804020075a7 */ /* 0x0022a400080011ff */
[----:B--2---:R-:W-:Y:S05]  /*8640*/  @!P0 NANOSLEEP.SYNCS 0x989680 ;  /* 0x009896800000895d */ /* 0x004fea0003900000 */
[----:B------:R-:W2:Y:S02]  /*8650*/  @!P0 SYNCS.PHASECHK.TRANS64 P0, [R2+URZ+0x38], R4 ;  /* 0x00003804020085a7 */ /* 0x000ea400080010ff */
[----:B--2---:R-:W-:Y:S05]  /*8660*/  @!P0 BRA `(.L_x_347) ;  /* 0xfffffffc00f08947 */ /* 0x004fea000383ffff */
[----:B------:R-:W-:Y:S05]  /*8670*/  BRA `(.L_x_250) ;  /* 0xffffff9400707947 */ /* 0x000fea000383ffff */
.L_x_257:
[----:B-1----:R1:W2:Y:S02]  /*8680*/  SYNCS.PHASECHK.TRANS64.TRYWAIT P0, [R2+URZ+0xb0], R3 ;  /* 0x0000b003020075a7 */ /* 0x0022a400080011ff */
[----:B--2---:R-:W-:Y:S05]  /*8690*/  @!P0 NANOSLEEP.SYNCS 0x989680 ;  /* 0x009896800000895d */ /* 0x004fea0003900000 */
[----:B------:R-:W2:Y:S02]  /*86a0*/  @!P0 SYNCS.PHASECHK.TRANS64 P0, [R2+URZ+0xb0], R3 ;  /* 0x0000b003020085a7 */ /* 0x000ea400080010ff */
[----:B--2---:R-:W-:Y:S05]  /*86b0*/  @!P0 BRA `(.L_x_257) ;  /* 0xfffffffc00f08947 */ /* 0x004fea000383ffff */
[----:B------:R-:W-:Y:S05]  /*86c0*/  BRA `(.L_x_348) ;  /* 0xffffff9800507947 */ /* 0x000fea000383ffff */
.L_x_261:
[----:B----4-:R-:W-:-:S07]  /*86d0*/  MOV R0, UR5 ;  /* 0x0000000500007c02 */ /* 0x010fce0008000f00 */
.L_x_349:
[----:B-1----:R1:W2:Y:S02]  /*86e0*/  SYNCS.PHASECHK.TRANS64.TRYWAIT P0, [R0+URZ], R2 ;  /* 0x00000002000075a7 */ /* 0x0022a400080011ff */
[----:B--2---:R-:W-:Y:S05]  /*86f0*/  @!P0 NANOSLEEP.SYNCS 0x989680 ;  /* 0x009896800000895d */ /* 0x004fea0003900000 */
[----:B------:R-:W2:Y:S02]  /*8700*/  @!P0 SYNCS.PHASECHK.TRANS64 P0, [R0+URZ], R2 ;  /* 0x00000002000085a7 */ /* 0x000ea400080010ff */
[----:B--2---:R-:W-:Y:S05]  /*8710*/  @!P0 BRA `(.L_x_349) ;  /* 0xfffffffc00f08947 */ /* 0x004fea000383ffff */
[----:B------:R-:W-:Y:S05]  /*8720*/  BRA `(.L_x_350) ;  /* 0xffffff9c00c47947 */ /* 0x000fea000383ffff */
.L_x_262:
[----:B----4-:R-:W-:-:S07]  /*8730*/  MOV R0, UR5 ;  /* 0x0000000500007c02 */ /* 0x010fce0008000f00 */
.L_x_351:
[----:B-1----:R1:W2:Y:S02]  /*8740*/  SYNCS.PHASECHK.TRANS64.TRYWAIT P0, [R0+URZ], R3 ;  /* 0x00000003000075a7 */ /* 0x0022a400080011ff */
[----:B--2---:R-:W-:Y:S05]  /*8750*/  @!P0 NANOSLEEP.SYNCS 0x989680 ;  /* 0x009896800000895d */ /* 0x004fea0003900000 */
[----:B------:R-:W2:Y:S02]  /*8760*/  @!P0 SYNCS.PHASECHK.TRANS64 P0, [R0+URZ], R3 ;  /* 0x00000003000085a7 */ /* 0x000ea400080010ff */
[----:B--2---:R-:W-:Y:S05]  /*8770*/  @!P0 BRA `(.L_x_351) ;  /* 0xfffffffc00f08947 */ /* 0x004fea000383ffff */
[----:B------:R-:W-:Y:S05]  /*8780*/  BRA `(.L_x_352) ;  /* 0xffffff9c00d07947 */ /* 0x000fea000383ffff */
.L_x_263:
[----:B----4-:R-:W-:-:S07]  /*8790*/  MOV R0, UR5 ;  /* 0x0000000500007c02 */ /* 0x010fce0008000f00 */
.L_x_353:
[----:B-1----:R1:W2:Y:S02]  /*87a0*/  SYNCS.PHASECHK.TRANS64.TRYWAIT P0, [R0+URZ], R3 ;  /* 0x00000003000075a7 */ /* 0x0022a400080011ff */
[----:B--2---:R-:W-:Y:S05]  /*87b0*/  @!P0 NANOSLEEP.SYNCS 0x989680 ;  /* 0x009896800000895d */ /* 0x004fea0003900000 */
[----:B------:R-:W2:Y:S02]  /*87c0*/  @!P0 SYNCS.PHASECHK.TRANS64 P0, [R0+URZ], R3 ;  /* 0x00000003000085a7 */ /* 0x000ea400080010ff */
[----:B--2---:R-:W-:Y:S05]  /*87d0*/  @!P0 BRA `(.L_x_353) ;  /* 0xfffffffc00f08947 */ /* 0x004fea000383ffff */
[----:B------:R-:W-:Y:S05]  /*87e0*/  BRA `(.L_x_354) ;  /* 0xffffff9c00dc7947 */ /* 0x000fea000383ffff */
.L_x_264:
[----:B----4-:R-:W-:-:S07]  /*87f0*/  MOV R0, UR5 ;  /* 0x0000000500007c02 */ /* 0x010fce0008000f00 */
.L_x_355:
[----:B-1----:R1:W2:Y:S02]  /*8800*/  SYNCS.PHASECHK.TRANS64.TRYWAIT P0, [R0+URZ], R3 ;  /* 0x00000003000075a7 */ /* 0x0022a400080011ff */
[----:B--2---:R-:W-:Y:S05]  /*8810*/  @!P0 NANOSLEEP.SYNCS 0x989680 ;  /* 0x009896800000895d */ /* 0x004fea0003900000 */
[----:B------:R-:W2:Y:S02]  /*8820*/  @!P0 SYNCS.PHASECHK.TRANS64 P0, [R0+URZ], R3 ;  /* 0x00000003000085a7 */ /* 0x000ea400080010ff */
[----:B--2---:R-:W-:Y:S05]  /*8830*/  @!P0 BRA `(.L_x_355) ;  /* 0xfffffffc00f08947 */ /* 0x004fea000383ffff */
[----:B------:R-:W-:Y:S05]  /*8840*/  BRA `(.L_x_356) ;  /* 0xffffff9c00e87947 */ /* 0x000fea000383ffff */
.L_x_265:
[----:B----4-:R-:W-:-:S07]  /*8850*/  MOV R0, UR5 ;  /* 0x0000000500007c02 */ /* 0x010fce0008000f00 */
.L_x_357:
[----:B-1----:R1:W2:Y:S02]  /*8860*/  SYNCS.PHASECHK.TRANS64.TRYWAIT P0, [R0+URZ], R3 ;  /* 0x00000003000075a7 */ /* 0x0022a400080011ff */
[----:B--2---:R-:W-:Y:S05]  /*8870*/  @!P0 NANOSLEEP.SYNCS 0x989680 ;  /* 0x009896800000895d */ /* 0x004fea0003900000 */
[----:B------:R-:W2:Y:S02]  /*8880*/  @!P0 SYNCS.PHASECHK.TRANS64 P0, [R0+URZ], R3 ;  /* 0x00000003000085a7 */ /* 0x000ea400080010ff */
[----:B--2---:R-:W-:Y:S05]  /*8890*/  @!P0 BRA `(.L_x_357) ;  /* 0xfffffffc00f08947 */ /* 0x004fea000383ffff */
[----:B------:R-:W-:Y:S05]  /*88a0*/  BRA `(.L_x_358) ;  /* 0xffffff9c00f47947 */ /* 0x000fea000383ffff */
.L_x_266:
[----:B----4-:R-:W-:-:S07]  /*88b0*/  MOV R0, UR5 ;  /* 0x0000000500007c02 */ /* 0x010fce0008000f00 */
.L_x_359:
[----:B-1----:R1:W2:Y:S02]  /*88c0*/  SYNCS.PHASECHK.TRANS64.TRYWAIT P0, [R0+URZ], R3 ;  /* 0x00000003000075a7 */ /* 0x0022a400080011ff */
[----:B--2---:R-:W-:Y:S05]  /*88d0*/  @!P0 NANOSLEEP.SYNCS 0x989680 ;  /* 0x009896800000895d */ /* 0x004fea0003900000 */
[----:B------:R-:W2:Y:S02]  /*88e0*/  @!P0 SYNCS.PHASECHK.TRANS64 P0, [R0+URZ], R3 ;  /* 0x00000003000085a7 */ /* 0x000ea400080010ff */
[----:B--2---:R-:W-:Y:S05]  /*88f0*/  @!P0 BRA `(.L_x_359) ;  /* 0xfffffffc00f08947 */ /* 0x004fea000383ffff */
[----:B------:R-:W-:Y:S05]  /*8900*/  BRA `(.L_x_360) ;  /* 0xffffffa000007947 */ /* 0x000fea000383ffff */
.L_x_269:
[----:B-1----:R1:W2:Y:S02]  /*8910*/  SYNCS.PHASECHK.TRANS64.TRYWAIT P0, [R0+URZ+0xf0], R4 ;  /* 0x0000f004000075a7 */ /* 0x0022a400080011ff */
[----:B--2---:R-:W-:Y:S05]  /*8920*/  @!P0 NANOSLEEP.SYNCS 0x989680 ;  /* 0x009896800000895d */ /* 0x004fea0003900000 */
[----:B------:R-:W2:Y:S02]  /*8930*/  @!P0 SYNCS.PHASECHK.TRANS64 P0, [R0+URZ+0xf0], R4 ;  /* 0x0000f004000085a7 */ /* 0x000ea400080010ff */
[----:B--2---:R-:W-:Y:S05]  /*8940*/  @!P0 BRA `(.L_x_269) ;  /* 0xfffffffc00f08947 */ /* 0x004fea000383ffff */
[----:B------:R-:W-:Y:S05]  /*8950*/  BRA `(.L_x_361) ;  /* 0xffffffa0005c7947 */ /* 0x000fea000383ffff */
.L_x_270:
[----:B------:R-:W-:-:S07]  /*8960*/  MOV R0, UR5 ;  /* 0x0000000500007c02 */ /* 0x000fce0008000f00 */
.L_x_362:
[----:B-1----:R1:W2:Y:S02]  /*8970*/  SYNCS.PHASECHK.TRANS64.TRYWAIT P0, [R0+URZ+0xc0], R5 ;  /* 0x0000c005000075a7 */ /* 0x0022a400080011ff */
[----:B--2---:R-:W-:Y:S05]  /*8980*/  @!P0 NANOSLEEP.SYNCS 0x989680 ;  /* 0x009896800000895d */ /* 0x004fea0003900000 */
[----:B------:R-:W2:Y:S02]  /*8990*/  @!P0 SYNCS.PHASECHK.TRANS64 P0, [R0+URZ+0xc0], R5 ;  /* 0x0000c005000085a7 */ /* 0x000ea400080010ff */
[----:B--2---:R-:W-:Y:S05]  /*89a0*/  @!P0 BRA `(.L_x_362) ;  /* 0xfffffffc00f08947 */ /* 0x004fea000383ffff */
[----:B------:R-:W-:Y:S05]  /*89b0*/  BRA `(.L_x_363) ;  /* 0xffffffa0006c7947 */ /* 0x000fea000383ffff */
.L_x_271:
[----:B-1----:R1:W2:Y:S02]  /*89c0*/  SYNCS.PHASECHK.TRANS64.TRYWAIT P1, [R0+URZ+0xb0], R4 ;  /* 0x0000b004000075a7 */ /* 0x0022a400080211ff */
[----:B--2---:R-:W-:Y:S05]  /*89d0*/  @!P1 NANOSLEEP.SYNCS 0x989680 ;  /* 0x009896800000995d */ /* 0x004fea0003900000 */
[----:B------:R-:W2:Y:S02]  /*89e0*/  @!P1 SYNCS.PHASECHK.TRANS64 P1, [R0+URZ+0xb0], R4 ;  /* 0x0000b004000095a7 */ /* 0x000ea400080210ff */
[----:B--2---:R-:W-:Y:S05]  /*89f0*/  @!P1 BRA `(.L_x_271) ;  /* 0xfffffffc00f09947 */ /* 0x004fea000383ffff */
[----:B------:R-:W-:Y:S05]  /*8a00*/  BRA `(.L_x_364) ;  /* 0xffffffa0009c7947 */ /* 0x000fea000383ffff */
.L_x_274:
[----:B------:R-:W-:-:S07]  /*8a10*/  MOV R0, UR5 ;  /* 0x0000000500007c02 */ /* 0x000fce0008000f00 */
.L_x_365:
[----:B-1----:R1:W2:Y:S02]  /*8a20*/  SYNCS.PHASECHK.TRANS64.TRYWAIT P0, [R0+URZ+0xc0], R2 ;  /* 0x0000c002000075a7 */ /* 0x0022a400080011ff */
[----:B--2---:R-:W-:Y:S05]  /*8a30*/  @!P0 NANOSLEEP.SYNCS 0x989680 ;  /* 0x009896800000895d */ /* 0x004fea0003900000 */
[----:B------:R-:W2:Y:S02]  /*8a40*/  @!P0 SYNCS.PHASECHK.TRANS64 P0, [R0+URZ+0xc0], R2 ;  /* 0x0000c002000085a7 */ /* 0x000ea400080010ff */
[----:B--2---:R-:W-:Y:S05]  /*8a50*/  @!P0 BRA `(.L_x_365) ;  /* 0xfffffffc00f08947 */ /* 0x004fea000383ffff */
[----:B------:R-:W-:Y:S05]  /*8a60*/  BRA `(.L_x_273) ;  /* 0xffffffa000f07947 */ /* 0x000fea000383ffff */
.L_x_281:
[----:B--2---:R2:W4:Y:S02]  /*8a70*/  SYNCS.PHASECHK.TRANS64.TRYWAIT P0, [R2+URZ+0xb0], R3 ;  /* 0x0000b003020075a7 */ /* 0x00452400080011ff */
[----:B----4-:R-:W-:Y:S05]  /*8a80*/  @!P0 NANOSLEEP.SYNCS 0x989680 ;  /* 0x009896800000895d */ /* 0x010fea0003900000 */
[----:B------:R-:W4:Y:S02]  /*8a90*/  @!P0 SYNCS.PHASECHK.TRANS64 P0, [R2+URZ+0xb0], R3 ;  /* 0x0000b003020085a7 */ /* 0x000f2400080010ff */
[----:B----4-:R-:W-:Y:S05]  /*8aa0*/  @!P0 BRA `(.L_x_281) ;  /* 0xfffffffc00f08947 */ /* 0x010fea000383ffff */
[----:B------:R-:W-:Y:S05]  /*8ab0*/  BRA `(.L_x_366) ;  /* 0xffffffa800a87947 */ /* 0x000fea000383ffff */
.L_x_284:
[----:B------:R-:W-:-:S07]  /*8ac0*/  MOV R3, UR15 ;  /* 0x0000000f00037c02 */ /* 0x000fce0008000f00 */
.L_x_367:
[----:B--2---:R2:W3:Y:S02]  /*8ad0*/  SYNCS.PHASECHK.TRANS64.TRYWAIT P0, [R3+URZ+0xe0], R2 ;  /* 0x0000e002030075a7 */ /* 0x0044e400080011ff */
[----:B---3--:R-:W-:Y:S05]  /*8ae0*/  @!P0 NANOSLEEP.SYNCS 0x989680 ;  /* 0x009896800000895d */ /* 0x008fea0003900000 */
[----:B------:R-:W3:Y:S02]  /*8af0*/  @!P0 SYNCS.PHASECHK.TRANS64 P0, [R3+URZ+0xe0], R2 ;  /* 0x0000e002030085a7 */ /* 0x000ee400080010ff */
[----:B---3--:R-:W-:Y:S05]  /*8b00*/  @!P0 BRA `(.L_x_367) ;  /* 0xfffffffc00f08947 */ /* 0x008fea000383ffff */
[----:B------:R-:W-:Y:S05]  /*8b10*/  BRA `(.L_x_368) ;  /* 0xffffffb0000c7947 */ /* 0x000fea000383ffff */
.L_x_287:
[----:B------:R-:W-:Y:S07]  /*8b20*/  MOV R2, UR22 ;  /* 0x0000001600027c02 */ /* 0x000fee0008000f00 */
.L_x_369:
[----:B--2---:R2:W3:Y:S02]  /*8b30*/  SYNCS.PHASECHK.TRANS64.TRYWAIT P0, [R2+URZ], R3 ;  /* 0x00000003020075a7 */ /* 0x0044e400080011ff */
[----:B---3--:R-:W-:Y:S05]  /*8b40*/  @!P0 NANOSLEEP.SYNCS 0x989680 ;  /* 0x009896800000895d */ /* 0x008fea0003900000 */
[----:B------:R-:W3:Y:S02]  /*8b50*/  @!P0 SYNCS.PHASECHK.TRANS64 P0, [R2+URZ], R3 ;  /* 0x00000003020085a7 */ /* 0x000ee400080010ff */
[----:B---3--:R-:W-:Y:S05]  /*8b60*/  @!P0 BRA `(.L_x_369) ;  /* 0xfffffffc00f08947 */ /* 0x008fea000383ffff */
[----:B------:R-:W-:Y:S05]  /*8b70*/  BRA `(.L_x_286) ;  /* 0xffffffb000847947 */ /* 0x000fea000383ffff */
.L_x_290:
[----:B------:R-:W-:-:S07]  /*8b80*/  MOV R0, UR5 ;  /* 0x0000000500007c02 */ /* 0x000fce0008000f00 */
.L_x_370:
[----:B-1----:R1:W3:Y:S02]  /*8b90*/  SYNCS.PHASECHK.TRANS64.TRYWAIT P0, [R0+URZ], R2 ;  /* 0x00000002000075a7 */ /* 0x0022e400080011ff */
[----:B---3--:R-:W-:Y:S05]  /*8ba0*/  @!P0 NANOSLEEP.SYNCS 0x989680 ;  /* 0x009896800000895d */ /* 0x008fea0003900000 */
[----:B------:R-:W3:Y:S02]  /*8bb0*/  @!P0 SYNCS.PHASECHK.TRANS64 P0, [R0+URZ], R2 ;  /* 0x00000002000085a7 */ /* 0x000ee400080010ff */
[----:B---3--:R-:W-:Y:S05]  /*8bc0*/  @!P0 BRA `(.L_x_370) ;  /* 0xfffffffc00f08947 */ /* 0x008fea000383ffff */
[----:B------:R-:W-:Y:S05]  /*8bd0*/  BRA `(.L_x_371) ;  /* 0xffffffb400c87947 */ /* 0x000fea000383ffff */
.L_x_291:
[----:B------:R-:W-:-:S07]  /*8be0*/  MOV R0, UR6 ;  /* 0x0000000600007c02 */ /* 0x000fce0008000f00 */
.L_x_372:
[----:B-1----:R1:W3:Y:S02]  /*8bf0*/  SYNCS.PHASECHK.TRANS64.TRYWAIT P0, [R0+URZ], R2 ;  /* 0x00000002000075a7 */ /* 0x0022e400080011ff */
[----:B---3--:R-:W-:Y:S05]  /*8c00*/  @!P0 NANOSLEEP.SYNCS 0x989680 ;  /* 0x009896800000895d */ /* 0x008fea0003900000 */
[----:B------:R-:W3:Y:S02]  /*8c10*/  @!P0 SYNCS.PHASECHK.TRANS64 P0, [R0+URZ], R2 ;  /* 0x00000002000085a7 */ /* 0x000ee400080010ff */
[----:B---3--:R-:W-:Y:S05]  /*8c20*/  @!P0 BRA `(.L_x_372) ;  /* 0xfffffffc00f08947 */ /* 0x008fea000383ffff */
[----:B------:R-:W-:Y:S05]  /*8c30*/  BRA `(.L_x_373) ;  /* 0xffffffb400d47947 */ /* 0x000fea000383ffff */
.L_x_296:
[----:B--2---:R2:W3:Y:S02]  /*8c40*/  SYNCS.PHASECHK.TRANS64.TRYWAIT P0, [R0+URZ+0xb0], R2 ;  /* 0x0000b002000075a7 */ /* 0x0044e400080011ff */
[----:B---3--:R-:W-:Y:S05]  /*8c50*/  @!P0 NANOSLEEP.SYNCS 0x989680 ;  /* 0x009896800000895d */ /* 0x008fea0003900000 */
[----:B------:R-:W3:Y:S02]  /*8c60*/  @!P0 SYNCS.PHASECHK.TRANS64 P0, [R0+URZ+0xb0], R2 ;  /* 0x0000b002000085a7 */ /* 0x000ee400080010ff */
[----:B---3--:R-:W-:Y:S05]  /*8c70*/  @!P0 BRA `(.L_x_296) ;  /* 0xfffffffc00f08947 */ /* 0x008fea000383ffff */
[----:B------:R-:W-:Y:S05]  /*8c80*/  BRA `(.L_x_374) ;  /* 0xffffffb800cc7947 */ /* 0x000fea000383ffff */
.L_x_299:
[----:B------:R-:W-:Y:S07]  /*8c90*/  MOV R0, UR7 ;  /* 0x0000000700007c02 */ /* 0x000fee0008000f00 */
.L_x_375:
[----:B--2---:R2:W3:Y:S02]  /*8ca0*/  SYNCS.PHASECHK.TRANS64.TRYWAIT P0, [R0+URZ+0xa8], R2 ;  /* 0x0000a802000075a7 */ /* 0x0044e400080011ff */
[----:B---3--:R-:W-:Y:S05]  /*8cb0*/  @!P0 NANOSLEEP.SYNCS 0x989680 ;  /* 0x009896800000895d */ /* 0x008fea0003900000 */
[----:B------:R-:W3:Y:S02]  /*8cc0*/  @!P0 SYNCS.PHASECHK.TRANS64 P0, [R0+URZ+0xa8], R2 ;  /* 0x0000a802000085a7 */ /* 0x000ee400080010ff */
[----:B---3--:R-:W-:Y:S05]  /*8cd0*/  @!P0 BRA `(.L_x_375) ;  /* 0xfffffffc00f08947 */ /* 0x008fea000383ffff */
[----:B------:R-:W-:Y:S05]  /*8ce0*/  BRA `(.L_x_298) ;  /* 0xffffffbc00ac7947 */ /* 0x000fea000383ffff */
.L_x_302:
[----:B------:R-:W-:Y:S07]  /*8cf0*/  MOV R0, UR15 ;  /* 0x0000000f00007c02 */ /* 0x000fee0008000f00 */
.L_x_376:
[----:B-1----:R1:W2:Y:S02]  /*8d00*/  SYNCS.PHASECHK.TRANS64.TRYWAIT P0, [R0+URZ+0x88], R9 ;  /* 0x00008809000075a7 */ /* 0x0022a400080011ff */
[----:B--2---:R-:W-:Y:S05]  /*8d10*/  @!P0 NANOSLEEP.SYNCS 0x989680 ;  /* 0x009896800000895d */ /* 0x004fea0003900000 */
[----:B------:R-:W2:Y:S02]  /*8d20*/  @!P0 SYNCS.PHASECHK.TRANS64 P0, [R0+URZ+0x88], R9 ;  /* 0x00008809000085a7 */ /* 0x000ea400080010ff */
[----:B--2---:R-:W-:Y:S05]  /*8d30*/  @!P0 BRA `(.L_x_376) ;  /* 0xfffffffc00f08947 */ /* 0x004fea000383ffff */
[----:B------:R-:W-:Y:S05]  /*8d40*/  BRA `(.L_x_377) ;  /* 0xffffffc000207947 */ /* 0x000fea000383ffff */
.L_x_303:
[----:B------:R-:W-:Y:S07]  /*8d50*/  MOV R0, UR13 ;  /* 0x0000000d00007c02 */ /* 0x000fee0008000f00 */
.L_x_378:
[----:B-1----:R1:W2:Y:S02]  /*8d60*/  SYNCS.PHASECHK.TRANS64.TRYWAIT P0, [R0+URZ+0x88], R20 ;  /* 0x00008814000075a7 */ /* 0x0022a400080011ff */
[----:B--2---:R-:W-:Y:S05]  /*8d70*/  @!P0 NANOSLEEP.SYNCS 0x989680 ;  /* 0x009896800000895d */ /* 0x004fea0003900000 */
[----:B------:R-:W2:Y:S02]  /*8d80*/  @!P0 SYNCS.PHASECHK.TRANS64 P0, [R0+URZ+0x88], R20 ;  /* 0x00008814000085a7 */ /* 0x000ea400080010ff */
[----:B--2---:R-:W-:Y:S05]  /*8d90*/  @!P0 BRA `(.L_x_378) ;  /* 0xfffffffc00f08947 */ /* 0x004fea000383ffff */
[----:B------:R-:W-:Y:S05]  /*8da0*/  BRA `(.L_x_379) ;  /* 0xffffffc000dc7947 */ /* 0x000fea000383ffff */
.L_x_305:
[----:B------:R-:W-:-:S07]  /*8db0*/  MOV R0, UR4 ;  /* 0x0000000400007c02 */ /* 0x000fce0008000f00 */
.L_x_380:
[----:B-1----:R1:W3:Y:S02]  /*8dc0*/  SYNCS.PHASECHK.TRANS64.TRYWAIT P0, [R0+URZ], R2 ;  /* 0x00000002000075a7 */ /* 0x0022e400080011ff */
[----:B---3--:R-:W-:Y:S05]  /*8dd0*/  @!P0 NANOSLEEP.SYNCS 0x989680 ;  /* 0x009896800000895d */ /* 0x008fea0003900000 */
[----:B------:R-:W3:Y:S02]  /*8de0*/  @!P0 SYNCS.PHASECHK.TRANS64 P0, [R0+URZ], R2 ;  /* 0x00000002000085a7 */ /* 0x000ee400080010ff */
[----:B---3--:R-:W-:Y:S05]  /*8df0*/  @!P0 BRA `(.L_x_380) ;  /* 0xfffffffc00f08947 */ /* 0x008fea000383ffff */
[----:B------:R-:W-:Y:S05]  /*8e00*/  BRA `(.L_x_381) ;  /* 0xffffffc400847947 */ /* 0x000fea000383ffff */
.L_x_306:
[----:B------:R-:W-:-:S07]  /*8e10*/  MOV R0, UR4 ;  /* 0x0000000400007c02 */ /* 0x000fce0008000f00 */
.L_x_382:
[----:B-1----:R1:W3:Y:S02]  /*8e20*/  SYNCS.PHASECHK.TRANS64.TRYWAIT P0, [R0+URZ], R2 ;  /* 0x00000002000075a7 */ /* 0x0022e400080011ff */
[----:B---3--:R-:W-:Y:S05]  /*8e30*/  @!P0 NANOSLEEP.SYNCS 0x989680 ;  /* 0x009896800000895d */ /* 0x008fea0003900000 */
[----:B------:R-:W3:Y:S02]  /*8e40*/  @!P0 SYNCS.PHASECHK.TRANS64 P0, [R0+URZ], R2 ;  /* 0x00000002000085a7 */ /* 0x000ee400080010ff */
[----:B---3--:R-:W-:Y:S05]  /*8e50*/  @!P0 BRA `(.L_x_382) ;  /* 0xfffffffc00f08947 */ /* 0x008fea000383ffff */
[----:B------:R-:W-:Y:S05]  /*8e60*/  BRA `(.L_x_383) ;  /* 0xffffffc400907947 */ /* 0x000fea000383ffff */
.L_x_308:
[----:B--2---:R2:W4:Y:S02]  /*8e70*/  SYNCS.PHASECHK.TRANS64.TRYWAIT P0, [R0+URZ+0xb0], R2 ;  /* 0x0000b002000075a7 */ /* 0x00452400080011ff */
[----:B----4-:R-:W-:Y:S05]  /*8e80*/  @!P0 NANOSLEEP.SYNCS 0x989680 ;  /* 0x009896800000895d */ /* 0x010fea0003900000 */
[----:B------:R-:W4:Y:S02]  /*8e90*/  @!P0 SYNCS.PHASECHK.TRANS64 P0, [R0+URZ+0xb0], R2 ;  /* 0x0000b002000085a7 */ /* 0x000f2400080010ff */
[----:B----4-:R-:W-:Y:S05]  /*8ea0*/  @!P0 BRA `(.L_x_308) ;  /* 0xfffffffc00f08947 */ /* 0x010fea000383ffff */
[----:B------:R-:W-:Y:S05]  /*8eb0*/  BRA `(.L_x_384) ;  /* 0xffffffc800707947 */ /* 0x000fea000383ffff */
.L_x_318:
[----:B-1----:R1:W3:Y:S02]  /*8ec0*/  SYNCS.PHASECHK.TRANS64.TRYWAIT P1, [R0+URZ+0x70], R4 ;  /* 0x00007004000075a7 */ /* 0x0022e400080211ff */
[----:B---3--:R-:W-:Y:S05]  /*8ed0*/  @!P1 NANOSLEEP.SYNCS 0x989680 ;  /* 0x009896800000995d */ /* 0x008fea0003900000 */
[----:B------:R-:W3:Y:S02]  /*8ee0*/  @!P1 SYNCS.PHASECHK.TRANS64 P1, [R0+URZ+0x70], R4 ;  /* 0x00007004000095a7 */ /* 0x000ee400080210ff */
[----:B---3--:R-:W-:Y:S05]  /*8ef0*/  @!P1 BRA `(.L_x_318) ;  /* 0xfffffffc00f09947 */ /* 0x008fea000383ffff */
[----:B------:R-:W-:Y:S05]  /*8f00*/  BRA `(.L_x_317) ;  /* 0xffffffd400647947 */ /* 0x000fea000383ffff */
.L_x_320:
[----:B---3--:R3:W4:Y:S02]  /*8f10*/  SYNCS.PHASECHK.TRANS64.TRYWAIT P0, [R54+URZ+0xd0], R2 ;  /* 0x0000d002360075a7 */ /* 0x00872400080011ff */
[----:B----4-:R-:W-:Y:S05]  /*8f20*/  @!P0 NANOSLEEP.SYNCS 0x989680 ;  /* 0x009896800000895d */ /* 0x010fea0003900000 */
[----:B------:R-:W4:Y:S02]  /*8f30*/  @!P0 SYNCS.PHASECHK.TRANS64 P0, [R54+URZ+0xd0], R2 ;  /* 0x0000d002360085a7 */ /* 0x000f2400080010ff */
[----:B----4-:R-:W-:Y:S05]  /*8f40*/  @!P0 BRA `(.L_x_320) ;  /* 0xfffffffc00f08947 */ /* 0x010fea000383ffff */
[----:B------:R-:W-:Y:S05]  /*8f50*/  BRA `(.L_x_319) ;  /* 0xffffffd400cc7947 */ /* 0x000fea000383ffff */
.L_x_332:
[----:B-1----:R1:W2:Y:S02]  /*8f60*/  SYNCS.PHASECHK.TRANS64.TRYWAIT P0, [R2+URZ+0x70], R57 ;  /* 0x00007039020075a7 */ /* 0x0022a400080011ff */
[----:B--2---:R-:W-:Y:S05]  /*8f70*/  @!P0 NANOSLEEP.SYNCS 0x989680 ;  /* 0x009896800000895d */ /* 0x004fea0003900000 */
[----:B------:R-:W2:Y:S02]  /*8f80*/  @!P0 SYNCS.PHASECHK.TRANS64 P0, [R2+URZ+0x70], R57 ;  /* 0x00007039020085a7 */ /* 0x000ea400080010ff */
[----:B--2---:R-:W-:Y:S05]  /*8f90*/  @!P0 BRA `(.L_x_332) ;  /* 0xfffffffc00f08947 */ /* 0x004fea000383ffff */
[----:B------:R-:W-:Y:S05]  /*8fa0*/  BRA `(.L_x_331) ;  /* 0xffffffe400347947 */ /* 0x000fea000383ffff */
        .weak           $__internal_3_$__cuda_sm10x_tcgen05_guardrail_trap_col_being_dealloced_not_returned_by_alloc
        .type           $__internal_3_$__cuda_sm10x_tcgen05_guardrail_trap_col_being_dealloced_not_returned_by_alloc,@function
        .size           $__internal_3_$__cuda_sm10x_tcgen05_guardrail_trap_col_being_dealloced_not_returned_by_alloc,($__internal_4_$__cuda_sm10x_tcgen05_guardrail_trap_phase_invalid_during_alloc - $__internal_3_$__cuda_sm10x_tcgen05_guardrail_trap_col_being_dealloced_not_returned_by_alloc)
$__internal_3_$__cuda_sm10x_tcgen05_guardrail_trap_col_being_dealloced_not_returned_by_alloc:
[----:B------:R-:W-:Y:S05]  /*8fb0*/  BPT.TRAP 0x1 ;  /* 0x000000040000795c */ /* 0x000fea0000300000 */
[----:B------:R-:W-:-:S04]  /*8fc0*/  HFMA2 R3, -RZ, RZ, 0, 0 ;  /* 0x00000000ff037431 */ /* 0x000fc800000001ff */
[----:B------:R-:W-:Y:S05]  /*8fd0*/  RET.REL.NODEC R2 `(_ZN7cutlass13device_kernelINS_4gemm6kernel13GemmUniversalIN4cute5tupleIJiiiiEEENS1_10collective13CollectiveMmaINS1_46MainloopSm100TmaUmmaWarpSpecializedBlockScaledILi7ELi2ELi2ENS5_IJNS4_1CILi1EEESB_SB_EEEEENS5_IJNSA_ILi128EEENSA_ILi64EEENSA_ILi256EEEEEENS5_IJNS_12float_e2m1_tENS_13float_ue4m3_tEEEENS5_IJNS5_IJlSB_lEEENS4_6LayoutINS5_IJNS5_IJNS5_IJNSA_ILi32EEENSA_ILi4EEEEEEiEEENS5_IJNS5_IJNSA_ILi16EEESO_EEEiEEENS5_IJSB_iEEEEEENS5_IJST_NS5_IJNS5_IJNSA_ILi0EEESB_EEENSA_ILi512EEEEEENS5_IJSW_iEEEEEEEEEEESK_S13_NS4_8TiledMMAINS4_8MMA_AtomIJNS4_17SM100_MMA_MXF4_SSISI_SI_fSJ_Li128ELi64ELi16ELNS4_4UMMA5MajorE0ELS18_0ELNS17_7ScaleInE0ELS19_0EEEEEENSM_ISC_NS5_IJSW_SW_SW_EEEEENS5_IJNS4_10UnderscoreES1E_S1E_EEEEENS5_IJNS4_13SM90_TMA_LOADES1H_EEENS5_IJNS4_14ComposedLayoutINS4_7SwizzleILi3ELi4ELi3EEENS4_18smem_ptr_flag_bitsILi4EEENSM_INS5_IJNSA_ILi8EEESG_EEENS5_IJSG_SB_EEEEEEENSM_INS5_IJNS5_IJNS5_IJSP_SB_EEESS_EEESB_NS5_IJSB_SO_EEEEEENS5_IJNS5_IJNS5_IJSS_SY_EEESX_EEESW_NS5_IJSO_SY_EEEEEEEEEEEvNS4_8identityES1I_S22_vS23_EENS_8epilogue10collective18CollectiveEpilogueINS25_23Sm100TmaWarpSpecializedILi3ELi2ELi32ELb1ELb0EEEJSH_NS5_IJNSM_ISE_SB_EENSM_ISN_SB_EEEEENS_6half_tENS5_IJSB_llEEES2D_S2E_NS25_6fusion15FusionCallbacksIS29_NS2F_17LinearCombinationIS2D_fS2D_fLNS_15FloatRoundStyleE2EEESH_S2C_JEEENS4_5SM1004TMEM4LOAD26SM100_TMEM_LOAD_16dp256b4xES1H_NS1J_IS1L_NS1M_ILi16EEENSM_INS5_IJSF_S1O_EEENS5_IJSB_SF_EEEEEEENS4_17SM75_U16x8_LDSM_TENS4_14SM90_TMA_STOREES2T_NS4_17SM90_U16x8_STSM_TENS4_39AutoVectorizingCopyWithAssumedAlignmentILi128EEEEEEvvEEEEvNT_6ParamsE) ;  /* 0xffffff7002087950 */ /* 0x000fea0003c3ffff */
        .weak           $__internal_4_$__cuda_sm10x_tcgen05_guardrail_trap_phase_invalid_during_alloc
        .type           $__internal_4_$__cuda_sm10x_tcgen05_guardrail_trap_phase_invalid_during_alloc,@function
        .size           $__internal_4_$__cuda_sm10x_tcgen05_guardrail_trap_phase_invalid_during_alloc,($__internal_5_$__cuda_sm10x_tcgen05_guardrail_trap_unallocated_columns_being_dealloced - $__internal_4_$__cuda_sm10x_tcgen05_guardrail_trap_phase_invalid_during_alloc)
$__internal_4_$__cuda_sm10x_tcgen05_guardrail_trap_phase_invalid_during_alloc:
[----:B------:R-:W-:Y:S05]  /*8fe0*/  BPT.TRAP 0x1 ;  /* 0x000000040000795c */ /* 0x000fea0000300000 */
[----:B------:R-:W-:-:S04]  /*8ff0*/  MOV R3, 0x0 ;  /* 0x0000000000037802 */ /* 0x000fc80000000f00 */
[----:B------:R-:W-:Y:S05]  /*9000*/  RET.REL.NODEC R2 `(_ZN7cutlass13device_kernelINS_4gemm6kernel13GemmUniversalIN4cute5tupleIJiiiiEEENS1_10collective13CollectiveMmaINS1_46MainloopSm100TmaUmmaWarpSpecializedBlockScaledILi7ELi2ELi2ENS5_IJNS4_1CILi1EEESB_SB_EEEEENS5_IJNSA_ILi128EEENSA_ILi64EEENSA_ILi256EEEEEENS5_IJNS_12float_e2m1_tENS_13float_ue4m3_tEEEENS5_IJNS5_IJlSB_lEEENS4_6LayoutINS5_IJNS5_IJNS5_IJNSA_ILi32EEENSA_ILi4EEEEEEiEEENS5_IJNS5_IJNSA_ILi16EEESO_EEEiEEENS5_IJSB_iEEEEEENS5_IJST_NS5_IJNS5_IJNSA_ILi0EEESB_EEENSA_ILi512EEEEEENS5_IJSW_iEEEEEEEEEEESK_S13_NS4_8TiledMMAINS4_8MMA_AtomIJNS4_17SM100_MMA_MXF4_SSISI_SI_fSJ_Li128ELi64ELi16ELNS4_4UMMA5MajorE0ELS18_0ELNS17_7ScaleInE0ELS19_0EEEEEENSM_ISC_NS5_IJSW_SW_SW_EEEEENS5_IJNS4_10UnderscoreES1E_S1E_EEEEENS5_IJNS4_13SM90_TMA_LOADES1H_EEENS5_IJNS4_14ComposedLayoutINS4_7SwizzleILi3ELi4ELi3EEENS4_18smem_ptr_flag_bitsILi4EEENSM_INS5_IJNSA_ILi8EEESG_EEENS5_IJSG_SB_EEEEEEENSM_INS5_IJNS5_IJNS5_IJSP_SB_EEESS_EEESB_NS5_IJSB_SO_EEEEEENS5_IJNS5_IJNS5_IJSS_SY_EEESX_EEESW_NS5_IJSO_SY_EEEEEEEEEEEvNS4_8identityES1I_S22_vS23_EENS_8epilogue10collective18CollectiveEpilogueINS25_23Sm100TmaWarpSpecializedILi3ELi2ELi32ELb1ELb0EEEJSH_NS5_IJNSM_ISE_SB_EENSM_ISN_SB_EEEEENS_6half_tENS5_IJSB_llEEES2D_S2E_NS25_6fusion15FusionCallbacksIS29_NS2F_17LinearCombinationIS2D_fS2D_fLNS_15FloatRoundStyleE2EEESH_S2C_JEEENS4_5SM1004TMEM4LOAD26SM100_TMEM_LOAD_16dp256b4xES1H_NS1J_IS1L_NS1M_ILi16EEENSM_INS5_IJSF_S1O_EEENS5_IJSB_SF_EEEEEEENS4_17SM75_U16x8_LDSM_TENS4_14SM90_TMA_STOREES2T_NS4_17SM90_U16x8_STSM_TENS4_39AutoVectorizingCopyWithAssumedAlignmentILi128EEEEEEvvEEEEvNT_6ParamsE) ;  /* 0xffffff6c02fc7950 */ /* 0x000fea0003c3ffff */
        .weak           $__internal_5_$__cuda_sm10x_tcgen05_guardrail_trap_unallocated_columns_being_dealloced
        .type           $__internal_5_$__cuda_sm10x_tcgen05_guardrail_trap_unallocated_columns_being_dealloced,@function
        .size           $__internal_5_$__cuda_sm10x_tcgen05_guardrail_trap_unallocated_columns_being_dealloced,(.L_x_390 - $__internal_5_$__cuda_sm10x_tcgen05_guardrail_trap_unallocated_columns_being_dealloced)
$__internal_5_$__cuda_sm10x_tcgen05_guardrail_trap_unallocated_columns_being_dealloced:
[----:B------:R-:W-:Y:S05]  /*9010*/  BPT.TRAP 0x1 ;  /* 0x000000040000795c */ /* 0x000fea0000300000 */
[----:B------:R-:W-:-:S04]  /*9020*/  HFMA2 R3, -RZ, RZ, 0, 0 ;  /* 0x00000000ff037431 */ /* 0x000fc800000001ff */
[----:B------:R-:W-:Y:S05]  /*9030*/  RET.REL.NODEC R2 `(_ZN7cutlass13device_kernelINS_4gemm6kernel13GemmUniversalIN4cute5tupleIJiiiiEEENS1_10collective13CollectiveMmaINS1_46MainloopSm100TmaUmmaWarpSpecializedBlockScaledILi7ELi2ELi2ENS5_IJNS4_1CILi1EEESB_SB_EEEEENS5_IJNSA_ILi128EEENSA_ILi64EEENSA_ILi256EEEEEENS5_IJNS_12float_e2m1_tENS_13float_ue4m3_tEEEENS5_IJNS5_IJlSB_lEEENS4_6LayoutINS5_IJNS5_IJNS5_IJNSA_ILi32EEENSA_ILi4EEEEEEiEEENS5_IJNS5_IJNSA_ILi16EEESO_EEEiEEENS5_IJSB_iEEEEEENS5_IJST_NS5_IJNS5_IJNSA_ILi0EEESB_EEENSA_ILi512EEEEEENS5_IJSW_iEEEEEEEEEEESK_S13_NS4_8TiledMMAINS4_8MMA_AtomIJNS4_17SM100_MMA_MXF4_SSISI_SI_fSJ_Li128ELi64ELi16ELNS4_4UMMA5MajorE0ELS18_0ELNS17_7ScaleInE0ELS19_0EEEEEENSM_ISC_NS5_IJSW_SW_SW_EEEEENS5_IJNS4_10UnderscoreES1E_S1E_EEEEENS5_IJNS4_13SM90_TMA_LOADES1H_EEENS5_IJNS4_14ComposedLayoutINS4_7SwizzleILi3ELi4ELi3EEENS4_18smem_ptr_flag_bitsILi4EEENSM_INS5_IJNSA_ILi8EEESG_EEENS5_IJSG_SB_EEEEEEENSM_INS5_IJNS5_IJNS5_IJSP_SB_EEESS_EEESB_NS5_IJSB_SO_EEEEEENS5_IJNS5_IJNS5_IJSS_SY_EEESX_EEESW_NS5_IJSO_SY_EEEEEEEEEEEvNS4_8identityES1I_S22_vS23_EENS_8epilogue10collective18CollectiveEpilogueINS25_23Sm100TmaWarpSpecializedILi3ELi2ELi32ELb1ELb0EEEJSH_NS5_IJNSM_ISE_SB_EENSM_ISN_SB_EEEEENS_6half_tENS5_IJSB_llEEES2D_S2E_NS25_6fusion15FusionCallbacksIS29_NS2F_17LinearCombinationIS2D_fS2D_fLNS_15FloatRoundStyleE2EEESH_S2C_JEEENS4_5SM1004TMEM4LOAD26SM100_TMEM_LOAD_16dp256b4xES1H_NS1J_IS1L_NS1M_ILi16EEENSM_INS5_IJSF_S1O_EEENS5_IJSB_SF_EEEEEEENS4_17SM75_U16x8_LDSM_TENS4_14SM90_TMA_STOREES2T_NS4_17SM90_U16x8_STSM_TENS4_39AutoVectorizingCopyWithAssumedAlignmentILi128EEEEEEvvEEEEvNT_6ParamsE) ;  /* 0xffffff6c02f07950 */ /* 0x000fea0003c3ffff */
.L_x_385:
        /* <DEDUP_REMOVED lines=12> */
.L_x_390:


//--------------------- .nv.global.init           --------------------------
	.section	.nv.global.init,"aw",@progbits
	.align	4
.nv.global.init:
	.type		mrg32k3aM1SubSeq,@object
	.size		mrg32k3aM1SubSeq,(mrg32k3aM2SubSeq - mrg32k3aM1SubSeq)
mrg32k3aM1SubSeq:
        /*0000*/ 	.byte	0x0b, 0xcc, 0xee, 0x04, 0x73, 0x29, 0x8b, 0x6f, 0xf6, 0x53, 0x03, 0xf6, 0x23, 0xf6, 0xea, 0xda
        /* <DEDUP_REMOVED lines=125> */
	.type		mrg32k3aM2SubSeq,@object
	.size		mrg32k3aM2SubSeq,(mrg32k3aM1 - mrg32k3aM2SubSeq)
mrg32k3aM2SubSeq:
        /* <DEDUP_REMOVED lines=126> */
	.type		mrg32k3aM1,@object
	.size		mrg32k3aM1,(mrg32k3aM1Seq - mrg32k3aM1)
mrg32k3aM1:
        /* <DEDUP_REMOVED lines=144> */
	.type		mrg32k3aM1Seq,@object
	.size		mrg32k3aM1Seq,(mrg32k3aM2 - mrg32k3aM1Seq)
mrg32k3aM1Seq:
        /* <DEDUP_REMOVED lines=144> */
	.type		mrg32k3aM2,@object
	.size		mrg32k3aM2,(mrg32k3aM2Seq - mrg32k3aM2)
mrg32k3aM2:
        /* <DEDUP_REMOVED lines=144> */
	.type		mrg32k3aM2Seq,@object
	.size		mrg32k3aM2Seq,(precalc_xorwow_matrix - mrg32k3aM2Seq)
mrg32k3aM2Seq:
        /* <DEDUP_REMOVED lines=144> */
	.type		precalc_xorwow_matrix,@object
	.size		precalc_xorwow_matrix,(precalc_xorwow_offset_matrix - precalc_xorwow_matrix)
precalc_xorwow_matrix:
        /* <DEDUP_REMOVED lines=6400> */
	.type		precalc_xorwow_offset_matrix,@object
	.size		precalc_xorwow_offset_matrix,($str$29 - precalc_xorwow_offset_matrix)
precalc_xorwow_offset_matrix:
        /* <DEDUP_REMOVED lines=6400> */
	.type		$str$29,@object
	.size		$str$29,($str$31 - $str$29)
$str$29:
        /*353c0*/ 	.byte	0x78, 0x2e, 0x69, 0x64, 0x78, 0x5f, 0x20, 0x3d, 0x3d, 0x20, 0x30, 0x00
	.type		$str$31,@object
	.size		$str$31,($str$32 - $str$31)
$str$31:
        /*353cc*/ 	.byte	0x28, 0x61, 0x64, 0x64, 0x72, 0x65, 0x73, 0x73, 0x20, 0x26, 0x20, 0x6d, 0x61, 0x73, 0x6b, 0x29
        /*353dc*/ 	.byte	0x20, 0x3d, 0x3d, 0x20, 0x30, 0x00
	.type		$str$32,@object
	.size		$str$32,($str$28 - $str$32)
$str$32:
        /*353e2*/ 	.byte	0x2f, 0x74, 0x6d, 0x70, 0x2f, 0x63, 0x75, 0x74, 0x6c, 0x61, 0x73, 0x73, 0x5f, 0x73, 0x77, 0x65
        /*353f2*/ 	.byte	0x65, 0x70, 0x5f, 0x73, 0x72, 0x63, 0x2f, 0x69, 0x6e, 0x63, 0x6c, 0x75, 0x64, 0x65, 0x2f, 0x63
        /*35402*/ 	.byte	0x75, 0x74, 0x65, 0x2f, 0x70, 0x6f, 0x69, 0x6e, 0x74, 0x65, 0x72, 0x5f, 0x66, 0x6c, 0x61, 0x67
        /*35412*/ 	.byte	0x67, 0x65, 0x64, 0x2e, 0x68, 0x70, 0x70, 0x00
	.type		$str$28,@object
	.size		$str$28,($str$30 - $str$28)
$str$28:
        /*3541a*/ 	.byte	0x2f, 0x74, 0x6d, 0x70, 0x2f, 0x63, 0x75, 0x74, 0x6c, 0x61, 0x73, 0x73, 0x5f, 0x73, 0x77, 0x65
        /*3542a*/ 	.byte	0x65, 0x70, 0x5f, 0x73, 0x72, 0x63, 0x2f, 0x69, 0x6e, 0x63, 0x6c, 0x75, 0x64, 0x65, 0x2f, 0x63
        /*3543a*/ 	.byte	0x75, 0x74, 0x65, 0x2f, 0x61, 0x74, 0x6f, 0x6d, 0x2f, 0x63, 0x6f, 0x70, 0x79, 0x5f, 0x74, 0x72
        /*3544a*/ 	.byte	0x61, 0x69, 0x74, 0x73, 0x5f, 0x73, 0x6d, 0x31, 0x30, 0x30, 0x2e, 0x68, 0x70, 0x70, 0x00
	.type		$str$30,@object
	.size		$str$30,($str$27 - $str$30)
$str$30:
        /*35459*/ 	.byte	0x2f, 0x74, 0x6d, 0x70, 0x2f, 0x63, 0x75, 0x74, 0x6c, 0x61, 0x73, 0x73, 0x5f, 0x73, 0x77, 0x65
        /*35469*/ 	.byte	0x65, 0x70, 0x5f, 0x73, 0x72, 0x63, 0x2f, 0x69, 0x6e, 0x63, 0x6c, 0x75, 0x64, 0x65, 0x2f, 0x63
        /*35479*/ 	.byte	0x75, 0x74, 0x65, 0x2f, 0x63, 0x6f, 0x6e, 0x74, 0x61, 0x69, 0x6e, 0x65, 0x72, 0x2f, 0x61, 0x72
        /*35489*/ 	.byte	0x72, 0x61, 0x79, 0x5f, 0x73, 0x75, 0x62, 0x62, 0x79, 0x74, 0x65, 0x2e, 0x68, 0x70, 0x70, 0x00
	.type		$str$27,@object
	.size		$str$27,(__unnamed_1 - $str$27)
$str$27:
        /*35499*/ 	.byte	0x28, 0x28, 0x75, 0x69, 0x6e, 0x74, 0x33, 0x32, 0x5f, 0x74, 0x28, 0x74, 0x68, 0x72, 0x65, 0x61
        /*354a9*/ 	.byte	0x64, 0x49, 0x64, 0x78, 0x2e, 0x78, 0x29, 0x20, 0x2f, 0x20, 0x33, 0x32, 0x29, 0x20, 0x25, 0x20
        /*354b9*/ 	.byte	0x34, 0x29, 0x20, 0x3d, 0x3d, 0x20, 0x28, 0x28, 0x28, 0x74, 0x6d, 0x65, 0x6d, 0x5f, 0x61, 0x64
        /*354c9*/ 	.byte	0x64, 0x72, 0x20, 0x3e, 0x3e, 0x20, 0x31, 0x36, 0x29, 0x20, 0x2f, 0x20, 0x33, 0x32, 0x29, 0x20
        /*354d9*/ 	.byte	0x25, 0x20, 0x34, 0x29, 0x00
	.type		__unnamed_1,@object
	.size		__unnamed_1,(__unnamed_2 - __unnamed_1)
__unnamed_1:
        /*354de*/ 	.byte	0x63, 0x6f, 0x6e, 0x73, 0x74, 0x65, 0x78, 0x70, 0x72, 0x20, 0x54, 0x20, 0x2a, 0x63, 0x75, 0x74
        /*354ee*/ 	.byte	0x65, 0x3a, 0x3a, 0x72, 0x61, 0x77, 0x5f, 0x70, 0x6f, 0x69, 0x6e, 0x74, 0x65, 0x72, 0x5f, 0x63
        /*354fe*/ 	.byte	0x61, 0x73, 0x74, 0x28, 0x63, 0x6f, 0x6e, 0x73, 0x74, 0x20, 0x63, 0x75, 0x74, 0x65, 0x3a, 0x3a
        /*3550e*/ 	.byte	0x73, 0x75, 0x62, 0x62, 0x79, 0x74, 0x65, 0x5f, 0x69, 0x74, 0x65, 0x72, 0x61, 0x74, 0x6f, 0x72
        /*3551e*/ 	.byte	0x3c, 0x54, 0x3e, 0x20, 0x26, 0x29, 0x20, 0x5b, 0x77, 0x69, 0x74, 0x68, 0x20, 0x54, 0x20, 0x3d
        /*3552e*/ 	.byte	0x20, 0x63, 0x6f, 0x6e, 0x73, 0x74, 0x20, 0x63, 0x75, 0x74, 0x6c, 0x61, 0x73, 0x73, 0x3a, 0x3a
        /*3553e*/ 	.byte	0x66, 0x6c, 0x6f, 0x61, 0x74, 0x5f, 0x65, 0x32, 0x6d, 0x31, 0x5f, 0x74, 0x5d, 0x00
	.type		__unnamed_2,@object
	.size		__unnamed_2,(__unnamed_3 - __unnamed_2)
__unnamed_2:
        /* <DEDUP_REMOVED lines=25> */
        /*356dc*/ 	.byte	0x39, 0x36, 0x3e, 0x3e, 0x3e, 0x3e, 0x5d, 0x00
	.type		__unnamed_3,@object
	.size		__unnamed_3,(.L_12 - __unnamed_3)
__unnamed_3:
        /* <DEDUP_REMOVED lines=42> */
        /*35984*/ 	.byte	0x3e, 0x5d, 0x00
.L_12:


//--------------------- .nv.shared._ZN7cutlass13device_kernelINS_4gemm6kernel13GemmUniversalIN4cute5tupleIJiiiiEEENS1_10collective13CollectiveMmaINS1_58MainloopSm100UmmaMixedTmaCpAsyncWarpSpecializedBlockScaledILi7ELi3ELi2ENS5_IJNS4_1CILi1EEESB_SB_EEEEENS5_IJNSA_ILi128EEENSA_ILi64EEENSA_ILi256EEEEEENS5_IJNS_12float_e2m1_tENS_13float_ue4m3_tEEEENS5_IJNS5_IJlSB_lEEENS4_6LayoutINS5_IJNS5_IJNS5_IJNSA_ILi32EEENSA_ILi4EEEEEEiEEENS5_IJNS5_IJNSA_ILi16EEESO_EEEiEEENS5_IJSB_iEEEEEENS5_IJST_NS5_IJNS5_IJNSA_ILi0EEESB_EEENSA_ILi512EEEEEENS5_IJSW_iEEEEEEEEEEESK_S13_NS4_8TiledMMAINS4_8MMA_AtomIJNS4_17SM100_MMA_MXF4_SSISI_SI_fSJ_Li128ELi64ELi16ELNS4_4UMMA5MajorE0ELS18_0ELNS17_7ScaleInE0ELS19_0EEEEEENSM_ISC_NS5_IJSW_SW_SW_EEEEENS5_IJNS4_10UnderscoreES1E_S1E_EEEEENS5_IJNS4_13SM90_TMA_LOADES1H_EEENS5_IJNS4_14ComposedLayoutINS4_7SwizzleILi3ELi4ELi3EEENS4_18smem_ptr_flag_bitsILi4EEENSM_INS5_IJNSA_ILi8EEESG_EEENS5_IJSG_SB_EEEEEEENSM_INS5_IJNS5_IJNS5_IJSP_SB_EEESS_EEESB_NS5_IJSB_SO_EEEEEENS5_IJNS5_IJNS5_IJSS_SY_EEESX_EEESW_NS5_IJSO_SY_EEEEEEEEEEEvNS4_8identityENS5_IJNS4_9TiledCopyINS4_9Copy_AtomIJNS4_31SM80_CP_ASYNC_CACHEGLOBAL_ZFILLINS_9uint128_tES27_EESI_EEENSM_INS5_IJNS5_IJS1O_SR_EEESN_EEENS5_IJNS5_IJSY_SB_EEESR_EEEEENS5_IJSR_SG_EEEEES1H_EEES22_vS23_EENS_8epilogue10collective18CollectiveEpilogueINS2J_23Sm100TmaWarpSpecializedILi3ELi2ELi32ELb1ELb0EEEJSH_NS5_IJNSM_ISE_SB_EENSM_ISN_SB_EEEEENS_6half_tENS5_IJSB_llEEES2R_S2S_NS2J_6fusion15FusionCallbacksIS2N_NS2T_17LinearCombinationIS2R_fS2R_fLNS_15FloatRoundStyleE2EEESH_S2Q_JEEENS4_5SM1004TMEM4LOAD26SM100_TMEM_LOAD_16dp256b4xES1H_NS1J_IS1L_NS1M_ILi16EEENSM_INS5_IJSF_S1O_EEENS5_IJSB_SF_EEEEEEENS4_17SM75_U16x8_LDSM_TENS4_14SM90_TMA_STOREES37_NS4_17SM90_U16x8_STSM_TENS4_39AutoVectorizingCopyWithAssumedAlignmentILi128EEEEEEvvEEEEvNT_6ParamsE --------------------------
	.section	.nv.shared._ZN7cutlass13device_kernelINS_4gemm6kernel13GemmUniversalIN4cute5tupleIJiiiiEEENS1_10collective13CollectiveMmaINS1_58MainloopSm100UmmaMixedTmaCpAsyncWarpSpecializedBlockScaledILi7ELi3ELi2ENS5_IJNS4_1CILi1EEESB_SB_EEEEENS5_IJNSA_ILi128EEENSA_ILi64EEENSA_ILi256EEEEEENS5_IJNS_12float_e2m1_tENS_13float_ue4m3_tEEEENS5_IJNS5_IJlSB_lEEENS4_6LayoutINS5_IJNS5_IJNS5_IJNSA_ILi32EEENSA_ILi4EEEEEEiEEENS5_IJNS5_IJNSA_ILi16EEESO_EEEiEEENS5_IJSB_iEEEEEENS5_IJST_NS5_IJNS5_IJNSA_ILi0EEESB_EEENSA_ILi512EEEEEENS5_IJSW_iEEEEEEEEEEESK_S13_NS4_8TiledMMAINS4_8MMA_AtomIJNS4_17SM100_MMA_MXF4_SSISI_SI_fSJ_Li128ELi64ELi16ELNS4_4UMMA5MajorE0ELS18_0ELNS17_7ScaleInE0ELS19_0EEEEEENSM_ISC_NS5_IJSW_SW_SW_EEEEENS5_IJNS4_10UnderscoreES1E_S1E_EEEEENS5_IJNS4_13SM90_TMA_LOADES1H_EEENS5_IJNS4_14ComposedLayoutINS4_7SwizzleILi3ELi4ELi3EEENS4_18smem_ptr_flag_bitsILi4EEENSM_INS5_IJNSA_ILi8EEESG_EEENS5_IJSG_SB_EEEEEEENSM_INS5_IJNS5_IJNS5_IJSP_SB_EEESS_EEESB_NS5_IJSB_SO_EEEEEENS5_IJNS5_IJNS5_IJSS_SY_EEESX_EEESW_NS5_IJSO_SY_EEEEEEEEEEEvNS4_8identityENS5_IJNS4_9TiledCopyINS4_9Copy_AtomIJNS4_31SM80_CP_ASYNC_CACHEGLOBAL_ZFILLINS_9uint128_tES27_EESI_EEENSM_INS5_IJNS5_IJS1O_SR_EEESN_EEENS5_IJNS5_IJSY_SB_EEESR_EEEEENS5_IJSR_SG_EEEEES1H_EEES22_vS23_EENS_8epilogue10collective18CollectiveEpilogueINS2J_23Sm100TmaWarpSpecializedILi3ELi2ELi32ELb1ELb0EEEJSH_NS5_IJNSM_ISE_SB_EENSM_ISN_SB_EEEEENS_6half_tENS5_IJSB_llEEES2R_S2S_NS2J_6fusion15FusionCallbacksIS2N_NS2T_17LinearCombinationIS2R_fS2R_fLNS_15FloatRoundStyleE2EEESH_S2Q_JEEENS4_5SM1004TMEM4LOAD26SM100_TMEM_LOAD_16dp256b4xES1H_NS1J_IS1L_NS1M_ILi16EEENSM_INS5_IJSF_S1O_EEENS5_IJSB_SF_EEEEEEENS4_17SM75_U16x8_LDSM_TENS4_14SM90_TMA_STOREES37_NS4_17SM90_U16x8_STSM_TENS4_39AutoVectorizingCopyWithAssumedAlignmentILi128EEEEEEvvEEEEvNT_6ParamsE,"aw",@nobits
	.sectionflags	@""
	.align	16
	.zero		1024


//--------------------- .nv.shared.reserved.0     --------------------------
	.section	.nv.shared.reserved.0,"aw",@nobits
	.weak		__nv_reservedSMEM_offset_0_alias
	.size		__nv_reservedSMEM_offset_0_alias, 0, 64
	.other		__nv_reservedSMEM_offset_0_alias,@"STO_CUDA_RESERVED_SHARED STV_DEFAULT"
__nv_reservedSMEM_offset_0_alias:
	.zero		0
.nv.shared.reserved.0:
	.zero		64
	.weak		__nv_reservedSMEM_tcgen05_partition
	.type		__nv_reservedSMEM_tcgen05_partition,@object
	.size		__nv_reservedSMEM_tcgen05_partition,(.L_0 - __nv_reservedSMEM_tcgen05_partition)
__nv_reservedSMEM_tcgen05_partition:
	.zero		32
.L_0:


//--------------------- .nv.global                --------------------------
	.section	.nv.global,"aw",@nobits
.nv.global:
	.type		_ZN30_INTERNAL_5bf95902_4_k_cu_main4cute1_E,@object
	.size		_ZN30_INTERNAL_5bf95902_4_k_cu_main4cute1_E,(_ZN30_INTERNAL_5bf95902_4_k_cu_main4cuda3std3__45__cpo6cbeginE - _ZN30_INTERNAL_5bf95902_4_k_cu_main4cute1_E)
_ZN30_INTERNAL_5bf95902_4_k_cu_main4cute1_E:
	.zero		1
	.type		_ZN30_INTERNAL_5bf95902_4_k_cu_main4cuda3std3__45__cpo6cbeginE,@object
	.size		_ZN30_INTERNAL_5bf95902_4_k_cu_main4cuda3std3__45__cpo6cbeginE,(_ZN30_INTERNAL_5bf95902_4_k_cu_main4cuda3std3__48in_placeE - _ZN30_INTERNAL_5bf95902_4_k_cu_main4cuda3std3__45__cpo6cbeginE)
_ZN30_INTERNAL_5bf95902_4_k_cu_main4cuda3std3__45__cpo6cbeginE:
	.zero		1
	.type		_ZN30_INTERNAL_5bf95902_4_k_cu_main4cuda3std3__48in_placeE,@object
	.size		_ZN30_INTERNAL_5bf95902_4_k_cu_main4cuda3std3__48in_placeE,(_ZN30_INTERNAL_5bf95902_4_k_cu_main4cuda3std6ranges3__45__cpo9iter_moveE - _ZN30_INTERNAL_5bf95902_4_k_cu_main4cuda3std3__48in_placeE)
_ZN30_INTERNAL_5bf95902_4_k_cu_main4cuda3std3__48in_placeE:
	.zero		1
	.type		_ZN30_INTERNAL_5bf95902_4_k_cu_main4cuda3std6ranges3__45__cpo9iter_moveE,@object
	.size		_ZN30_INTERNAL_5bf95902_4_k_cu_main4cuda3std6ranges3__45__cpo9iter_moveE,(_ZN30_INTERNAL_5bf95902_4_k_cu_main4cuda3std3__45__cpo5beginE - _ZN30_INTERNAL_5bf95902_4_k_cu_main4cuda3std6ranges3__45__cpo9iter_moveE)
_ZN30_INTERNAL_5bf95902_4_k_cu_main4cuda3std6ranges3__45__cpo9iter_moveE:
	.zero		1
	.type		_ZN30_INTERNAL_5bf95902_4_k_cu_main4cuda3std3__45__cpo5beginE,@object
	.size		_ZN30_INTERNAL_5bf95902_4_k_cu_main4cuda3std3__45__cpo5beginE,(_ZN30_INTERNAL_5bf95902_4_k_cu_main4cuda3std3__432_GLOBAL__N__5bf95902_4_k_cu_main6ignoreE - _ZN30_INTERNAL_5bf95902_4_k_cu_main4cuda3std3__45__cpo5beginE)
_ZN30_INTERNAL_5bf95902_4_k_cu_main4cuda3std3__45__cpo5beginE:
	.zero		1
	.type		_ZN30_INTERNAL_5bf95902_4_k_cu_main4cuda3std3__432_GLOBAL__N__5bf95902_4_k_cu_main6ignoreE,@object
	.size		_ZN30_INTERNAL_5bf95902_4_k_cu_main4cuda3std3__432_GLOBAL__N__5bf95902_4_k_cu_main6ignoreE,(_ZN30_INTERNAL_5bf95902_4_k_cu_main4cute7productE - _ZN30_INTERNAL_5bf95902_4_k_cu_main4cuda3std3__432_GLOBAL__N__5bf95902_4_k_cu_main6ignoreE)
_ZN30_INTERNAL_5bf95902_4_k_cu_main4cuda3std3__432_GLOBAL__N__5bf95902_4_k_cu_main6ignoreE:
	.zero		1
	.type		_ZN30_INTERNAL_5bf95902_4_k_cu_main4cute7productE,@object
	.size		_ZN30_INTERNAL_5bf95902_4_k_cu_main4cute7productE,(_ZN30_INTERNAL_5bf95902_4_k_cu_main4cuda3std3__45__cpo3endE - _ZN30_INTERNAL_5bf95902_4_k_cu_main4cute7productE)
_ZN30_INTERNAL_5bf95902_4_k_cu_main4cute7productE:
	.zero		1
	.type		_ZN30_INTERNAL_5bf95902_4_k_cu_main4cuda3std3__45__cpo3endE,@object
	.size		_ZN30_INTERNAL_5bf95902_4_k_cu_main4cuda3std3__45__cpo3endE,(_ZN30_INTERNAL_5bf95902_4_k_cu_main4cuda3std3__419piecewise_constructE - _ZN30_INTERNAL_5bf95902_4_k_cu_main4cuda3std3__45__cpo3endE)
_ZN30_INTERNAL_5bf95902_4_k_cu_main4cuda3std3__45__cpo3endE:
	.zero		1
	.type		_ZN30_INTERNAL_5bf95902_4_k_cu_main4cuda3std3__419piecewise_constructE,@object
	.size		_ZN30_INTERNAL_5bf95902_4_k_cu_main4cuda3std3__419piecewise_constructE,(_ZN30_INTERNAL_5bf95902_4_k_cu_main4cuda3std3__45__cpo4cendE - _ZN30_INTERNAL_5bf95902_4_k_cu_main4cuda3std3__419piecewise_constructE)
_ZN30_INTERNAL_5bf95902_4_k_cu_main4cuda3std3__419piecewise_constructE:
	.zero		1
	.type		_ZN30_INTERNAL_5bf95902_4_k_cu_main4cuda3std3__45__cpo4cendE,@object
	.size		_ZN30_INTERNAL_5bf95902_4_k_cu_main4cuda3std3__45__cpo4cendE,(_ZN30_INTERNAL_5bf95902_4_k_cu_main4cuda3std6ranges3__45__cpo4swapE - _ZN30_INTERNAL_5bf95902_4_k_cu_main4cuda3std3__45__cpo4cendE)
_ZN30_INTERNAL_5bf95902_4_k_cu_main4cuda3std3__45__cpo4cendE:
	.zero		1
	.type		_ZN30_INTERNAL_5bf95902_4_k_cu_main4cuda3std6ranges3__45__cpo4swapE,@object
	.size		_ZN30_INTERNAL_5bf95902_4_k_cu_main4cuda3std6ranges3__45__cpo4swapE,(.L_20 - _ZN30_INTERNAL_5bf95902_4_k_cu_main4cuda3std6ranges3__45__cpo4swapE)
_ZN30_INTERNAL_5bf95902_4_k_cu_main4cuda3std6ranges3__45__cpo4swapE:
	.zero		1
.L_20:


//--------------------- .nv.shared._ZN7cutlass13device_kernelINS_4gemm6kernel13GemmUniversalIN4cute5tupleIJiiiiEEENS1_10collective13CollectiveMmaINS1_46MainloopSm100TmaUmmaWarpSpecializedBlockScaledILi7ELi2ELi2ENS5_IJNS4_1CILi1EEESB_SB_EEEEENS5_IJNSA_ILi128EEENSA_ILi64EEENSA_ILi256EEEEEENS5_IJNS_12float_e2m1_tENS_13float_ue4m3_tEEEENS5_IJNS5_IJlSB_lEEENS4_6LayoutINS5_IJNS5_IJNS5_IJNSA_ILi32EEENSA_ILi4EEEEEEiEEENS5_IJNS5_IJNSA_ILi16EEESO_EEEiEEENS5_IJSB_iEEEEEENS5_IJST_NS5_IJNS5_IJNSA_ILi0EEESB_EEENSA_ILi512EEEEEENS5_IJSW_iEEEEEEEEEEESK_S13_NS4_8TiledMMAINS4_8MMA_AtomIJNS4_17SM100_MMA_MXF4_SSISI_SI_fSJ_Li128ELi64ELi16ELNS4_4UMMA5MajorE0ELS18_0ELNS17_7ScaleInE0ELS19_0EEEEEENSM_ISC_NS5_IJSW_SW_SW_EEEEENS5_IJNS4_10UnderscoreES1E_S1E_EEEEENS5_IJNS4_13SM90_TMA_LOADES1H_EEENS5_IJNS4_14ComposedLayoutINS4_7SwizzleILi3ELi4ELi3EEENS4_18smem_ptr_flag_bitsILi4EEENSM_INS5_IJNSA_ILi8EEESG_EEENS5_IJSG_SB_EEEEEEENSM_INS5_IJNS5_IJNS5_IJSP_SB_EEESS_EEESB_NS5_IJSB_SO_EEEEEENS5_IJNS5_IJNS5_IJSS_SY_EEESX_EEESW_NS5_IJSO_SY_EEEEEEEEEEEvNS4_8identityES1I_S22_vS23_EENS_8epilogue10collective18CollectiveEpilogueINS25_23Sm100TmaWarpSpecializedILi3ELi2ELi32ELb1ELb0EEEJSH_NS5_IJNSM_ISE_SB_EENSM_ISN_SB_EEEEENS_6half_tENS5_IJSB_llEEES2D_S2E_NS25_6fusion15FusionCallbacksIS29_NS2F_17LinearCombinationIS2D_fS2D_fLNS_15FloatRoundStyleE2EEESH_S2C_JEEENS4_5SM1004TMEM4LOAD26SM100_TMEM_LOAD_16dp256b4xES1H_NS1J_IS1L_NS1M_ILi16EEENSM_INS5_IJSF_S1O_EEENS5_IJSB_SF_EEEEEEENS4_17SM75_U16x8_LDSM_TENS4_14SM90_TMA_STOREES2T_NS4_17SM90_U16x8_STSM_TENS4_39AutoVectorizingCopyWithAssumedAlignmentILi128EEEEEEvvEEEEvNT_6ParamsE --------------------------
	.section	.nv.shared._ZN7cutlass13device_kernelINS_4gemm6kernel13GemmUniversalIN4cute5tupleIJiiiiEEENS1_10collective13CollectiveMmaINS1_46MainloopSm100TmaUmmaWarpSpecializedBlockScaledILi7ELi2ELi2ENS5_IJNS4_1CILi1EEESB_SB_EEEEENS5_IJNSA_ILi128EEENSA_ILi64EEENSA_ILi256EEEEEENS5_IJNS_12float_e2m1_tENS_13float_ue4m3_tEEEENS5_IJNS5_IJlSB_lEEENS4_6LayoutINS5_IJNS5_IJNS5_IJNSA_ILi32EEENSA_ILi4EEEEEEiEEENS5_IJNS5_IJNSA_ILi16EEESO_EEEiEEENS5_IJSB_iEEEEEENS5_IJST_NS5_IJNS5_IJNSA_ILi0EEESB_EEENSA_ILi512EEEEEENS5_IJSW_iEEEEEEEEEEESK_S13_NS4_8TiledMMAINS4_8MMA_AtomIJNS4_17SM100_MMA_MXF4_SSISI_SI_fSJ_Li128ELi64ELi16ELNS4_4UMMA5MajorE0ELS18_0ELNS17_7ScaleInE0ELS19_0EEEEEENSM_ISC_NS5_IJSW_SW_SW_EEEEENS5_IJNS4_10UnderscoreES1E_S1E_EEEEENS5_IJNS4_13SM90_TMA_LOADES1H_EEENS5_IJNS4_14ComposedLayoutINS4_7SwizzleILi3ELi4ELi3EEENS4_18smem_ptr_flag_bitsILi4EEENSM_INS5_IJNSA_ILi8EEESG_EEENS5_IJSG_SB_EEEEEEENSM_INS5_IJNS5_IJNS5_IJSP_SB_EEESS_EEESB_NS5_IJSB_SO_EEEEEENS5_IJNS5_IJNS5_IJSS_SY_EEESX_EEESW_NS5_IJSO_SY_EEEEEEEEEEEvNS4_8identityES1I_S22_vS23_EENS_8epilogue10collective18CollectiveEpilogueINS25_23Sm100TmaWarpSpecializedILi3ELi2ELi32ELb1ELb0EEEJSH_NS5_IJNSM_ISE_SB_EENSM_ISN_SB_EEEEENS_6half_tENS5_IJSB_llEEES2D_S2E_NS25_6fusion15FusionCallbacksIS29_NS2F_17LinearCombinationIS2D_fS2D_fLNS_15FloatRoundStyleE2EEESH_S2C_JEEENS4_5SM1004TMEM4LOAD26SM100_TMEM_LOAD_16dp256b4xES1H_NS1J_IS1L_NS1M_ILi16EEENSM_INS5_IJSF_S1O_EEENS5_IJSB_SF_EEEEEEENS4_17SM75_U16x8_LDSM_TENS4_14SM90_TMA_STOREES2T_NS4_17SM90_U16x8_STSM_TENS4_39AutoVectorizingCopyWithAssumedAlignmentILi128EEEEEEvvEEEEvNT_6ParamsE,"aw",@nobits
	.sectionflags	@""
	.align	16
	.zero		1024


//--------------------- .nv.constant0._ZN7cutlass13device_kernelINS_4gemm6kernel13GemmUniversalIN4cute5tupleIJiiiiEEENS1_10collective13CollectiveMmaINS1_58MainloopSm100UmmaMixedTmaCpAsyncWarpSpecializedBlockScaledILi7ELi3ELi2ENS5_IJNS4_1CILi1EEESB_SB_EEEEENS5_IJNSA_ILi128EEENSA_ILi64EEENSA_ILi256EEEEEENS5_IJNS_12float_e2m1_tENS_13float_ue4m3_tEEEENS5_IJNS5_IJlSB_lEEENS4_6LayoutINS5_IJNS5_IJNS5_IJNSA_ILi32EEENSA_ILi4EEEEEEiEEENS5_IJNS5_IJNSA_ILi16EEESO_EEEiEEENS5_IJSB_iEEEEEENS5_IJST_NS5_IJNS5_IJNSA_ILi0EEESB_EEENSA_ILi512EEEEEENS5_IJSW_iEEEEEEEEEEESK_S13_NS4_8TiledMMAINS4_8MMA_AtomIJNS4_17SM100_MMA_MXF4_SSISI_SI_fSJ_Li128ELi64ELi16ELNS4_4UMMA5MajorE0ELS18_0ELNS17_7ScaleInE0ELS19_0EEEEEENSM_ISC_NS5_IJSW_SW_SW_EEEEENS5_IJNS4_10UnderscoreES1E_S1E_EEEEENS5_IJNS4_13SM90_TMA_LOADES1H_EEENS5_IJNS4_14ComposedLayoutINS4_7SwizzleILi3ELi4ELi3EEENS4_18smem_ptr_flag_bitsILi4EEENSM_INS5_IJNSA_ILi8EEESG_EEENS5_IJSG_SB_EEEEEEENSM_INS5_IJNS5_IJNS5_IJSP_SB_EEESS_EEESB_NS5_IJSB_SO_EEEEEENS5_IJNS5_IJNS5_IJSS_SY_EEESX_EEESW_NS5_IJSO_SY_EEEEEEEEEEEvNS4_8identityENS5_IJNS4_9TiledCopyINS4_9Copy_AtomIJNS4_31SM80_CP_ASYNC_CACHEGLOBAL_ZFILLINS_9uint128_tES27_EESI_EEENSM_INS5_IJNS5_IJS1O_SR_EEESN_EEENS5_IJNS5_IJSY_SB_EEESR_EEEEENS5_IJSR_SG_EEEEES1H_EEES22_vS23_EENS_8epilogue10collective18CollectiveEpilogueINS2J_23Sm100TmaWarpSpecializedILi3ELi2ELi32ELb1ELb0EEEJSH_NS5_IJNSM_ISE_SB_EENSM_ISN_SB_EEEEENS_6half_tENS5_IJSB_llEEES2R_S2S_NS2J_6fusion15FusionCallbacksIS2N_NS2T_17LinearCombinationIS2R_fS2R_fLNS_15FloatRoundStyleE2EEESH_S2Q_JEEENS4_5SM1004TMEM4LOAD26SM100_TMEM_LOAD_16dp256b4xES1H_NS1J_IS1L_NS1M_ILi16EEENSM_INS5_IJSF_S1O_EEENS5_IJSB_SF_EEEEEEENS4_17SM75_U16x8_LDSM_TENS4_14SM90_TMA_STOREES37_NS4_17SM90_U16x8_STSM_TENS4_39AutoVectorizingCopyWithAssumedAlignmentILi128EEEEEEvvEEEEvNT_6ParamsE --------------------------
	.section	.nv.constant0._ZN7cutlass13device_kernelINS_4gemm6kernel13GemmUniversalIN4cute5tupleIJiiiiEEENS1_10collective13CollectiveMmaINS1_58MainloopSm100UmmaMixedTmaCpAsyncWarpSpecializedBlockScaledILi7ELi3ELi2ENS5_IJNS4_1CILi1EEESB_SB_EEEEENS5_IJNSA_ILi128EEENSA_ILi64EEENSA_ILi256EEEEEENS5_IJNS_12float_e2m1_tENS_13float_ue4m3_tEEEENS5_IJNS5_IJlSB_lEEENS4_6LayoutINS5_IJNS5_IJNS5_IJNSA_ILi32EEENSA_ILi4EEEEEEiEEENS5_IJNS5_IJNSA_ILi16EEESO_EEEiEEENS5_IJSB_iEEEEEENS5_IJST_NS5_IJNS5_IJNSA_ILi0EEESB_EEENSA_ILi512EEEEEENS5_IJSW_iEEEEEEEEEEESK_S13_NS4_8TiledMMAINS4_8MMA_AtomIJNS4_17SM100_MMA_MXF4_SSISI_SI_fSJ_Li128ELi64ELi16ELNS4_4UMMA5MajorE0ELS18_0ELNS17_7ScaleInE0ELS19_0EEEEEENSM_ISC_NS5_IJSW_SW_SW_EEEEENS5_IJNS4_10UnderscoreES1E_S1E_EEEEENS5_IJNS4_13SM90_TMA_LOADES1H_EEENS5_IJNS4_14ComposedLayoutINS4_7SwizzleILi3ELi4ELi3EEENS4_18smem_ptr_flag_bitsILi4EEENSM_INS5_IJNSA_ILi8EEESG_EEENS5_IJSG_SB_EEEEEEENSM_INS5_IJNS5_IJNS5_IJSP_SB_EEESS_EEESB_NS5_IJSB_SO_EEEEEENS5_IJNS5_IJNS5_IJSS_SY_EEESX_EEESW_NS5_IJSO_SY_EEEEEEEEEEEvNS4_8identityENS5_IJNS4_9TiledCopyINS4_9Copy_AtomIJNS4_31SM80_CP_ASYNC_CACHEGLOBAL_ZFILLINS_9uint128_tES27_EESI_EEENSM_INS5_IJNS5_IJS1O_SR_EEESN_EEENS5_IJNS5_IJSY_SB_EEESR_EEEEENS5_IJSR_SG_EEEEES1H_EEES22_vS23_EENS_8epilogue10collective18CollectiveEpilogueINS2J_23Sm100TmaWarpSpecializedILi3ELi2ELi32ELb1ELb0EEEJSH_NS5_IJNSM_ISE_SB_EENSM_ISN_SB_EEEEENS_6half_tENS5_IJSB_llEEES2R_S2S_NS2J_6fusion15FusionCallbacksIS2N_NS2T_17LinearCombinationIS2R_fS2R_fLNS_15FloatRoundStyleE2EEESH_S2Q_JEEENS4_5SM1004TMEM4LOAD26SM100_TMEM_LOAD_16dp256b4xES1H_NS1J_IS1L_NS1M_ILi16EEENSM_INS5_IJSF_S1O_EEENS5_IJSB_SF_EEEEEEENS4_17SM75_U16x8_LDSM_TENS4_14SM90_TMA_STOREES37_NS4_17SM90_U16x8_STSM_TENS4_39AutoVectorizingCopyWithAssumedAlignmentILi128EEEEEEvvEEEEvNT_6ParamsE,"a",@progbits
	.sectionflags	@""
	.align	4
.nv.constant0._ZN7cutlass13device_kernelINS_4gemm6kernel13GemmUniversalIN4cute5tupleIJiiiiEEENS1_10collective13CollectiveMmaINS1_58MainloopSm100UmmaMixedTmaCpAsyncWarpSpecializedBlockScaledILi7ELi3ELi2ENS5_IJNS4_1CILi1EEESB_SB_EEEEENS5_IJNSA_ILi128EEENSA_ILi64EEENSA_ILi256EEEEEENS5_IJNS_12float_e2m1_tENS_13float_ue4m3_tEEEENS5_IJNS5_IJlSB_lEEENS4_6LayoutINS5_IJNS5_IJNS5_IJNSA_ILi32EEENSA_ILi4EEEEEEiEEENS5_IJNS5_IJNSA_ILi16EEESO_EEEiEEENS5_IJSB_iEEEEEENS5_IJST_NS5_IJNS5_IJNSA_ILi0EEESB_EEENSA_ILi512EEEEEENS5_IJSW_iEEEEEEEEEEESK_S13_NS4_8TiledMMAINS4_8MMA_AtomIJNS4_17SM100_MMA_MXF4_SSISI_SI_fSJ_Li128ELi64ELi16ELNS4_4UMMA5MajorE0ELS18_0ELNS17_7ScaleInE0ELS19_0EEEEEENSM_ISC_NS5_IJSW_SW_SW_EEEEENS5_IJNS4_10UnderscoreES1E_S1E_EEEEENS5_IJNS4_13SM90_TMA_LOADES1H_EEENS5_IJNS4_14ComposedLayoutINS4_7SwizzleILi3ELi4ELi3EEENS4_18smem_ptr_flag_bitsILi4EEENSM_INS5_IJNSA_ILi8EEESG_EEENS5_IJSG_SB_EEEEEEENSM_INS5_IJNS5_IJNS5_IJSP_SB_EEESS_EEESB_NS5_IJSB_SO_EEEEEENS5_IJNS5_IJNS5_IJSS_SY_EEESX_EEESW_NS5_IJSO_SY_EEEEEEEEEEEvNS4_8identityENS5_IJNS4_9TiledCopyINS4_9Copy_AtomIJNS4_31SM80_CP_ASYNC_CACHEGLOBAL_ZFILLINS_9uint128_tES27_EESI_EEENSM_INS5_IJNS5_IJS1O_SR_EEESN_EEENS5_IJNS5_IJSY_SB_EEESR_EEEEENS5_IJSR_SG_EEEEES1H_EEES22_vS23_EENS_8epilogue10collective18CollectiveEpilogueINS2J_23Sm100TmaWarpSpecializedILi3ELi2ELi32ELb1ELb0EEEJSH_NS5_IJNSM_ISE_SB_EENSM_ISN_SB_EEEEENS_6half_tENS5_IJSB_llEEES2R_S2S_NS2J_6fusion15FusionCallbacksIS2N_NS2T_17LinearCombinationIS2R_fS2R_fLNS_15FloatRoundStyleE2EEESH_S2Q_JEEENS4_5SM1004TMEM4LOAD26SM100_TMEM_LOAD_16dp256b4xES1H_NS1J_IS1L_NS1M_ILi16EEENSM_INS5_IJSF_S1O_EEENS5_IJSB_SF_EEEEEEENS4_17SM75_U16x8_LDSM_TENS4_14SM90_TMA_STOREES37_NS4_17SM90_U16x8_STSM_TENS4_39AutoVectorizingCopyWithAssumedAlignmentILi128EEEEEEvvEEEEvNT_6ParamsE:
	.zero		2688


//--------------------- .nv.constant0._ZN7cutlass13device_kernelINS_4gemm6kernel13GemmUniversalIN4cute5tupleIJiiiiEEENS1_10collective13CollectiveMmaINS1_46MainloopSm100TmaUmmaWarpSpecializedBlockScaledILi7ELi2ELi2ENS5_IJNS4_1CILi1EEESB_SB_EEEEENS5_IJNSA_ILi128EEENSA_ILi64EEENSA_ILi256EEEEEENS5_IJNS_12float_e2m1_tENS_13float_ue4m3_tEEEENS5_IJNS5_IJlSB_lEEENS4_6LayoutINS5_IJNS5_IJNS5_IJNSA_ILi32EEENSA_ILi4EEEEEEiEEENS5_IJNS5_IJNSA_ILi16EEESO_EEEiEEENS5_IJSB_iEEEEEENS5_IJST_NS5_IJNS5_IJNSA_ILi0EEESB_EEENSA_ILi512EEEEEENS5_IJSW_iEEEEEEEEEEESK_S13_NS4_8TiledMMAINS4_8MMA_AtomIJNS4_17SM100_MMA_MXF4_SSISI_SI_fSJ_Li128ELi64ELi16ELNS4_4UMMA5MajorE0ELS18_0ELNS17_7ScaleInE0ELS19_0EEEEEENSM_ISC_NS5_IJSW_SW_SW_EEEEENS5_IJNS4_10UnderscoreES1E_S1E_EEEEENS5_IJNS4_13SM90_TMA_LOADES1H_EEENS5_IJNS4_14ComposedLayoutINS4_7SwizzleILi3ELi4ELi3EEENS4_18smem_ptr_flag_bitsILi4EEENSM_INS5_IJNSA_ILi8EEESG_EEENS5_IJSG_SB_EEEEEEENSM_INS5_IJNS5_IJNS5_IJSP_SB_EEESS_EEESB_NS5_IJSB_SO_EEEEEENS5_IJNS5_IJNS5_IJSS_SY_EEESX_EEESW_NS5_IJSO_SY_EEEEEEEEEEEvNS4_8identityES1I_S22_vS23_EENS_8epilogue10collective18CollectiveEpilogueINS25_23Sm100TmaWarpSpecializedILi3ELi2ELi32ELb1ELb0EEEJSH_NS5_IJNSM_ISE_SB_EENSM_ISN_SB_EEEEENS_6half_tENS5_IJSB_llEEES2D_S2E_NS25_6fusion15FusionCallbacksIS29_NS2F_17LinearCombinationIS2D_fS2D_fLNS_15FloatRoundStyleE2EEESH_S2C_JEEENS4_5SM1004TMEM4LOAD26SM100_TMEM_LOAD_16dp256b4xES1H_NS1J_IS1L_NS1M_ILi16EEENSM_INS5_IJSF_S1O_EEENS5_IJSB_SF_EEEEEEENS4_17SM75_U16x8_LDSM_TENS4_14SM90_TMA_STOREES2T_NS4_17SM90_U16x8_STSM_TENS4_39AutoVectorizingCopyWithAssumedAlignmentILi128EEEEEEvvEEEEvNT_6ParamsE --------------------------
	.section	.nv.constant0._ZN7cutlass13device_kernelINS_4gemm6kernel13GemmUniversalIN4cute5tupleIJiiiiEEENS1_10collective13CollectiveMmaINS1_46MainloopSm100TmaUmmaWarpSpecializedBlockScaledILi7ELi2ELi2ENS5_IJNS4_1CILi1EEESB_SB_EEEEENS5_IJNSA_ILi128EEENSA_ILi64EEENSA_ILi256EEEEEENS5_IJNS_12float_e2m1_tENS_13float_ue4m3_tEEEENS5_IJNS5_IJlSB_lEEENS4_6LayoutINS5_IJNS5_IJNS5_IJNSA_ILi32EEENSA_ILi4EEEEEEiEEENS5_IJNS5_IJNSA_ILi16EEESO_EEEiEEENS5_IJSB_iEEEEEENS5_IJST_NS5_IJNS5_IJNSA_ILi0EEESB_EEENSA_ILi512EEEEEENS5_IJSW_iEEEEEEEEEEESK_S13_NS4_8TiledMMAINS4_8MMA_AtomIJNS4_17SM100_MMA_MXF4_SSISI_SI_fSJ_Li128ELi64ELi16ELNS4_4UMMA5MajorE0ELS18_0ELNS17_7ScaleInE0ELS19_0EEEEEENSM_ISC_NS5_IJSW_SW_SW_EEEEENS5_IJNS4_10UnderscoreES1E_S1E_EEEEENS5_IJNS4_13SM90_TMA_LOADES1H_EEENS5_IJNS4_14ComposedLayoutINS4_7SwizzleILi3ELi4ELi3EEENS4_18smem_ptr_flag_bitsILi4EEENSM_INS5_IJNSA_ILi8EEESG_EEENS5_IJSG_SB_EEEEEEENSM_INS5_IJNS5_IJNS5_IJSP_SB_EEESS_EEESB_NS5_IJSB_SO_EEEEEENS5_IJNS5_IJNS5_IJSS_SY_EEESX_EEESW_NS5_IJSO_SY_EEEEEEEEEEEvNS4_8identityES1I_S22_vS23_EENS_8epilogue10collective18CollectiveEpilogueINS25_23Sm100TmaWarpSpecializedILi3ELi2ELi32ELb1ELb0EEEJSH_NS5_IJNSM_ISE_SB_EENSM_ISN_SB_EEEEENS_6half_tENS5_IJSB_llEEES2D_S2E_NS25_6fusion15FusionCallbacksIS29_NS2F_17LinearCombinationIS2D_fS2D_fLNS_15FloatRoundStyleE2EEESH_S2C_JEEENS4_5SM1004TMEM4LOAD26SM100_TMEM_LOAD_16dp256b4xES1H_NS1J_IS1L_NS1M_ILi16EEENSM_INS5_IJSF_S1O_EEENS5_IJSB_SF_EEEEEEENS4_17SM75_U16x8_LDSM_TENS4_14SM90_TMA_STOREES2T_NS4_17SM90_U16x8_STSM_TENS4_39AutoVectorizingCopyWithAssumedAlignmentILi128EEEEEEvvEEEEvNT_6ParamsE,"a",@progbits
	.sectionflags	@""
	.align	4
.nv.constant0._ZN7cutlass13device_kernelINS_4gemm6kernel13GemmUniversalIN4cute5tupleIJiiiiEEENS1_10collective13CollectiveMmaINS1_46MainloopSm100TmaUmmaWarpSpecializedBlockScaledILi7ELi2ELi2ENS5_IJNS4_1CILi1EEESB_SB_EEEEENS5_IJNSA_ILi128EEENSA_ILi64EEENSA_ILi256EEEEEENS5_IJNS_12float_e2m1_tENS_13float_ue4m3_tEEEENS5_IJNS5_IJlSB_lEEENS4_6LayoutINS5_IJNS5_IJNS5_IJNSA_ILi32EEENSA_ILi4EEEEEEiEEENS5_IJNS5_IJNSA_ILi16EEESO_EEEiEEENS5_IJSB_iEEEEEENS5_IJST_NS5_IJNS5_IJNSA_ILi0EEESB_EEENSA_ILi512EEEEEENS5_IJSW_iEEEEEEEEEEESK_S13_NS4_8TiledMMAINS4_8MMA_AtomIJNS4_17SM100_MMA_MXF4_SSISI_SI_fSJ_Li128ELi64ELi16ELNS4_4UMMA5MajorE0ELS18_0ELNS17_7ScaleInE0ELS19_0EEEEEENSM_ISC_NS5_IJSW_SW_SW_EEEEENS5_IJNS4_10UnderscoreES1E_S1E_EEEEENS5_IJNS4_13SM90_TMA_LOADES1H_EEENS5_IJNS4_14ComposedLayoutINS4_7SwizzleILi3ELi4ELi3EEENS4_18smem_ptr_flag_bitsILi4EEENSM_INS5_IJNSA_ILi8EEESG_EEENS5_IJSG_SB_EEEEEEENSM_INS5_IJNS5_IJNS5_IJSP_SB_EEESS_EEESB_NS5_IJSB_SO_EEEEEENS5_IJNS5_IJNS5_IJSS_SY_EEESX_EEESW_NS5_IJSO_SY_EEEEEEEEEEEvNS4_8identityES1I_S22_vS23_EENS_8epilogue10collective18CollectiveEpilogueINS25_23Sm100TmaWarpSpecializedILi3ELi2ELi32ELb1ELb0EEEJSH_NS5_IJNSM_ISE_SB_EENSM_ISN_SB_EEEEENS_6half_tENS5_IJSB_llEEES2D_S2E_NS25_6fusion15FusionCallbacksIS29_NS2F_17LinearCombinationIS2D_fS2D_fLNS_15FloatRoundStyleE2EEESH_S2C_JEEENS4_5SM1004TMEM4LOAD26SM100_TMEM_LOAD_16dp256b4xES1H_NS1J_IS1L_NS1M_ILi16EEENSM_INS5_IJSF_S1O_EEENS5_IJSB_SF_EEEEEEENS4_17SM75_U16x8_LDSM_TENS4_14SM90_TMA_STOREES2T_NS4_17SM90_U16x8_STSM_TENS4_39AutoVectorizingCopyWithAssumedAlignmentILi128EEEEEEvvEEEEvNT_6ParamsE:
	.zero		3968


//--------------------- SYMBOLS --------------------------

	.type		.nv.reservedSmem.offset0,@object
	.size		.nv.reservedSmem.offset0,0x4
	.type		.nv.reservedSmem.cap,@object
	.size		.nv.reservedSmem.cap,0x4
	.type		__assertfail,@function
